//
// Generated by NVIDIA NVVM Compiler
//
// Compiler Build ID: CL-36424714
// Cuda compilation tools, release 13.0, V13.0.88
// Based on NVVM 20.0.0
//

.version 9.0
.target sm_100
.address_size 64

	// .globl	_ZN3cub18CUB_300001_SM_10006detail11EmptyKernelIvEEvv
// _ZZN3cub18CUB_300001_SM_10006detail6select23DeviceSelectSweepKernelINS2_10policy_hubIiNS0_8NullTypeEiLb0ELNS0_10SelectImplE2EE10Policy1000EPiPS5_N6thrust24THRUST_300001_SM_1000_NS6detail15normal_iteratorINSC_10device_ptrIiEEEES9_NS0_13ScanTileStateIiLb1EEE7is_evenS5_iNS2_19streaming_context_tIiLb0EEELS6_2EEEvT0_T1_T2_T3_T4_T5_T6_T7_iT8_NS1_7vsmem_tEE19static_temp_storage has been demoted
// _ZZN3cub18CUB_300001_SM_10006detail6select23DeviceSelectSweepKernelINS2_10policy_hubIiNS0_8NullTypeElLb0ELNS0_10SelectImplE2EE10Policy1000EPiPS5_N6thrust24THRUST_300001_SM_1000_NS6detail15normal_iteratorINSC_10device_ptrIiEEEEPlNS0_13ScanTileStateIiLb1EEE7is_evenS5_iNS2_19streaming_context_tIlLb1EEELS6_2EEEvT0_T1_T2_T3_T4_T5_T6_T7_iT8_NS1_7vsmem_tEE19static_temp_storage has been demoted
// _ZZN3cub18CUB_300001_SM_10006detail6select23DeviceSelectSweepKernelINS2_10policy_hubIiiiLb0ELNS0_10SelectImplE2EE10Policy1000EPiN6thrust24THRUST_300001_SM_1000_NS6detail15normal_iteratorINSA_10device_ptrIiEEEESF_S8_NS0_13ScanTileStateIiLb1EEE7is_evenNS0_8NullTypeEiNS2_19streaming_context_tIiLb0EEELS5_2EEEvT0_T1_T2_T3_T4_T5_T6_T7_iT8_NS1_7vsmem_tEE19static_temp_storage has been demoted
// _ZZN3cub18CUB_300001_SM_10006detail6select23DeviceSelectSweepKernelINS2_10policy_hubIiilLb0ELNS0_10SelectImplE2EE10Policy1000EPiN6thrust24THRUST_300001_SM_1000_NS6detail15normal_iteratorINSA_10device_ptrIiEEEESF_PlNS0_13ScanTileStateIiLb1EEE7is_evenNS0_8NullTypeEiNS2_19streaming_context_tIlLb1EEELS5_2EEEvT0_T1_T2_T3_T4_T5_T6_T7_iT8_NS1_7vsmem_tEE19static_temp_storage has been demoted
.global .align 1 .b8 _ZN34_INTERNAL_1b98f244_4_k_cu__Z4testv4cuda3std3__45__cpo5beginE[1];
.global .align 1 .b8 _ZN34_INTERNAL_1b98f244_4_k_cu__Z4testv4cuda3std3__45__cpo3endE[1];
.global .align 1 .b8 _ZN34_INTERNAL_1b98f244_4_k_cu__Z4testv4cuda3std3__45__cpo6cbeginE[1];
.global .align 1 .b8 _ZN34_INTERNAL_1b98f244_4_k_cu__Z4testv4cuda3std3__45__cpo4cendE[1];
.global .align 1 .b8 _ZN34_INTERNAL_1b98f244_4_k_cu__Z4testv4cuda3std3__45__cpo6rbeginE[1];
.global .align 1 .b8 _ZN34_INTERNAL_1b98f244_4_k_cu__Z4testv4cuda3std3__45__cpo4rendE[1];
.global .align 1 .b8 _ZN34_INTERNAL_1b98f244_4_k_cu__Z4testv4cuda3std3__45__cpo7crbeginE[1];
.global .align 1 .b8 _ZN34_INTERNAL_1b98f244_4_k_cu__Z4testv4cuda3std3__45__cpo5crendE[1];
.global .align 1 .b8 _ZN34_INTERNAL_1b98f244_4_k_cu__Z4testv4cuda3std3__436_GLOBAL__N__1b98f244_4_k_cu__Z4testv6ignoreE[1];
.global .align 1 .b8 _ZN34_INTERNAL_1b98f244_4_k_cu__Z4testv4cuda3std3__419piecewise_constructE[1];
.global .align 1 .b8 _ZN34_INTERNAL_1b98f244_4_k_cu__Z4testv4cuda3std3__48in_placeE[1];
.global .align 1 .b8 _ZN34_INTERNAL_1b98f244_4_k_cu__Z4testv4cuda3std3__420unreachable_sentinelE[1];
.global .align 1 .b8 _ZN34_INTERNAL_1b98f244_4_k_cu__Z4testv4cuda3std3__47nulloptE[1];
.global .align 1 .b8 _ZN34_INTERNAL_1b98f244_4_k_cu__Z4testv4cuda3std3__48unexpectE[1];
.global .align 1 .b8 _ZN34_INTERNAL_1b98f244_4_k_cu__Z4testv4cuda3std6ranges3__45__cpo4swapE[1];
.global .align 1 .b8 _ZN34_INTERNAL_1b98f244_4_k_cu__Z4testv4cuda3std6ranges3__45__cpo9iter_moveE[1];
.global .align 1 .b8 _ZN34_INTERNAL_1b98f244_4_k_cu__Z4testv4cuda3std6ranges3__45__cpo5beginE[1];
.global .align 1 .b8 _ZN34_INTERNAL_1b98f244_4_k_cu__Z4testv4cuda3std6ranges3__45__cpo3endE[1];
.global .align 1 .b8 _ZN34_INTERNAL_1b98f244_4_k_cu__Z4testv4cuda3std6ranges3__45__cpo6cbeginE[1];
.global .align 1 .b8 _ZN34_INTERNAL_1b98f244_4_k_cu__Z4testv4cuda3std6ranges3__45__cpo4cendE[1];
.global .align 1 .b8 _ZN34_INTERNAL_1b98f244_4_k_cu__Z4testv4cuda3std6ranges3__45__cpo7advanceE[1];
.global .align 1 .b8 _ZN34_INTERNAL_1b98f244_4_k_cu__Z4testv4cuda3std6ranges3__45__cpo9iter_swapE[1];
.global .align 1 .b8 _ZN34_INTERNAL_1b98f244_4_k_cu__Z4testv4cuda3std6ranges3__45__cpo4nextE[1];
.global .align 1 .b8 _ZN34_INTERNAL_1b98f244_4_k_cu__Z4testv4cuda3std6ranges3__45__cpo4prevE[1];
.global .align 1 .b8 _ZN34_INTERNAL_1b98f244_4_k_cu__Z4testv4cuda3std6ranges3__45__cpo4dataE[1];
.global .align 1 .b8 _ZN34_INTERNAL_1b98f244_4_k_cu__Z4testv4cuda3std6ranges3__45__cpo5cdataE[1];
.global .align 1 .b8 _ZN34_INTERNAL_1b98f244_4_k_cu__Z4testv4cuda3std6ranges3__45__cpo4sizeE[1];
.global .align 1 .b8 _ZN34_INTERNAL_1b98f244_4_k_cu__Z4testv4cuda3std6ranges3__45__cpo5ssizeE[1];
.global .align 1 .b8 _ZN34_INTERNAL_1b98f244_4_k_cu__Z4testv4cuda3std6ranges3__45__cpo8distanceE[1];
.global .align 1 .b8 _ZN34_INTERNAL_1b98f244_4_k_cu__Z4testv6thrust24THRUST_300001_SM_1000_NS8cuda_cub3parE[1];
.global .align 1 .b8 _ZN34_INTERNAL_1b98f244_4_k_cu__Z4testv6thrust24THRUST_300001_SM_1000_NS8cuda_cub10par_nosyncE[1];
.global .align 1 .b8 _ZN34_INTERNAL_1b98f244_4_k_cu__Z4testv6thrust24THRUST_300001_SM_1000_NS6system6detail10sequential3seqE[1];
.global .align 1 .b8 _ZN34_INTERNAL_1b98f244_4_k_cu__Z4testv6thrust24THRUST_300001_SM_1000_NS6system3cpp3parE[1];
.global .align 1 .b8 _ZN34_INTERNAL_1b98f244_4_k_cu__Z4testv6thrust24THRUST_300001_SM_1000_NS12placeholders2_1E[1];
.global .align 1 .b8 _ZN34_INTERNAL_1b98f244_4_k_cu__Z4testv6thrust24THRUST_300001_SM_1000_NS12placeholders2_2E[1];
.global .align 1 .b8 _ZN34_INTERNAL_1b98f244_4_k_cu__Z4testv6thrust24THRUST_300001_SM_1000_NS12placeholders2_3E[1];
.global .align 1 .b8 _ZN34_INTERNAL_1b98f244_4_k_cu__Z4testv6thrust24THRUST_300001_SM_1000_NS12placeholders2_4E[1];
.global .align 1 .b8 _ZN34_INTERNAL_1b98f244_4_k_cu__Z4testv6thrust24THRUST_300001_SM_1000_NS12placeholders2_5E[1];
.global .align 1 .b8 _ZN34_INTERNAL_1b98f244_4_k_cu__Z4testv6thrust24THRUST_300001_SM_1000_NS12placeholders2_6E[1];
.global .align 1 .b8 _ZN34_INTERNAL_1b98f244_4_k_cu__Z4testv6thrust24THRUST_300001_SM_1000_NS12placeholders2_7E[1];
.global .align 1 .b8 _ZN34_INTERNAL_1b98f244_4_k_cu__Z4testv6thrust24THRUST_300001_SM_1000_NS12placeholders2_8E[1];
.global .align 1 .b8 _ZN34_INTERNAL_1b98f244_4_k_cu__Z4testv6thrust24THRUST_300001_SM_1000_NS12placeholders2_9E[1];
.global .align 1 .b8 _ZN34_INTERNAL_1b98f244_4_k_cu__Z4testv6thrust24THRUST_300001_SM_1000_NS12placeholders3_10E[1];
.global .align 1 .b8 _ZN34_INTERNAL_1b98f244_4_k_cu__Z4testv6thrust24THRUST_300001_SM_1000_NS3seqE[1];
.global .align 1 .b8 _ZN34_INTERNAL_1b98f244_4_k_cu__Z4testv6thrust24THRUST_300001_SM_1000_NS6deviceE[1];

.visible .entry _ZN3cub18CUB_300001_SM_10006detail11EmptyKernelIvEEvv()
{


	ret;

}
	// .globl	_ZN3cub18CUB_300001_SM_10006detail8for_each13static_kernelINS2_12policy_hub_t12policy_500_tElN6thrust24THRUST_300001_SM_1000_NS8cuda_cub20__uninitialized_copy7functorINS7_6detail15normal_iteratorINS7_10device_ptrIiEEEENSC_INS7_7pointerIiNS8_5par_tENS7_11use_defaultESI_EEEEEEEEvT0_T1_
.visible .entry _ZN3cub18CUB_300001_SM_10006detail8for_each13static_kernelINS2_12policy_hub_t12policy_500_tElN6thrust24THRUST_300001_SM_1000_NS8cuda_cub20__uninitialized_copy7functorINS7_6detail15normal_iteratorINS7_10device_ptrIiEEEENSC_INS7_7pointerIiNS8_5par_tENS7_11use_defaultESI_EEEEEEEEvT0_T1_(
	.param .u64 _ZN3cub18CUB_300001_SM_10006detail8for_each13static_kernelINS2_12policy_hub_t12policy_500_tElN6thrust24THRUST_300001_SM_1000_NS8cuda_cub20__uninitialized_copy7functorINS7_6detail15normal_iteratorINS7_10device_ptrIiEEEENSC_INS7_7pointerIiNS8_5par_tENS7_11use_defaultESI_EEEEEEEEvT0_T1__param_0,
	.param .align 8 .b8 _ZN3cub18CUB_300001_SM_10006detail8for_each13static_kernelINS2_12policy_hub_t12policy_500_tElN6thrust24THRUST_300001_SM_1000_NS8cuda_cub20__uninitialized_copy7functorINS7_6detail15normal_iteratorINS7_10device_ptrIiEEEENSC_INS7_7pointerIiNS8_5par_tENS7_11use_defaultESI_EEEEEEEEvT0_T1__param_1[16]
)
.maxntid 256
{
	.reg .pred 	%p<4>;
	.reg .b32 	%r<10>;
	.reg .b64 	%rd<26>;

	ld.param.u64 	%rd8, [_ZN3cub18CUB_300001_SM_10006detail8for_each13static_kernelINS2_12policy_hub_t12policy_500_tElN6thrust24THRUST_300001_SM_1000_NS8cuda_cub20__uninitialized_copy7functorINS7_6detail15normal_iteratorINS7_10device_ptrIiEEEENSC_INS7_7pointerIiNS8_5par_tENS7_11use_defaultESI_EEEEEEEEvT0_T1__param_1+8];
	ld.param.u64 	%rd7, [_ZN3cub18CUB_300001_SM_10006detail8for_each13static_kernelINS2_12policy_hub_t12policy_500_tElN6thrust24THRUST_300001_SM_1000_NS8cuda_cub20__uninitialized_copy7functorINS7_6detail15normal_iteratorINS7_10device_ptrIiEEEENSC_INS7_7pointerIiNS8_5par_tENS7_11use_defaultESI_EEEEEEEEvT0_T1__param_1];
	ld.param.u64 	%rd9, [_ZN3cub18CUB_300001_SM_10006detail8for_each13static_kernelINS2_12policy_hub_t12policy_500_tElN6thrust24THRUST_300001_SM_1000_NS8cuda_cub20__uninitialized_copy7functorINS7_6detail15normal_iteratorINS7_10device_ptrIiEEEENSC_INS7_7pointerIiNS8_5par_tENS7_11use_defaultESI_EEEEEEEEvT0_T1__param_0];
	mov.u32 	%r1, %ctaid.x;
	mul.wide.u32 	%rd1, %r1, 512;
	sub.s64 	%rd2, %rd9, %rd1;
	setp.lt.s64 	%p1, %rd2, 512;
	@%p1 bra 	$L__BB1_2;
	mov.u32 	%r7, %tid.x;
	cvta.to.global.u64 	%rd19, %rd8;
	cvta.to.global.u64 	%rd20, %rd7;
	cvt.u64.u32 	%rd21, %r7;
	add.s64 	%rd22, %rd1, %rd21;
	shl.b64 	%rd23, %rd22, 2;
	add.s64 	%rd24, %rd20, %rd23;
	add.s64 	%rd25, %rd19, %rd23;
	ld.global.u32 	%r8, [%rd24];
	st.global.u32 	[%rd25], %r8;
	ld.global.u32 	%r9, [%rd24+1024];
	st.global.u32 	[%rd25+1024], %r9;
	bra.uni 	$L__BB1_6;
$L__BB1_2:
	cvta.to.global.u64 	%rd3, %rd7;
	cvta.to.global.u64 	%rd4, %rd8;
	mov.u32 	%r2, %tid.x;
	cvt.s64.s32 	%rd5, %rd2;
	cvt.u64.u32 	%rd6, %r2;
	setp.le.s64 	%p2, %rd5, %rd6;
	@%p2 bra 	$L__BB1_4;
	add.s64 	%rd10, %rd1, %rd6;
	shl.b64 	%rd11, %rd10, 2;
	add.s64 	%rd12, %rd3, %rd11;
	add.s64 	%rd13, %rd4, %rd11;
	ld.global.u32 	%r3, [%rd12];
	st.global.u32 	[%rd13], %r3;
$L__BB1_4:
	cvt.u32.u64 	%r4, %rd6;
	add.s32 	%r5, %r4, 256;
	cvt.u64.u32 	%rd14, %r5;
	setp.le.s64 	%p3, %rd5, %rd14;
	@%p3 bra 	$L__BB1_6;
	add.s64 	%rd15, %rd1, %rd6;
	shl.b64 	%rd16, %rd15, 2;
	add.s64 	%rd17, %rd3, %rd16;
	add.s64 	%rd18, %rd4, %rd16;
	ld.global.u32 	%r6, [%rd17+1024];
	st.global.u32 	[%rd18+1024], %r6;
$L__BB1_6:
	ret;

}
	// .globl	_ZN3cub18CUB_300001_SM_10006detail8for_each13static_kernelINS2_12policy_hub_t12policy_500_tElN6thrust24THRUST_300001_SM_1000_NS8cuda_cub13__swap_ranges6swap_fINS7_6detail15normal_iteratorINS7_10device_ptrIiEEEENS7_16reverse_iteratorISF_EEEEEEvT0_T1_
.visible .entry _ZN3cub18CUB_300001_SM_10006detail8for_each13static_kernelINS2_12policy_hub_t12policy_500_tElN6thrust24THRUST_300001_SM_1000_NS8cuda_cub13__swap_ranges6swap_fINS7_6detail15normal_iteratorINS7_10device_ptrIiEEEENS7_16reverse_iteratorISF_EEEEEEvT0_T1_(
	.param .u64 _ZN3cub18CUB_300001_SM_10006detail8for_each13static_kernelINS2_12policy_hub_t12policy_500_tElN6thrust24THRUST_300001_SM_1000_NS8cuda_cub13__swap_ranges6swap_fINS7_6detail15normal_iteratorINS7_10device_ptrIiEEEENS7_16reverse_iteratorISF_EEEEEEvT0_T1__param_0,
	.param .align 8 .b8 _ZN3cub18CUB_300001_SM_10006detail8for_each13static_kernelINS2_12policy_hub_t12policy_500_tElN6thrust24THRUST_300001_SM_1000_NS8cuda_cub13__swap_ranges6swap_fINS7_6detail15normal_iteratorINS7_10device_ptrIiEEEENS7_16reverse_iteratorISF_EEEEEEvT0_T1__param_1[16]
)
.maxntid 256
{
	.reg .pred 	%p<4>;
	.reg .b32 	%r<14>;
	.reg .b64 	%rd<26>;

	ld.param.u64 	%rd8, [_ZN3cub18CUB_300001_SM_10006detail8for_each13static_kernelINS2_12policy_hub_t12policy_500_tElN6thrust24THRUST_300001_SM_1000_NS8cuda_cub13__swap_ranges6swap_fINS7_6detail15normal_iteratorINS7_10device_ptrIiEEEENS7_16reverse_iteratorISF_EEEEEEvT0_T1__param_1+8];
	ld.param.u64 	%rd7, [_ZN3cub18CUB_300001_SM_10006detail8for_each13static_kernelINS2_12policy_hub_t12policy_500_tElN6thrust24THRUST_300001_SM_1000_NS8cuda_cub13__swap_ranges6swap_fINS7_6detail15normal_iteratorINS7_10device_ptrIiEEEENS7_16reverse_iteratorISF_EEEEEEvT0_T1__param_1];
	ld.param.u64 	%rd9, [_ZN3cub18CUB_300001_SM_10006detail8for_each13static_kernelINS2_12policy_hub_t12policy_500_tElN6thrust24THRUST_300001_SM_1000_NS8cuda_cub13__swap_ranges6swap_fINS7_6detail15normal_iteratorINS7_10device_ptrIiEEEENS7_16reverse_iteratorISF_EEEEEEvT0_T1__param_0];
	mov.u32 	%r1, %ctaid.x;
	mul.wide.u32 	%rd1, %r1, 512;
	sub.s64 	%rd2, %rd9, %rd1;
	setp.lt.s64 	%p1, %rd2, 512;
	@%p1 bra 	$L__BB2_2;
	cvta.to.global.u64 	%rd19, %rd8;
	mov.u32 	%r9, %tid.x;
	cvta.to.global.u64 	%rd20, %rd7;
	cvt.u64.u32 	%rd21, %r9;
	add.s64 	%rd22, %rd1, %rd21;
	shl.b64 	%rd23, %rd22, 2;
	add.s64 	%rd24, %rd20, %rd23;
	ld.global.u32 	%r10, [%rd24];
	sub.s64 	%rd25, %rd19, %rd23;
	ld.global.u32 	%r11, [%rd25+-4];
	st.global.u32 	[%rd24], %r11;
	st.global.u32 	[%rd25+-4], %r10;
	ld.global.u32 	%r12, [%rd24+1024];
	ld.global.u32 	%r13, [%rd25+-1028];
	st.global.u32 	[%rd24+1024], %r13;
	st.global.u32 	[%rd25+-1028], %r12;
	bra.uni 	$L__BB2_6;
$L__BB2_2:
	cvta.to.global.u64 	%rd3, %rd7;
	cvta.to.global.u64 	%rd4, %rd8;
	mov.u32 	%r2, %tid.x;
	cvt.s64.s32 	%rd5, %rd2;
	cvt.u64.u32 	%rd6, %r2;
	setp.le.s64 	%p2, %rd5, %rd6;
	@%p2 bra 	$L__BB2_4;
	add.s64 	%rd10, %rd1, %rd6;
	shl.b64 	%rd11, %rd10, 2;
	add.s64 	%rd12, %rd3, %rd11;
	ld.global.u32 	%r3, [%rd12];
	sub.s64 	%rd13, %rd4, %rd11;
	ld.global.u32 	%r4, [%rd13+-4];
	st.global.u32 	[%rd12], %r4;
	st.global.u32 	[%rd13+-4], %r3;
$L__BB2_4:
	cvt.u32.u64 	%r5, %rd6;
	add.s32 	%r6, %r5, 256;
	cvt.u64.u32 	%rd14, %r6;
	setp.le.s64 	%p3, %rd5, %rd14;
	@%p3 bra 	$L__BB2_6;
	add.s64 	%rd15, %rd1, %rd6;
	shl.b64 	%rd16, %rd15, 2;
	add.s64 	%rd17, %rd3, %rd16;
	ld.global.u32 	%r7, [%rd17+1024];
	sub.s64 	%rd18, %rd4, %rd16;
	ld.global.u32 	%r8, [%rd18+-1028];
	st.global.u32 	[%rd17+1024], %r8;
	st.global.u32 	[%rd18+-1028], %r7;
$L__BB2_6:
	ret;

}
	// .globl	_ZN3cub18CUB_300001_SM_10006detail8for_each13static_kernelINS2_12policy_hub_t12policy_500_tElN6thrust24THRUST_300001_SM_1000_NS8cuda_cub20__uninitialized_copy7functorINS7_6detail15normal_iteratorINS7_10device_ptrIiEEEENSC_INS7_7pointerIiNS8_3tagENS7_11use_defaultESI_EEEEEEEEvT0_T1_
.visible .entry _ZN3cub18CUB_300001_SM_10006detail8for_each13static_kernelINS2_12policy_hub_t12policy_500_tElN6thrust24THRUST_300001_SM_1000_NS8cuda_cub20__uninitialized_copy7functorINS7_6detail15normal_iteratorINS7_10device_ptrIiEEEENSC_INS7_7pointerIiNS8_3tagENS7_11use_defaultESI_EEEEEEEEvT0_T1_(
	.param .u64 _ZN3cub18CUB_300001_SM_10006detail8for_each13static_kernelINS2_12policy_hub_t12policy_500_tElN6thrust24THRUST_300001_SM_1000_NS8cuda_cub20__uninitialized_copy7functorINS7_6detail15normal_iteratorINS7_10device_ptrIiEEEENSC_INS7_7pointerIiNS8_3tagENS7_11use_defaultESI_EEEEEEEEvT0_T1__param_0,
	.param .align 8 .b8 _ZN3cub18CUB_300001_SM_10006detail8for_each13static_kernelINS2_12policy_hub_t12policy_500_tElN6thrust24THRUST_300001_SM_1000_NS8cuda_cub20__uninitialized_copy7functorINS7_6detail15normal_iteratorINS7_10device_ptrIiEEEENSC_INS7_7pointerIiNS8_3tagENS7_11use_defaultESI_EEEEEEEEvT0_T1__param_1[16]
)
.maxntid 256
{
	.reg .pred 	%p<4>;
	.reg .b32 	%r<10>;
	.reg .b64 	%rd<26>;

	ld.param.u64 	%rd8, [_ZN3cub18CUB_300001_SM_10006detail8for_each13static_kernelINS2_12policy_hub_t12policy_500_tElN6thrust24THRUST_300001_SM_1000_NS8cuda_cub20__uninitialized_copy7functorINS7_6detail15normal_iteratorINS7_10device_ptrIiEEEENSC_INS7_7pointerIiNS8_3tagENS7_11use_defaultESI_EEEEEEEEvT0_T1__param_1+8];
	ld.param.u64 	%rd7, [_ZN3cub18CUB_300001_SM_10006detail8for_each13static_kernelINS2_12policy_hub_t12policy_500_tElN6thrust24THRUST_300001_SM_1000_NS8cuda_cub20__uninitialized_copy7functorINS7_6detail15normal_iteratorINS7_10device_ptrIiEEEENSC_INS7_7pointerIiNS8_3tagENS7_11use_defaultESI_EEEEEEEEvT0_T1__param_1];
	ld.param.u64 	%rd9, [_ZN3cub18CUB_300001_SM_10006detail8for_each13static_kernelINS2_12policy_hub_t12policy_500_tElN6thrust24THRUST_300001_SM_1000_NS8cuda_cub20__uninitialized_copy7functorINS7_6detail15normal_iteratorINS7_10device_ptrIiEEEENSC_INS7_7pointerIiNS8_3tagENS7_11use_defaultESI_EEEEEEEEvT0_T1__param_0];
	mov.u32 	%r1, %ctaid.x;
	mul.wide.u32 	%rd1, %r1, 512;
	sub.s64 	%rd2, %rd9, %rd1;
	setp.lt.s64 	%p1, %rd2, 512;
	@%p1 bra 	$L__BB3_2;
	mov.u32 	%r7, %tid.x;
	cvta.to.global.u64 	%rd19, %rd8;
	cvta.to.global.u64 	%rd20, %rd7;
	cvt.u64.u32 	%rd21, %r7;
	add.s64 	%rd22, %rd1, %rd21;
	shl.b64 	%rd23, %rd22, 2;
	add.s64 	%rd24, %rd20, %rd23;
	add.s64 	%rd25, %rd19, %rd23;
	ld.global.u32 	%r8, [%rd24];
	st.global.u32 	[%rd25], %r8;
	ld.global.u32 	%r9, [%rd24+1024];
	st.global.u32 	[%rd25+1024], %r9;
	bra.uni 	$L__BB3_6;
$L__BB3_2:
	cvta.to.global.u64 	%rd3, %rd7;
	cvta.to.global.u64 	%rd4, %rd8;
	mov.u32 	%r2, %tid.x;
	cvt.s64.s32 	%rd5, %rd2;
	cvt.u64.u32 	%rd6, %r2;
	setp.le.s64 	%p2, %rd5, %rd6;
	@%p2 bra 	$L__BB3_4;
	add.s64 	%rd10, %rd1, %rd6;
	shl.b64 	%rd11, %rd10, 2;
	add.s64 	%rd12, %rd3, %rd11;
	add.s64 	%rd13, %rd4, %rd11;
	ld.global.u32 	%r3, [%rd12];
	st.global.u32 	[%rd13], %r3;
$L__BB3_4:
	cvt.u32.u64 	%r4, %rd6;
	add.s32 	%r5, %r4, 256;
	cvt.u64.u32 	%rd14, %r5;
	setp.le.s64 	%p3, %rd5, %rd14;
	@%p3 bra 	$L__BB3_6;
	add.s64 	%rd15, %rd1, %rd6;
	shl.b64 	%rd16, %rd15, 2;
	add.s64 	%rd17, %rd3, %rd16;
	add.s64 	%rd18, %rd4, %rd16;
	ld.global.u32 	%r6, [%rd17+1024];
	st.global.u32 	[%rd18+1024], %r6;
$L__BB3_6:
	ret;

}
	// .globl	_ZN3cub18CUB_300001_SM_10006detail4scan23DeviceCompactInitKernelINS0_13ScanTileStateIiLb1EEEPiEEvT_iT0_
.visible .entry _ZN3cub18CUB_300001_SM_10006detail4scan23DeviceCompactInitKernelINS0_13ScanTileStateIiLb1EEEPiEEvT_iT0_(
	.param .align 8 .b8 _ZN3cub18CUB_300001_SM_10006detail4scan23DeviceCompactInitKernelINS0_13ScanTileStateIiLb1EEEPiEEvT_iT0__param_0[8],
	.param .u32 _ZN3cub18CUB_300001_SM_10006detail4scan23DeviceCompactInitKernelINS0_13ScanTileStateIiLb1EEEPiEEvT_iT0__param_1,
	.param .u64 .ptr .align 1 _ZN3cub18CUB_300001_SM_10006detail4scan23DeviceCompactInitKernelINS0_13ScanTileStateIiLb1EEEPiEEvT_iT0__param_2
)
{
	.reg .pred 	%p<6>;
	.reg .b32 	%r<12>;
	.reg .b64 	%rd<9>;

	ld.param.u64 	%rd3, [_ZN3cub18CUB_300001_SM_10006detail4scan23DeviceCompactInitKernelINS0_13ScanTileStateIiLb1EEEPiEEvT_iT0__param_0];
	ld.param.u32 	%r4, [_ZN3cub18CUB_300001_SM_10006detail4scan23DeviceCompactInitKernelINS0_13ScanTileStateIiLb1EEEPiEEvT_iT0__param_1];
	ld.param.u64 	%rd2, [_ZN3cub18CUB_300001_SM_10006detail4scan23DeviceCompactInitKernelINS0_13ScanTileStateIiLb1EEEPiEEvT_iT0__param_2];
	cvta.to.global.u64 	%rd1, %rd3;
	mov.u32 	%r1, %ctaid.x;
	mov.u32 	%r5, %ntid.x;
	mov.u32 	%r2, %tid.x;
	mad.lo.s32 	%r3, %r1, %r5, %r2;
	setp.ge.s32 	%p1, %r3, %r4;
	@%p1 bra 	$L__BB4_2;
	mul.wide.s32 	%rd4, %r3, 8;
	add.s64 	%rd5, %rd1, %rd4;
	mov.b32 	%r6, 0;
	mov.b32 	%r7, 99;
	st.global.v2.u32 	[%rd5+256], {%r7, %r6};
$L__BB4_2:
	setp.ne.s32 	%p2, %r1, 0;
	setp.gt.u32 	%p3, %r2, 31;
	or.pred  	%p4, %p2, %p3;
	@%p4 bra 	$L__BB4_4;
	mul.wide.u32 	%rd6, %r2, 8;
	add.s64 	%rd7, %rd1, %rd6;
	mov.b32 	%r9, 0;
	st.global.v2.u32 	[%rd7], {%r9, %r9};
$L__BB4_4:
	or.b32  	%r10, %r1, %r2;
	setp.ne.s32 	%p5, %r10, 0;
	@%p5 bra 	$L__BB4_6;
	cvta.to.global.u64 	%rd8, %rd2;
	mov.b32 	%r11, 0;
	st.global.u32 	[%rd8], %r11;
$L__BB4_6:
	ret;

}
	// .globl	_ZN3cub18CUB_300001_SM_10006detail4scan23DeviceCompactInitKernelINS0_13ScanTileStateIiLb1EEEPlEEvT_iT0_
.visible .entry _ZN3cub18CUB_300001_SM_10006detail4scan23DeviceCompactInitKernelINS0_13ScanTileStateIiLb1EEEPlEEvT_iT0_(
	.param .align 8 .b8 _ZN3cub18CUB_300001_SM_10006detail4scan23DeviceCompactInitKernelINS0_13ScanTileStateIiLb1EEEPlEEvT_iT0__param_0[8],
	.param .u32 _ZN3cub18CUB_300001_SM_10006detail4scan23DeviceCompactInitKernelINS0_13ScanTileStateIiLb1EEEPlEEvT_iT0__param_1,
	.param .u64 .ptr .align 1 _ZN3cub18CUB_300001_SM_10006detail4scan23DeviceCompactInitKernelINS0_13ScanTileStateIiLb1EEEPlEEvT_iT0__param_2
)
{
	.reg .pred 	%p<6>;
	.reg .b32 	%r<11>;
	.reg .b64 	%rd<10>;

	ld.param.u64 	%rd3, [_ZN3cub18CUB_300001_SM_10006detail4scan23DeviceCompactInitKernelINS0_13ScanTileStateIiLb1EEEPlEEvT_iT0__param_0];
	ld.param.u32 	%r4, [_ZN3cub18CUB_300001_SM_10006detail4scan23DeviceCompactInitKernelINS0_13ScanTileStateIiLb1EEEPlEEvT_iT0__param_1];
	ld.param.u64 	%rd2, [_ZN3cub18CUB_300001_SM_10006detail4scan23DeviceCompactInitKernelINS0_13ScanTileStateIiLb1EEEPlEEvT_iT0__param_2];
	cvta.to.global.u64 	%rd1, %rd3;
	mov.u32 	%r1, %ctaid.x;
	mov.u32 	%r5, %ntid.x;
	mov.u32 	%r2, %tid.x;
	mad.lo.s32 	%r3, %r1, %r5, %r2;
	setp.ge.s32 	%p1, %r3, %r4;
	@%p1 bra 	$L__BB5_2;
	mul.wide.s32 	%rd4, %r3, 8;
	add.s64 	%rd5, %rd1, %rd4;
	mov.b32 	%r6, 0;
	mov.b32 	%r7, 99;
	st.global.v2.u32 	[%rd5+256], {%r7, %r6};
$L__BB5_2:
	setp.ne.s32 	%p2, %r1, 0;
	setp.gt.u32 	%p3, %r2, 31;
	or.pred  	%p4, %p2, %p3;
	@%p4 bra 	$L__BB5_4;
	mul.wide.u32 	%rd6, %r2, 8;
	add.s64 	%rd7, %rd1, %rd6;
	mov.b32 	%r9, 0;
	st.global.v2.u32 	[%rd7], {%r9, %r9};
$L__BB5_4:
	or.b32  	%r10, %r1, %r2;
	setp.ne.s32 	%p5, %r10, 0;
	@%p5 bra 	$L__BB5_6;
	cvta.to.global.u64 	%rd8, %rd2;
	mov.b64 	%rd9, 0;
	st.global.u64 	[%rd8], %rd9;
$L__BB5_6:
	ret;

}
	// .globl	_ZN3cub18CUB_300001_SM_10006detail6select23DeviceSelectSweepKernelINS2_10policy_hubIiNS0_8NullTypeEiLb0ELNS0_10SelectImplE2EE10Policy1000EPiPS5_N6thrust24THRUST_300001_SM_1000_NS6detail15normal_iteratorINSC_10device_ptrIiEEEES9_NS0_13ScanTileStateIiLb1EEE7is_evenS5_iNS2_19streaming_context_tIiLb0EEELS6_2EEEvT0_T1_T2_T3_T4_T5_T6_T7_iT8_NS1_7vsmem_tE
.visible .entry _ZN3cub18CUB_300001_SM_10006detail6select23DeviceSelectSweepKernelINS2_10policy_hubIiNS0_8NullTypeEiLb0ELNS0_10SelectImplE2EE10Policy1000EPiPS5_N6thrust24THRUST_300001_SM_1000_NS6detail15normal_iteratorINSC_10device_ptrIiEEEES9_NS0_13ScanTileStateIiLb1EEE7is_evenS5_iNS2_19streaming_context_tIiLb0EEELS6_2EEEvT0_T1_T2_T3_T4_T5_T6_T7_iT8_NS1_7vsmem_tE(
	.param .u64 .ptr .align 1 _ZN3cub18CUB_300001_SM_10006detail6select23DeviceSelectSweepKernelINS2_10policy_hubIiNS0_8NullTypeEiLb0ELNS0_10SelectImplE2EE10Policy1000EPiPS5_N6thrust24THRUST_300001_SM_1000_NS6detail15normal_iteratorINSC_10device_ptrIiEEEES9_NS0_13ScanTileStateIiLb1EEE7is_evenS5_iNS2_19streaming_context_tIiLb0EEELS6_2EEEvT0_T1_T2_T3_T4_T5_T6_T7_iT8_NS1_7vsmem_tE_param_0,
	.param .u64 .ptr .align 1 _ZN3cub18CUB_300001_SM_10006detail6select23DeviceSelectSweepKernelINS2_10policy_hubIiNS0_8NullTypeEiLb0ELNS0_10SelectImplE2EE10Policy1000EPiPS5_N6thrust24THRUST_300001_SM_1000_NS6detail15normal_iteratorINSC_10device_ptrIiEEEES9_NS0_13ScanTileStateIiLb1EEE7is_evenS5_iNS2_19streaming_context_tIiLb0EEELS6_2EEEvT0_T1_T2_T3_T4_T5_T6_T7_iT8_NS1_7vsmem_tE_param_1,
	.param .align 8 .b8 _ZN3cub18CUB_300001_SM_10006detail6select23DeviceSelectSweepKernelINS2_10policy_hubIiNS0_8NullTypeEiLb0ELNS0_10SelectImplE2EE10Policy1000EPiPS5_N6thrust24THRUST_300001_SM_1000_NS6detail15normal_iteratorINSC_10device_ptrIiEEEES9_NS0_13ScanTileStateIiLb1EEE7is_evenS5_iNS2_19streaming_context_tIiLb0EEELS6_2EEEvT0_T1_T2_T3_T4_T5_T6_T7_iT8_NS1_7vsmem_tE_param_2[8],
	.param .u64 .ptr .align 1 _ZN3cub18CUB_300001_SM_10006detail6select23DeviceSelectSweepKernelINS2_10policy_hubIiNS0_8NullTypeEiLb0ELNS0_10SelectImplE2EE10Policy1000EPiPS5_N6thrust24THRUST_300001_SM_1000_NS6detail15normal_iteratorINSC_10device_ptrIiEEEES9_NS0_13ScanTileStateIiLb1EEE7is_evenS5_iNS2_19streaming_context_tIiLb0EEELS6_2EEEvT0_T1_T2_T3_T4_T5_T6_T7_iT8_NS1_7vsmem_tE_param_3,
	.param .align 8 .b8 _ZN3cub18CUB_300001_SM_10006detail6select23DeviceSelectSweepKernelINS2_10policy_hubIiNS0_8NullTypeEiLb0ELNS0_10SelectImplE2EE10Policy1000EPiPS5_N6thrust24THRUST_300001_SM_1000_NS6detail15normal_iteratorINSC_10device_ptrIiEEEES9_NS0_13ScanTileStateIiLb1EEE7is_evenS5_iNS2_19streaming_context_tIiLb0EEELS6_2EEEvT0_T1_T2_T3_T4_T5_T6_T7_iT8_NS1_7vsmem_tE_param_4[8],
	.param .align 1 .b8 _ZN3cub18CUB_300001_SM_10006detail6select23DeviceSelectSweepKernelINS2_10policy_hubIiNS0_8NullTypeEiLb0ELNS0_10SelectImplE2EE10Policy1000EPiPS5_N6thrust24THRUST_300001_SM_1000_NS6detail15normal_iteratorINSC_10device_ptrIiEEEES9_NS0_13ScanTileStateIiLb1EEE7is_evenS5_iNS2_19streaming_context_tIiLb0EEELS6_2EEEvT0_T1_T2_T3_T4_T5_T6_T7_iT8_NS1_7vsmem_tE_param_5[1],
	.param .align 1 .b8 _ZN3cub18CUB_300001_SM_10006detail6select23DeviceSelectSweepKernelINS2_10policy_hubIiNS0_8NullTypeEiLb0ELNS0_10SelectImplE2EE10Policy1000EPiPS5_N6thrust24THRUST_300001_SM_1000_NS6detail15normal_iteratorINSC_10device_ptrIiEEEES9_NS0_13ScanTileStateIiLb1EEE7is_evenS5_iNS2_19streaming_context_tIiLb0EEELS6_2EEEvT0_T1_T2_T3_T4_T5_T6_T7_iT8_NS1_7vsmem_tE_param_6[1],
	.param .u32 _ZN3cub18CUB_300001_SM_10006detail6select23DeviceSelectSweepKernelINS2_10policy_hubIiNS0_8NullTypeEiLb0ELNS0_10SelectImplE2EE10Policy1000EPiPS5_N6thrust24THRUST_300001_SM_1000_NS6detail15normal_iteratorINSC_10device_ptrIiEEEES9_NS0_13ScanTileStateIiLb1EEE7is_evenS5_iNS2_19streaming_context_tIiLb0EEELS6_2EEEvT0_T1_T2_T3_T4_T5_T6_T7_iT8_NS1_7vsmem_tE_param_7,
	.param .u32 _ZN3cub18CUB_300001_SM_10006detail6select23DeviceSelectSweepKernelINS2_10policy_hubIiNS0_8NullTypeEiLb0ELNS0_10SelectImplE2EE10Policy1000EPiPS5_N6thrust24THRUST_300001_SM_1000_NS6detail15normal_iteratorINSC_10device_ptrIiEEEES9_NS0_13ScanTileStateIiLb1EEE7is_evenS5_iNS2_19streaming_context_tIiLb0EEELS6_2EEEvT0_T1_T2_T3_T4_T5_T6_T7_iT8_NS1_7vsmem_tE_param_8,
	.param .align 1 .b8 _ZN3cub18CUB_300001_SM_10006detail6select23DeviceSelectSweepKernelINS2_10policy_hubIiNS0_8NullTypeEiLb0ELNS0_10SelectImplE2EE10Policy1000EPiPS5_N6thrust24THRUST_300001_SM_1000_NS6detail15normal_iteratorINSC_10device_ptrIiEEEES9_NS0_13ScanTileStateIiLb1EEE7is_evenS5_iNS2_19streaming_context_tIiLb0EEELS6_2EEEvT0_T1_T2_T3_T4_T5_T6_T7_iT8_NS1_7vsmem_tE_param_9[1],
	.param .align 8 .b8 _ZN3cub18CUB_300001_SM_10006detail6select23DeviceSelectSweepKernelINS2_10policy_hubIiNS0_8NullTypeEiLb0ELNS0_10SelectImplE2EE10Policy1000EPiPS5_N6thrust24THRUST_300001_SM_1000_NS6detail15normal_iteratorINSC_10device_ptrIiEEEES9_NS0_13ScanTileStateIiLb1EEE7is_evenS5_iNS2_19streaming_context_tIiLb0EEELS6_2EEEvT0_T1_T2_T3_T4_T5_T6_T7_iT8_NS1_7vsmem_tE_param_10[8]
)
.maxntid 608
{
	.reg .pred 	%p<435>;
	.reg .b32 	%r<2569>;
	.reg .b64 	%rd<212>;
	// demoted variable
	.shared .align 16 .b8 _ZZN3cub18CUB_300001_SM_10006detail6select23DeviceSelectSweepKernelINS2_10policy_hubIiNS0_8NullTypeEiLb0ELNS0_10SelectImplE2EE10Policy1000EPiPS5_N6thrust24THRUST_300001_SM_1000_NS6detail15normal_iteratorINSC_10device_ptrIiEEEES9_NS0_13ScanTileStateIiLb1EEE7is_evenS5_iNS2_19streaming_context_tIiLb0EEELS6_2EEEvT0_T1_T2_T3_T4_T5_T6_T7_iT8_NS1_7vsmem_tEE19static_temp_storage[46208];
	ld.param.u64 	%rd2, [_ZN3cub18CUB_300001_SM_10006detail6select23DeviceSelectSweepKernelINS2_10policy_hubIiNS0_8NullTypeEiLb0ELNS0_10SelectImplE2EE10Policy1000EPiPS5_N6thrust24THRUST_300001_SM_1000_NS6detail15normal_iteratorINSC_10device_ptrIiEEEES9_NS0_13ScanTileStateIiLb1EEE7is_evenS5_iNS2_19streaming_context_tIiLb0EEELS6_2EEEvT0_T1_T2_T3_T4_T5_T6_T7_iT8_NS1_7vsmem_tE_param_4];
	ld.param.u64 	%rd16, [_ZN3cub18CUB_300001_SM_10006detail6select23DeviceSelectSweepKernelINS2_10policy_hubIiNS0_8NullTypeEiLb0ELNS0_10SelectImplE2EE10Policy1000EPiPS5_N6thrust24THRUST_300001_SM_1000_NS6detail15normal_iteratorINSC_10device_ptrIiEEEES9_NS0_13ScanTileStateIiLb1EEE7is_evenS5_iNS2_19streaming_context_tIiLb0EEELS6_2EEEvT0_T1_T2_T3_T4_T5_T6_T7_iT8_NS1_7vsmem_tE_param_2];
	ld.param.u64 	%rd14, [_ZN3cub18CUB_300001_SM_10006detail6select23DeviceSelectSweepKernelINS2_10policy_hubIiNS0_8NullTypeEiLb0ELNS0_10SelectImplE2EE10Policy1000EPiPS5_N6thrust24THRUST_300001_SM_1000_NS6detail15normal_iteratorINSC_10device_ptrIiEEEES9_NS0_13ScanTileStateIiLb1EEE7is_evenS5_iNS2_19streaming_context_tIiLb0EEELS6_2EEEvT0_T1_T2_T3_T4_T5_T6_T7_iT8_NS1_7vsmem_tE_param_0];
	ld.param.u32 	%r332, [_ZN3cub18CUB_300001_SM_10006detail6select23DeviceSelectSweepKernelINS2_10policy_hubIiNS0_8NullTypeEiLb0ELNS0_10SelectImplE2EE10Policy1000EPiPS5_N6thrust24THRUST_300001_SM_1000_NS6detail15normal_iteratorINSC_10device_ptrIiEEEES9_NS0_13ScanTileStateIiLb1EEE7is_evenS5_iNS2_19streaming_context_tIiLb0EEELS6_2EEEvT0_T1_T2_T3_T4_T5_T6_T7_iT8_NS1_7vsmem_tE_param_8];
	cvta.to.global.u64 	%rd1, %rd14;
	cvta.to.global.u64 	%rd3, %rd16;
	mov.u32 	%r333, %ctaid.x;
	mov.u32 	%r334, %nctaid.y;
	mov.u32 	%r335, %ctaid.y;
	mad.lo.s32 	%r1, %r333, %r334, %r335;
	mul.lo.s32 	%r2, %r1, 11552;
	add.s32 	%r336, %r332, -1;
	setp.ge.s32 	%p1, %r1, %r336;
	@%p1 bra 	$L__BB6_28;
	setp.ne.s32 	%p289, %r1, 0;
	@%p289 bra 	$L__BB6_7;
	ld.param.u64 	%rd210, [_ZN3cub18CUB_300001_SM_10006detail6select23DeviceSelectSweepKernelINS2_10policy_hubIiNS0_8NullTypeEiLb0ELNS0_10SelectImplE2EE10Policy1000EPiPS5_N6thrust24THRUST_300001_SM_1000_NS6detail15normal_iteratorINSC_10device_ptrIiEEEES9_NS0_13ScanTileStateIiLb1EEE7is_evenS5_iNS2_19streaming_context_tIiLb0EEELS6_2EEEvT0_T1_T2_T3_T4_T5_T6_T7_iT8_NS1_7vsmem_tE_param_0];
	mov.u32 	%r3, %tid.x;
	and.b32  	%r2086, %r3, 31;
	and.b32  	%r2087, %r3, 992;
	mul.lo.s32 	%r2088, %r2087, 19;
	or.b32  	%r2089, %r2088, %r2086;
	mov.u32 	%r2090, %ctaid.x;
	mov.u32 	%r2091, %nctaid.y;
	mov.u32 	%r2092, %ctaid.y;
	mad.lo.s32 	%r2093, %r2090, %r2091, %r2092;
	mad.lo.s32 	%r2094, %r2093, 11552, %r2089;
	cvta.to.global.u64 	%rd167, %rd210;
	mul.wide.u32 	%rd168, %r2094, 4;
	add.s64 	%rd169, %rd167, %rd168;
	ld.global.u32 	%r2095, [%rd169];
	ld.global.u32 	%r2096, [%rd169+128];
	ld.global.u32 	%r2097, [%rd169+256];
	ld.global.u32 	%r2098, [%rd169+384];
	ld.global.u32 	%r2099, [%rd169+512];
	ld.global.u32 	%r2100, [%rd169+640];
	ld.global.u32 	%r2101, [%rd169+768];
	ld.global.u32 	%r2102, [%rd169+896];
	ld.global.u32 	%r2103, [%rd169+1024];
	ld.global.u32 	%r2104, [%rd169+1152];
	ld.global.u32 	%r2105, [%rd169+1280];
	ld.global.u32 	%r2106, [%rd169+1408];
	ld.global.u32 	%r2107, [%rd169+1536];
	ld.global.u32 	%r2108, [%rd169+1664];
	ld.global.u32 	%r2109, [%rd169+1792];
	ld.global.u32 	%r2110, [%rd169+1920];
	ld.global.u32 	%r2111, [%rd169+2048];
	ld.global.u32 	%r2112, [%rd169+2176];
	ld.global.u32 	%r2113, [%rd169+2304];
	// begin inline asm
	mov.u32 %r2055, %laneid;
	// end inline asm
	shr.u32 	%r5, %r3, 5;
	mad.lo.s32 	%r2114, %r5, 608, %r2055;
	shl.b32 	%r2115, %r2114, 2;
	mov.u32 	%r2116, _ZZN3cub18CUB_300001_SM_10006detail6select23DeviceSelectSweepKernelINS2_10policy_hubIiNS0_8NullTypeEiLb0ELNS0_10SelectImplE2EE10Policy1000EPiPS5_N6thrust24THRUST_300001_SM_1000_NS6detail15normal_iteratorINSC_10device_ptrIiEEEES9_NS0_13ScanTileStateIiLb1EEE7is_evenS5_iNS2_19streaming_context_tIiLb0EEELS6_2EEEvT0_T1_T2_T3_T4_T5_T6_T7_iT8_NS1_7vsmem_tEE19static_temp_storage;
	add.s32 	%r2117, %r2116, %r2115;
	st.shared.u32 	[%r2117], %r2095;
	st.shared.u32 	[%r2117+128], %r2096;
	st.shared.u32 	[%r2117+256], %r2097;
	st.shared.u32 	[%r2117+384], %r2098;
	st.shared.u32 	[%r2117+512], %r2099;
	st.shared.u32 	[%r2117+640], %r2100;
	st.shared.u32 	[%r2117+768], %r2101;
	st.shared.u32 	[%r2117+896], %r2102;
	st.shared.u32 	[%r2117+1024], %r2103;
	st.shared.u32 	[%r2117+1152], %r2104;
	st.shared.u32 	[%r2117+1280], %r2105;
	st.shared.u32 	[%r2117+1408], %r2106;
	st.shared.u32 	[%r2117+1536], %r2107;
	st.shared.u32 	[%r2117+1664], %r2108;
	st.shared.u32 	[%r2117+1792], %r2109;
	st.shared.u32 	[%r2117+1920], %r2110;
	st.shared.u32 	[%r2117+2048], %r2111;
	st.shared.u32 	[%r2117+2176], %r2112;
	st.shared.u32 	[%r2117+2304], %r2113;
	bar.warp.sync 	-1;
	mad.lo.s32 	%r2118, %r2055, 72, %r2117;
	ld.shared.u32 	%r6, [%r2118];
	ld.shared.u32 	%r7, [%r2118+4];
	not.b32 	%r2119, %r7;
	ld.shared.u32 	%r8, [%r2118+8];
	not.b32 	%r2120, %r8;
	ld.shared.u32 	%r9, [%r2118+12];
	ld.shared.u32 	%r10, [%r2118+16];
	not.b32 	%r2121, %r10;
	ld.shared.u32 	%r11, [%r2118+20];
	not.b32 	%r2122, %r11;
	ld.shared.u32 	%r12, [%r2118+24];
	not.b32 	%r2123, %r12;
	ld.shared.u32 	%r13, [%r2118+28];
	not.b32 	%r2124, %r13;
	ld.shared.u32 	%r14, [%r2118+32];
	not.b32 	%r2125, %r14;
	ld.shared.u32 	%r15, [%r2118+36];
	ld.shared.u32 	%r16, [%r2118+40];
	not.b32 	%r2126, %r16;
	ld.shared.u32 	%r17, [%r2118+44];
	not.b32 	%r2127, %r17;
	ld.shared.u32 	%r18, [%r2118+48];
	not.b32 	%r2128, %r18;
	ld.shared.u32 	%r19, [%r2118+52];
	not.b32 	%r2129, %r19;
	ld.shared.u32 	%r20, [%r2118+56];
	not.b32 	%r2130, %r20;
	ld.shared.u32 	%r21, [%r2118+60];
	not.b32 	%r2131, %r21;
	ld.shared.u32 	%r22, [%r2118+64];
	not.b32 	%r2132, %r22;
	ld.shared.u32 	%r23, [%r2118+68];
	not.b32 	%r2133, %r23;
	ld.shared.u32 	%r24, [%r2118+72];
	not.b32 	%r2134, %r24;
	and.b32  	%r25, %r6, 1;
	xor.b32  	%r2135, %r25, 1;
	and.b32  	%r2136, %r2119, 1;
	and.b32  	%r26, %r2120, 1;
	and.b32  	%r27, %r9, 1;
	xor.b32  	%r2137, %r27, 1;
	and.b32  	%r2138, %r2121, 1;
	and.b32  	%r2139, %r2122, 1;
	and.b32  	%r2140, %r2123, 1;
	and.b32  	%r28, %r2124, 1;
	and.b32  	%r29, %r2125, 1;
	and.b32  	%r30, %r15, 1;
	xor.b32  	%r2141, %r30, 1;
	and.b32  	%r2142, %r2126, 1;
	and.b32  	%r2143, %r2127, 1;
	and.b32  	%r2144, %r2128, 1;
	and.b32  	%r2145, %r2129, 1;
	and.b32  	%r2146, %r2130, 1;
	and.b32  	%r2147, %r2131, 1;
	and.b32  	%r2148, %r2132, 1;
	and.b32  	%r2149, %r2133, 1;
	and.b32  	%r2150, %r2134, 1;
	bar.sync 	0;
	add.s32 	%r2151, %r2136, %r2135;
	add.s32 	%r2152, %r26, %r2151;
	add.s32 	%r2153, %r2137, %r2152;
	add.s32 	%r2154, %r2138, %r2153;
	add.s32 	%r2155, %r2139, %r2154;
	add.s32 	%r2156, %r2140, %r2155;
	add.s32 	%r2157, %r28, %r2156;
	add.s32 	%r31, %r29, %r2157;
	add.s32 	%r32, %r2141, %r31;
	add.s32 	%r2158, %r2142, %r32;
	add.s32 	%r2159, %r2143, %r2158;
	add.s32 	%r2160, %r2144, %r2159;
	add.s32 	%r2161, %r2145, %r2160;
	add.s32 	%r2162, %r2146, %r2161;
	add.s32 	%r2163, %r2147, %r2162;
	add.s32 	%r2164, %r2148, %r2163;
	add.s32 	%r2165, %r2149, %r2164;
	add.s32 	%r2060, %r2150, %r2165;
	mov.b32 	%r2058, 1;
	mov.b32 	%r2083, 0;
	mov.b32 	%r2085, -1;
	// begin inline asm
	{  .reg .s32 r0;  .reg .pred p;  shfl.sync.up.b32 r0|p, %r2060, %r2058, %r2083, %r2085;  @p add.s32 r0, r0, %r2060;  mov.s32 %r2056, r0;}
	// end inline asm
	mov.b32 	%r2064, 2;
	// begin inline asm
	{  .reg .s32 r0;  .reg .pred p;  shfl.sync.up.b32 r0|p, %r2056, %r2064, %r2083, %r2085;  @p add.s32 r0, r0, %r2056;  mov.s32 %r2062, r0;}
	// end inline asm
	mov.b32 	%r2070, 4;
	// begin inline asm
	{  .reg .s32 r0;  .reg .pred p;  shfl.sync.up.b32 r0|p, %r2062, %r2070, %r2083, %r2085;  @p add.s32 r0, r0, %r2062;  mov.s32 %r2068, r0;}
	// end inline asm
	mov.b32 	%r2076, 8;
	// begin inline asm
	{  .reg .s32 r0;  .reg .pred p;  shfl.sync.up.b32 r0|p, %r2068, %r2076, %r2083, %r2085;  @p add.s32 r0, r0, %r2068;  mov.s32 %r2074, r0;}
	// end inline asm
	mov.b32 	%r2082, 16;
	// begin inline asm
	{  .reg .s32 r0;  .reg .pred p;  shfl.sync.up.b32 r0|p, %r2074, %r2082, %r2083, %r2085;  @p add.s32 r0, r0, %r2074;  mov.s32 %r2080, r0;}
	// end inline asm
	setp.ne.s32 	%p376, %r2055, 31;
	@%p376 bra 	$L__BB6_4;
	shl.b32 	%r2166, %r5, 2;
	add.s32 	%r2168, %r2116, %r2166;
	st.shared.u32 	[%r2168], %r2080;
$L__BB6_4:
	bar.sync 	0;
	ld.shared.v4.u32 	{%r2169, %r2170, %r2171, %r2172}, [_ZZN3cub18CUB_300001_SM_10006detail6select23DeviceSelectSweepKernelINS2_10policy_hubIiNS0_8NullTypeEiLb0ELNS0_10SelectImplE2EE10Policy1000EPiPS5_N6thrust24THRUST_300001_SM_1000_NS6detail15normal_iteratorINSC_10device_ptrIiEEEES9_NS0_13ScanTileStateIiLb1EEE7is_evenS5_iNS2_19streaming_context_tIiLb0EEELS6_2EEEvT0_T1_T2_T3_T4_T5_T6_T7_iT8_NS1_7vsmem_tEE19static_temp_storage];
	add.s32 	%r2173, %r2170, %r2169;
	setp.eq.s32 	%p377, %r5, 2;
	selp.b32 	%r2174, %r2173, %r2169, %p377;
	add.s32 	%r2175, %r2173, %r2171;
	setp.eq.s32 	%p378, %r5, 3;
	selp.b32 	%r2176, %r2175, %r2174, %p378;
	add.s32 	%r2177, %r2175, %r2172;
	setp.eq.s32 	%p379, %r5, 4;
	selp.b32 	%r2178, %r2177, %r2176, %p379;
	ld.shared.v4.u32 	{%r2179, %r2180, %r2181, %r2182}, [_ZZN3cub18CUB_300001_SM_10006detail6select23DeviceSelectSweepKernelINS2_10policy_hubIiNS0_8NullTypeEiLb0ELNS0_10SelectImplE2EE10Policy1000EPiPS5_N6thrust24THRUST_300001_SM_1000_NS6detail15normal_iteratorINSC_10device_ptrIiEEEES9_NS0_13ScanTileStateIiLb1EEE7is_evenS5_iNS2_19streaming_context_tIiLb0EEELS6_2EEEvT0_T1_T2_T3_T4_T5_T6_T7_iT8_NS1_7vsmem_tEE19static_temp_storage+16];
	add.s32 	%r2183, %r2177, %r2179;
	setp.eq.s32 	%p380, %r5, 5;
	selp.b32 	%r2184, %r2183, %r2178, %p380;
	add.s32 	%r2185, %r2183, %r2180;
	setp.eq.s32 	%p381, %r5, 6;
	selp.b32 	%r2186, %r2185, %r2184, %p381;
	add.s32 	%r2187, %r2185, %r2181;
	setp.eq.s32 	%p382, %r5, 7;
	selp.b32 	%r2188, %r2187, %r2186, %p382;
	add.s32 	%r2189, %r2187, %r2182;
	setp.eq.s32 	%p383, %r5, 8;
	selp.b32 	%r2190, %r2189, %r2188, %p383;
	ld.shared.v4.u32 	{%r2191, %r2192, %r2193, %r2194}, [_ZZN3cub18CUB_300001_SM_10006detail6select23DeviceSelectSweepKernelINS2_10policy_hubIiNS0_8NullTypeEiLb0ELNS0_10SelectImplE2EE10Policy1000EPiPS5_N6thrust24THRUST_300001_SM_1000_NS6detail15normal_iteratorINSC_10device_ptrIiEEEES9_NS0_13ScanTileStateIiLb1EEE7is_evenS5_iNS2_19streaming_context_tIiLb0EEELS6_2EEEvT0_T1_T2_T3_T4_T5_T6_T7_iT8_NS1_7vsmem_tEE19static_temp_storage+32];
	add.s32 	%r2195, %r2189, %r2191;
	setp.eq.s32 	%p384, %r5, 9;
	selp.b32 	%r2196, %r2195, %r2190, %p384;
	add.s32 	%r2197, %r2195, %r2192;
	setp.eq.s32 	%p385, %r5, 10;
	selp.b32 	%r2198, %r2197, %r2196, %p385;
	add.s32 	%r2199, %r2197, %r2193;
	setp.eq.s32 	%p386, %r5, 11;
	selp.b32 	%r2200, %r2199, %r2198, %p386;
	add.s32 	%r2201, %r2199, %r2194;
	setp.eq.s32 	%p387, %r5, 12;
	selp.b32 	%r2202, %r2201, %r2200, %p387;
	ld.shared.v4.u32 	{%r2203, %r2204, %r2205, %r2206}, [_ZZN3cub18CUB_300001_SM_10006detail6select23DeviceSelectSweepKernelINS2_10policy_hubIiNS0_8NullTypeEiLb0ELNS0_10SelectImplE2EE10Policy1000EPiPS5_N6thrust24THRUST_300001_SM_1000_NS6detail15normal_iteratorINSC_10device_ptrIiEEEES9_NS0_13ScanTileStateIiLb1EEE7is_evenS5_iNS2_19streaming_context_tIiLb0EEELS6_2EEEvT0_T1_T2_T3_T4_T5_T6_T7_iT8_NS1_7vsmem_tEE19static_temp_storage+48];
	add.s32 	%r2207, %r2201, %r2203;
	setp.eq.s32 	%p388, %r5, 13;
	selp.b32 	%r2208, %r2207, %r2202, %p388;
	add.s32 	%r2209, %r2207, %r2204;
	setp.eq.s32 	%p389, %r5, 14;
	selp.b32 	%r2210, %r2209, %r2208, %p389;
	add.s32 	%r2211, %r2209, %r2205;
	setp.eq.s32 	%p390, %r5, 15;
	selp.b32 	%r2212, %r2211, %r2210, %p390;
	add.s32 	%r2213, %r2211, %r2206;
	setp.eq.s32 	%p391, %r5, 16;
	selp.b32 	%r2214, %r2213, %r2212, %p391;
	.pragma "used_bytes_mask 4095";
	ld.shared.v4.u32 	{%r2215, %r2216, %r2217, %r2218}, [_ZZN3cub18CUB_300001_SM_10006detail6select23DeviceSelectSweepKernelINS2_10policy_hubIiNS0_8NullTypeEiLb0ELNS0_10SelectImplE2EE10Policy1000EPiPS5_N6thrust24THRUST_300001_SM_1000_NS6detail15normal_iteratorINSC_10device_ptrIiEEEES9_NS0_13ScanTileStateIiLb1EEE7is_evenS5_iNS2_19streaming_context_tIiLb0EEELS6_2EEEvT0_T1_T2_T3_T4_T5_T6_T7_iT8_NS1_7vsmem_tEE19static_temp_storage+64];
	add.s32 	%r2219, %r2213, %r2215;
	setp.eq.s32 	%p392, %r5, 17;
	selp.b32 	%r2220, %r2219, %r2214, %p392;
	add.s32 	%r2221, %r2219, %r2216;
	setp.eq.s32 	%p393, %r5, 18;
	selp.b32 	%r2222, %r2221, %r2220, %p393;
	add.s32 	%r35, %r2221, %r2217;
	setp.lt.u32 	%p394, %r3, 32;
	selp.b32 	%r2223, 0, %r2222, %p394;
	setp.eq.s32 	%p395, %r2055, 0;
	sub.s32 	%r2224, %r2080, %r2060;
	selp.b32 	%r2225, 0, %r2224, %p395;
	add.s32 	%r36, %r2223, %r2225;
	setp.ne.s32 	%p396, %r3, 0;
	@%p396 bra 	$L__BB6_6;
	add.s64 	%rd170, %rd2, 256;
	mov.b32 	%r2226, 101;
	// begin inline asm
	st.relaxed.gpu.v2.u32 [%rd170], {%r2226, %r35};
	// end inline asm
$L__BB6_6:
	ld.param.u32 	%r2499, [_ZN3cub18CUB_300001_SM_10006detail6select23DeviceSelectSweepKernelINS2_10policy_hubIiNS0_8NullTypeEiLb0ELNS0_10SelectImplE2EE10Policy1000EPiPS5_N6thrust24THRUST_300001_SM_1000_NS6detail15normal_iteratorINSC_10device_ptrIiEEEES9_NS0_13ScanTileStateIiLb1EEE7is_evenS5_iNS2_19streaming_context_tIiLb0EEELS6_2EEEvT0_T1_T2_T3_T4_T5_T6_T7_iT8_NS1_7vsmem_tE_param_7];
	bar.sync 	0;
	sub.s32 	%r2228, 11552, %r35;
	mul.lo.s32 	%r2229, %r3, 19;
	sub.s32 	%r2230, %r2229, %r36;
	setp.eq.s32 	%p397, %r25, 0;
	add.s32 	%r2231, %r36, %r2228;
	selp.b32 	%r2232, %r2231, %r2230, %p397;
	shl.b32 	%r2233, %r2232, 2;
	add.s32 	%r2235, %r2116, %r2233;
	st.shared.u32 	[%r2235], %r6;
	add.s32 	%r2237, %r36, %r2135;
	sub.s32 	%r2238, %r2229, %r2237;
	add.s32 	%r2239, %r2238, 1;
	and.b32  	%r2240, %r7, 1;
	setp.eq.s32 	%p398, %r2240, 0;
	add.s32 	%r2241, %r2231, %r2135;
	selp.b32 	%r2242, %r2241, %r2239, %p398;
	shl.b32 	%r2243, %r2242, 2;
	add.s32 	%r2244, %r2116, %r2243;
	st.shared.u32 	[%r2244], %r7;
	xor.b32  	%r2245, %r2240, 1;
	add.s32 	%r2246, %r2245, %r2135;
	add.s32 	%r2247, %r2246, %r36;
	sub.s32 	%r2248, %r2229, %r2247;
	add.s32 	%r2249, %r2248, 2;
	and.b32  	%r2250, %r8, 1;
	setp.eq.b32 	%p399, %r2250, 1;
	add.s32 	%r2251, %r2241, %r2245;
	selp.b32 	%r2252, %r2249, %r2251, %p399;
	shl.b32 	%r2253, %r2252, 2;
	add.s32 	%r2254, %r2116, %r2253;
	st.shared.u32 	[%r2254], %r8;
	add.s32 	%r2255, %r2247, %r26;
	sub.s32 	%r2256, %r2229, %r2255;
	add.s32 	%r2257, %r2256, 3;
	setp.eq.s32 	%p400, %r27, 0;
	add.s32 	%r2258, %r2251, %r26;
	selp.b32 	%r2259, %r2258, %r2257, %p400;
	shl.b32 	%r2260, %r2259, 2;
	add.s32 	%r2261, %r2116, %r2260;
	st.shared.u32 	[%r2261], %r9;
	add.s32 	%r2263, %r2255, %r2137;
	sub.s32 	%r2264, %r2229, %r2263;
	add.s32 	%r2265, %r2264, 4;
	and.b32  	%r2266, %r10, 1;
	setp.eq.s32 	%p401, %r2266, 0;
	add.s32 	%r2267, %r2258, %r2137;
	selp.b32 	%r2268, %r2267, %r2265, %p401;
	shl.b32 	%r2269, %r2268, 2;
	add.s32 	%r2270, %r2116, %r2269;
	st.shared.u32 	[%r2270], %r10;
	xor.b32  	%r2271, %r2266, 1;
	add.s32 	%r2272, %r2263, %r2271;
	sub.s32 	%r2273, %r2229, %r2272;
	add.s32 	%r2274, %r2273, 5;
	and.b32  	%r2275, %r11, 1;
	setp.eq.s32 	%p402, %r2275, 0;
	add.s32 	%r2276, %r2267, %r2271;
	selp.b32 	%r2277, %r2276, %r2274, %p402;
	shl.b32 	%r2278, %r2277, 2;
	add.s32 	%r2279, %r2116, %r2278;
	st.shared.u32 	[%r2279], %r11;
	xor.b32  	%r2280, %r2275, 1;
	add.s32 	%r2281, %r2272, %r2280;
	sub.s32 	%r2282, %r2229, %r2281;
	add.s32 	%r2283, %r2282, 6;
	and.b32  	%r2284, %r12, 1;
	setp.eq.s32 	%p403, %r2284, 0;
	add.s32 	%r2285, %r2276, %r2280;
	selp.b32 	%r2286, %r2285, %r2283, %p403;
	shl.b32 	%r2287, %r2286, 2;
	add.s32 	%r2288, %r2116, %r2287;
	st.shared.u32 	[%r2288], %r12;
	xor.b32  	%r2289, %r2284, 1;
	add.s32 	%r2290, %r2281, %r2289;
	sub.s32 	%r2291, %r2229, %r2290;
	add.s32 	%r2292, %r2291, 7;
	and.b32  	%r2293, %r13, 1;
	setp.eq.b32 	%p404, %r2293, 1;
	add.s32 	%r2294, %r2285, %r2289;
	selp.b32 	%r2295, %r2292, %r2294, %p404;
	shl.b32 	%r2296, %r2295, 2;
	add.s32 	%r2297, %r2116, %r2296;
	st.shared.u32 	[%r2297], %r13;
	add.s32 	%r2298, %r2290, %r28;
	sub.s32 	%r2299, %r2229, %r2298;
	add.s32 	%r2300, %r2299, 8;
	and.b32  	%r2301, %r14, 1;
	setp.eq.b32 	%p405, %r2301, 1;
	add.s32 	%r2302, %r2294, %r28;
	selp.b32 	%r2303, %r2300, %r2302, %p405;
	shl.b32 	%r2304, %r2303, 2;
	add.s32 	%r2305, %r2116, %r2304;
	st.shared.u32 	[%r2305], %r14;
	add.s32 	%r2306, %r31, %r36;
	sub.s32 	%r2307, %r2229, %r2306;
	add.s32 	%r2308, %r2307, 9;
	setp.eq.s32 	%p406, %r30, 0;
	add.s32 	%r2309, %r2302, %r29;
	selp.b32 	%r2310, %r2309, %r2308, %p406;
	shl.b32 	%r2311, %r2310, 2;
	add.s32 	%r2312, %r2116, %r2311;
	st.shared.u32 	[%r2312], %r15;
	add.s32 	%r2313, %r32, %r36;
	sub.s32 	%r2314, %r2229, %r2313;
	add.s32 	%r2315, %r2314, 10;
	and.b32  	%r2316, %r16, 1;
	setp.eq.s32 	%p407, %r2316, 0;
	add.s32 	%r2318, %r2309, %r2141;
	selp.b32 	%r2319, %r2318, %r2315, %p407;
	shl.b32 	%r2320, %r2319, 2;
	add.s32 	%r2321, %r2116, %r2320;
	st.shared.u32 	[%r2321], %r16;
	xor.b32  	%r2322, %r2316, 1;
	add.s32 	%r2323, %r2313, %r2322;
	sub.s32 	%r2324, %r2229, %r2323;
	add.s32 	%r2325, %r2324, 11;
	and.b32  	%r2326, %r17, 1;
	setp.eq.s32 	%p408, %r2326, 0;
	add.s32 	%r2327, %r2318, %r2322;
	selp.b32 	%r2328, %r2327, %r2325, %p408;
	shl.b32 	%r2329, %r2328, 2;
	add.s32 	%r2330, %r2116, %r2329;
	st.shared.u32 	[%r2330], %r17;
	xor.b32  	%r2331, %r2326, 1;
	add.s32 	%r2332, %r2323, %r2331;
	sub.s32 	%r2333, %r2229, %r2332;
	add.s32 	%r2334, %r2333, 12;
	and.b32  	%r2335, %r18, 1;
	setp.eq.s32 	%p409, %r2335, 0;
	add.s32 	%r2336, %r2327, %r2331;
	selp.b32 	%r2337, %r2336, %r2334, %p409;
	shl.b32 	%r2338, %r2337, 2;
	add.s32 	%r2339, %r2116, %r2338;
	st.shared.u32 	[%r2339], %r18;
	xor.b32  	%r2340, %r2335, 1;
	add.s32 	%r2341, %r2332, %r2340;
	sub.s32 	%r2342, %r2229, %r2341;
	add.s32 	%r2343, %r2342, 13;
	and.b32  	%r2344, %r19, 1;
	setp.eq.s32 	%p410, %r2344, 0;
	add.s32 	%r2345, %r2336, %r2340;
	selp.b32 	%r2346, %r2345, %r2343, %p410;
	shl.b32 	%r2347, %r2346, 2;
	add.s32 	%r2348, %r2116, %r2347;
	st.shared.u32 	[%r2348], %r19;
	xor.b32  	%r2349, %r2344, 1;
	add.s32 	%r2350, %r2341, %r2349;
	sub.s32 	%r2351, %r2229, %r2350;
	add.s32 	%r2352, %r2351, 14;
	and.b32  	%r2353, %r20, 1;
	setp.eq.s32 	%p411, %r2353, 0;
	add.s32 	%r2354, %r2345, %r2349;
	selp.b32 	%r2355, %r2354, %r2352, %p411;
	shl.b32 	%r2356, %r2355, 2;
	add.s32 	%r2357, %r2116, %r2356;
	st.shared.u32 	[%r2357], %r20;
	xor.b32  	%r2358, %r2353, 1;
	add.s32 	%r2359, %r2350, %r2358;
	sub.s32 	%r2360, %r2229, %r2359;
	add.s32 	%r2361, %r2360, 15;
	and.b32  	%r2362, %r21, 1;
	setp.eq.s32 	%p412, %r2362, 0;
	add.s32 	%r2363, %r2354, %r2358;
	selp.b32 	%r2364, %r2363, %r2361, %p412;
	shl.b32 	%r2365, %r2364, 2;
	add.s32 	%r2366, %r2116, %r2365;
	st.shared.u32 	[%r2366], %r21;
	xor.b32  	%r2367, %r2362, 1;
	add.s32 	%r2368, %r2359, %r2367;
	sub.s32 	%r2369, %r2229, %r2368;
	add.s32 	%r2370, %r2369, 16;
	and.b32  	%r2371, %r22, 1;
	setp.eq.s32 	%p413, %r2371, 0;
	add.s32 	%r2372, %r2363, %r2367;
	selp.b32 	%r2373, %r2372, %r2370, %p413;
	shl.b32 	%r2374, %r2373, 2;
	add.s32 	%r2375, %r2116, %r2374;
	st.shared.u32 	[%r2375], %r22;
	xor.b32  	%r2376, %r2371, 1;
	add.s32 	%r2377, %r2368, %r2376;
	sub.s32 	%r2378, %r2229, %r2377;
	add.s32 	%r2379, %r2378, 17;
	and.b32  	%r2380, %r23, 1;
	setp.eq.s32 	%p414, %r2380, 0;
	add.s32 	%r2381, %r2372, %r2376;
	selp.b32 	%r2382, %r2381, %r2379, %p414;
	shl.b32 	%r2383, %r2382, 2;
	add.s32 	%r2384, %r2116, %r2383;
	st.shared.u32 	[%r2384], %r23;
	xor.b32  	%r2385, %r2380, 1;
	add.s32 	%r2386, %r2377, %r2385;
	sub.s32 	%r2387, %r2229, %r2386;
	add.s32 	%r2388, %r2387, 18;
	and.b32  	%r2389, %r24, 1;
	setp.eq.b32 	%p415, %r2389, 1;
	add.s32 	%r2390, %r2381, %r2385;
	selp.b32 	%r2391, %r2388, %r2390, %p415;
	shl.b32 	%r2392, %r2391, 2;
	add.s32 	%r2393, %r2116, %r2392;
	st.shared.u32 	[%r2393], %r24;
	bar.sync 	0;
	sub.s32 	%r2394, %r3, %r2228;
	setp.lt.s32 	%p416, %r3, %r2228;
	not.b32 	%r2395, %r3;
	add.s32 	%r2396, %r2499, %r2395;
	selp.b32 	%r2397, %r2396, %r2394, %p416;
	shl.b32 	%r2398, %r3, 2;
	add.s32 	%r2399, %r2116, %r2398;
	ld.shared.u32 	%r2400, [%r2399];
	mul.wide.s32 	%rd171, %r2397, 4;
	add.s64 	%rd172, %rd3, %rd171;
	st.global.u32 	[%rd172], %r2400;
	add.s32 	%r2401, %r3, 608;
	sub.s32 	%r2402, %r2401, %r2228;
	setp.lt.s32 	%p417, %r2401, %r2228;
	sub.s32 	%r2403, %r2499, %r3;
	add.s32 	%r2404, %r2403, -609;
	selp.b32 	%r2405, %r2404, %r2402, %p417;
	ld.shared.u32 	%r2406, [%r2399+2432];
	mul.wide.s32 	%rd173, %r2405, 4;
	add.s64 	%rd174, %rd3, %rd173;
	st.global.u32 	[%rd174], %r2406;
	add.s32 	%r2407, %r3, 1216;
	sub.s32 	%r2408, %r2407, %r2228;
	setp.lt.s32 	%p418, %r2407, %r2228;
	add.s32 	%r2409, %r2403, -1217;
	selp.b32 	%r2410, %r2409, %r2408, %p418;
	ld.shared.u32 	%r2411, [%r2399+4864];
	mul.wide.s32 	%rd175, %r2410, 4;
	add.s64 	%rd176, %rd3, %rd175;
	st.global.u32 	[%rd176], %r2411;
	add.s32 	%r2412, %r3, 1824;
	sub.s32 	%r2413, %r2412, %r2228;
	setp.lt.s32 	%p419, %r2412, %r2228;
	add.s32 	%r2414, %r2403, -1825;
	selp.b32 	%r2415, %r2414, %r2413, %p419;
	ld.shared.u32 	%r2416, [%r2399+7296];
	mul.wide.s32 	%rd177, %r2415, 4;
	add.s64 	%rd178, %rd3, %rd177;
	st.global.u32 	[%rd178], %r2416;
	add.s32 	%r2417, %r3, 2432;
	sub.s32 	%r2418, %r2417, %r2228;
	setp.lt.s32 	%p420, %r2417, %r2228;
	add.s32 	%r2419, %r2403, -2433;
	selp.b32 	%r2420, %r2419, %r2418, %p420;
	ld.shared.u32 	%r2421, [%r2399+9728];
	mul.wide.s32 	%rd179, %r2420, 4;
	add.s64 	%rd180, %rd3, %rd179;
	st.global.u32 	[%rd180], %r2421;
	add.s32 	%r2422, %r3, 3040;
	sub.s32 	%r2423, %r2422, %r2228;
	setp.lt.s32 	%p421, %r2422, %r2228;
	add.s32 	%r2424, %r2403, -3041;
	selp.b32 	%r2425, %r2424, %r2423, %p421;
	ld.shared.u32 	%r2426, [%r2399+12160];
	mul.wide.s32 	%rd181, %r2425, 4;
	add.s64 	%rd182, %rd3, %rd181;
	st.global.u32 	[%rd182], %r2426;
	add.s32 	%r2427, %r3, 3648;
	sub.s32 	%r2428, %r2427, %r2228;
	setp.lt.s32 	%p422, %r2427, %r2228;
	add.s32 	%r2429, %r2403, -3649;
	selp.b32 	%r2430, %r2429, %r2428, %p422;
	ld.shared.u32 	%r2431, [%r2399+14592];
	mul.wide.s32 	%rd183, %r2430, 4;
	add.s64 	%rd184, %rd3, %rd183;
	st.global.u32 	[%rd184], %r2431;
	add.s32 	%r2432, %r3, 4256;
	sub.s32 	%r2433, %r2432, %r2228;
	setp.lt.s32 	%p423, %r2432, %r2228;
	add.s32 	%r2434, %r2403, -4257;
	selp.b32 	%r2435, %r2434, %r2433, %p423;
	ld.shared.u32 	%r2436, [%r2399+17024];
	mul.wide.s32 	%rd185, %r2435, 4;
	add.s64 	%rd186, %rd3, %rd185;
	st.global.u32 	[%rd186], %r2436;
	add.s32 	%r2437, %r3, 4864;
	sub.s32 	%r2438, %r2437, %r2228;
	setp.lt.s32 	%p424, %r2437, %r2228;
	add.s32 	%r2439, %r2403, -4865;
	selp.b32 	%r2440, %r2439, %r2438, %p424;
	ld.shared.u32 	%r2441, [%r2399+19456];
	mul.wide.s32 	%rd187, %r2440, 4;
	add.s64 	%rd188, %rd3, %rd187;
	st.global.u32 	[%rd188], %r2441;
	add.s32 	%r2442, %r3, 5472;
	sub.s32 	%r2443, %r2442, %r2228;
	setp.lt.s32 	%p425, %r2442, %r2228;
	add.s32 	%r2444, %r2403, -5473;
	selp.b32 	%r2445, %r2444, %r2443, %p425;
	ld.shared.u32 	%r2446, [%r2399+21888];
	mul.wide.s32 	%rd189, %r2445, 4;
	add.s64 	%rd190, %rd3, %rd189;
	st.global.u32 	[%rd190], %r2446;
	add.s32 	%r2447, %r3, 6080;
	sub.s32 	%r2448, %r2447, %r2228;
	setp.lt.s32 	%p426, %r2447, %r2228;
	add.s32 	%r2449, %r2403, -6081;
	selp.b32 	%r2450, %r2449, %r2448, %p426;
	ld.shared.u32 	%r2451, [%r2399+24320];
	mul.wide.s32 	%rd191, %r2450, 4;
	add.s64 	%rd192, %rd3, %rd191;
	st.global.u32 	[%rd192], %r2451;
	add.s32 	%r2452, %r3, 6688;
	sub.s32 	%r2453, %r2452, %r2228;
	setp.lt.s32 	%p427, %r2452, %r2228;
	add.s32 	%r2454, %r2403, -6689;
	selp.b32 	%r2455, %r2454, %r2453, %p427;
	ld.shared.u32 	%r2456, [%r2399+26752];
	mul.wide.s32 	%rd193, %r2455, 4;
	add.s64 	%rd194, %rd3, %rd193;
	st.global.u32 	[%rd194], %r2456;
	add.s32 	%r2457, %r3, 7296;
	sub.s32 	%r2458, %r2457, %r2228;
	setp.lt.s32 	%p428, %r2457, %r2228;
	add.s32 	%r2459, %r2403, -7297;
	selp.b32 	%r2460, %r2459, %r2458, %p428;
	ld.shared.u32 	%r2461, [%r2399+29184];
	mul.wide.s32 	%rd195, %r2460, 4;
	add.s64 	%rd196, %rd3, %rd195;
	st.global.u32 	[%rd196], %r2461;
	add.s32 	%r2462, %r3, 7904;
	sub.s32 	%r2463, %r2462, %r2228;
	setp.lt.s32 	%p429, %r2462, %r2228;
	add.s32 	%r2464, %r2403, -7905;
	selp.b32 	%r2465, %r2464, %r2463, %p429;
	ld.shared.u32 	%r2466, [%r2399+31616];
	mul.wide.s32 	%rd197, %r2465, 4;
	add.s64 	%rd198, %rd3, %rd197;
	st.global.u32 	[%rd198], %r2466;
	add.s32 	%r2467, %r3, 8512;
	sub.s32 	%r2468, %r2467, %r2228;
	setp.lt.s32 	%p430, %r2467, %r2228;
	add.s32 	%r2469, %r2403, -8513;
	selp.b32 	%r2470, %r2469, %r2468, %p430;
	ld.shared.u32 	%r2471, [%r2399+34048];
	mul.wide.s32 	%rd199, %r2470, 4;
	add.s64 	%rd200, %rd3, %rd199;
	st.global.u32 	[%rd200], %r2471;
	add.s32 	%r2472, %r3, 9120;
	sub.s32 	%r2473, %r2472, %r2228;
	setp.lt.s32 	%p431, %r2472, %r2228;
	add.s32 	%r2474, %r2403, -9121;
	selp.b32 	%r2475, %r2474, %r2473, %p431;
	ld.shared.u32 	%r2476, [%r2399+36480];
	mul.wide.s32 	%rd201, %r2475, 4;
	add.s64 	%rd202, %rd3, %rd201;
	st.global.u32 	[%rd202], %r2476;
	add.s32 	%r2477, %r3, 9728;
	sub.s32 	%r2478, %r2477, %r2228;
	setp.lt.s32 	%p432, %r2477, %r2228;
	add.s32 	%r2479, %r2403, -9729;
	selp.b32 	%r2480, %r2479, %r2478, %p432;
	ld.shared.u32 	%r2481, [%r2399+38912];
	mul.wide.s32 	%rd203, %r2480, 4;
	add.s64 	%rd204, %rd3, %rd203;
	st.global.u32 	[%rd204], %r2481;
	add.s32 	%r2482, %r3, 10336;
	sub.s32 	%r2483, %r2482, %r2228;
	setp.lt.s32 	%p433, %r2482, %r2228;
	add.s32 	%r2484, %r2403, -10337;
	selp.b32 	%r2485, %r2484, %r2483, %p433;
	ld.shared.u32 	%r2486, [%r2399+41344];
	mul.wide.s32 	%rd205, %r2485, 4;
	add.s64 	%rd206, %rd3, %rd205;
	st.global.u32 	[%rd206], %r2486;
	add.s32 	%r2487, %r3, 10944;
	sub.s32 	%r2488, %r2487, %r2228;
	setp.lt.s32 	%p434, %r2487, %r2228;
	add.s32 	%r2489, %r2403, -10945;
	selp.b32 	%r2490, %r2489, %r2488, %p434;
	ld.shared.u32 	%r2491, [%r2399+43776];
	mul.wide.s32 	%rd207, %r2490, 4;
	add.s64 	%rd208, %rd3, %rd207;
	st.global.u32 	[%rd208], %r2491;
	bra.uni 	$L__BB6_205;
$L__BB6_7:
	ld.param.u64 	%rd209, [_ZN3cub18CUB_300001_SM_10006detail6select23DeviceSelectSweepKernelINS2_10policy_hubIiNS0_8NullTypeEiLb0ELNS0_10SelectImplE2EE10Policy1000EPiPS5_N6thrust24THRUST_300001_SM_1000_NS6detail15normal_iteratorINSC_10device_ptrIiEEEES9_NS0_13ScanTileStateIiLb1EEE7is_evenS5_iNS2_19streaming_context_tIiLb0EEELS6_2EEEvT0_T1_T2_T3_T4_T5_T6_T7_iT8_NS1_7vsmem_tE_param_0];
	mov.u32 	%r37, %tid.x;
	and.b32  	%r1504, %r37, 31;
	and.b32  	%r1505, %r37, 992;
	mul.lo.s32 	%r1506, %r1505, 19;
	or.b32  	%r1507, %r1506, %r1504;
	mov.u32 	%r1509, %nctaid.y;
	mov.u32 	%r1510, %ctaid.y;
	mad.lo.s32 	%r2509, %r333, %r1509, %r1510;
	mul.lo.s32 	%r39, %r2509, 11552;
	cvt.s64.s32 	%rd112, %r39;
	cvt.u64.u32 	%rd113, %r1507;
	add.s64 	%rd114, %rd113, %rd112;
	cvta.to.global.u64 	%rd115, %rd209;
	shl.b64 	%rd116, %rd114, 2;
	add.s64 	%rd117, %rd115, %rd116;
	ld.global.u32 	%r1511, [%rd117];
	ld.global.u32 	%r1512, [%rd117+128];
	ld.global.u32 	%r1513, [%rd117+256];
	ld.global.u32 	%r1514, [%rd117+384];
	ld.global.u32 	%r1515, [%rd117+512];
	ld.global.u32 	%r1516, [%rd117+640];
	ld.global.u32 	%r1517, [%rd117+768];
	ld.global.u32 	%r1518, [%rd117+896];
	ld.global.u32 	%r1519, [%rd117+1024];
	ld.global.u32 	%r1520, [%rd117+1152];
	ld.global.u32 	%r1521, [%rd117+1280];
	ld.global.u32 	%r1522, [%rd117+1408];
	ld.global.u32 	%r1523, [%rd117+1536];
	ld.global.u32 	%r1524, [%rd117+1664];
	ld.global.u32 	%r1525, [%rd117+1792];
	ld.global.u32 	%r1526, [%rd117+1920];
	ld.global.u32 	%r1527, [%rd117+2048];
	ld.global.u32 	%r1528, [%rd117+2176];
	ld.global.u32 	%r1529, [%rd117+2304];
	// begin inline asm
	mov.u32 %r1473, %laneid;
	// end inline asm
	shr.u32 	%r41, %r37, 5;
	mad.lo.s32 	%r1530, %r41, 608, %r1473;
	shl.b32 	%r1531, %r1530, 2;
	mov.u32 	%r1532, _ZZN3cub18CUB_300001_SM_10006detail6select23DeviceSelectSweepKernelINS2_10policy_hubIiNS0_8NullTypeEiLb0ELNS0_10SelectImplE2EE10Policy1000EPiPS5_N6thrust24THRUST_300001_SM_1000_NS6detail15normal_iteratorINSC_10device_ptrIiEEEES9_NS0_13ScanTileStateIiLb1EEE7is_evenS5_iNS2_19streaming_context_tIiLb0EEELS6_2EEEvT0_T1_T2_T3_T4_T5_T6_T7_iT8_NS1_7vsmem_tEE19static_temp_storage;
	add.s32 	%r1533, %r1532, %r1531;
	st.shared.u32 	[%r1533], %r1511;
	st.shared.u32 	[%r1533+128], %r1512;
	st.shared.u32 	[%r1533+256], %r1513;
	st.shared.u32 	[%r1533+384], %r1514;
	st.shared.u32 	[%r1533+512], %r1515;
	st.shared.u32 	[%r1533+640], %r1516;
	st.shared.u32 	[%r1533+768], %r1517;
	st.shared.u32 	[%r1533+896], %r1518;
	st.shared.u32 	[%r1533+1024], %r1519;
	st.shared.u32 	[%r1533+1152], %r1520;
	st.shared.u32 	[%r1533+1280], %r1521;
	st.shared.u32 	[%r1533+1408], %r1522;
	st.shared.u32 	[%r1533+1536], %r1523;
	st.shared.u32 	[%r1533+1664], %r1524;
	st.shared.u32 	[%r1533+1792], %r1525;
	st.shared.u32 	[%r1533+1920], %r1526;
	st.shared.u32 	[%r1533+2048], %r1527;
	st.shared.u32 	[%r1533+2176], %r1528;
	st.shared.u32 	[%r1533+2304], %r1529;
	bar.warp.sync 	-1;
	mad.lo.s32 	%r1534, %r1473, 72, %r1533;
	ld.shared.u32 	%r42, [%r1534];
	not.b32 	%r1535, %r42;
	ld.shared.u32 	%r43, [%r1534+4];
	not.b32 	%r1536, %r43;
	ld.shared.u32 	%r44, [%r1534+8];
	not.b32 	%r1537, %r44;
	ld.shared.u32 	%r45, [%r1534+12];
	not.b32 	%r1538, %r45;
	ld.shared.u32 	%r46, [%r1534+16];
	not.b32 	%r1539, %r46;
	ld.shared.u32 	%r47, [%r1534+20];
	not.b32 	%r1540, %r47;
	ld.shared.u32 	%r48, [%r1534+24];
	not.b32 	%r1541, %r48;
	ld.shared.u32 	%r49, [%r1534+28];
	not.b32 	%r1542, %r49;
	ld.shared.u32 	%r50, [%r1534+32];
	not.b32 	%r1543, %r50;
	ld.shared.u32 	%r51, [%r1534+36];
	not.b32 	%r1544, %r51;
	ld.shared.u32 	%r52, [%r1534+40];
	not.b32 	%r1545, %r52;
	ld.shared.u32 	%r53, [%r1534+44];
	not.b32 	%r1546, %r53;
	ld.shared.u32 	%r54, [%r1534+48];
	not.b32 	%r1547, %r54;
	ld.shared.u32 	%r55, [%r1534+52];
	not.b32 	%r1548, %r55;
	ld.shared.u32 	%r56, [%r1534+56];
	not.b32 	%r1549, %r56;
	ld.shared.u32 	%r57, [%r1534+60];
	not.b32 	%r1550, %r57;
	ld.shared.u32 	%r58, [%r1534+64];
	not.b32 	%r1551, %r58;
	ld.shared.u32 	%r59, [%r1534+68];
	not.b32 	%r1552, %r59;
	ld.shared.u32 	%r60, [%r1534+72];
	not.b32 	%r1553, %r60;
	and.b32  	%r1554, %r1535, 1;
	and.b32  	%r1555, %r1536, 1;
	and.b32  	%r1556, %r1537, 1;
	and.b32  	%r1557, %r1538, 1;
	and.b32  	%r1558, %r1539, 1;
	and.b32  	%r1559, %r1540, 1;
	and.b32  	%r1560, %r1541, 1;
	and.b32  	%r1561, %r1542, 1;
	and.b32  	%r1562, %r1543, 1;
	and.b32  	%r1563, %r1544, 1;
	and.b32  	%r1564, %r1545, 1;
	and.b32  	%r1565, %r1546, 1;
	and.b32  	%r1566, %r1547, 1;
	and.b32  	%r1567, %r1548, 1;
	and.b32  	%r1568, %r1549, 1;
	and.b32  	%r1569, %r1550, 1;
	and.b32  	%r1570, %r1551, 1;
	and.b32  	%r1571, %r1552, 1;
	and.b32  	%r1572, %r1553, 1;
	bar.sync 	0;
	add.s32 	%r1573, %r1555, %r1554;
	add.s32 	%r1574, %r1556, %r1573;
	add.s32 	%r1575, %r1557, %r1574;
	add.s32 	%r1576, %r1558, %r1575;
	add.s32 	%r1577, %r1559, %r1576;
	add.s32 	%r1578, %r1560, %r1577;
	add.s32 	%r1579, %r1561, %r1578;
	add.s32 	%r1580, %r1562, %r1579;
	add.s32 	%r1581, %r1563, %r1580;
	add.s32 	%r1582, %r1564, %r1581;
	add.s32 	%r1583, %r1565, %r1582;
	add.s32 	%r1584, %r1566, %r1583;
	add.s32 	%r1585, %r1567, %r1584;
	add.s32 	%r1586, %r1568, %r1585;
	add.s32 	%r1587, %r1569, %r1586;
	add.s32 	%r1588, %r1570, %r1587;
	add.s32 	%r1589, %r1571, %r1588;
	add.s32 	%r1478, %r1572, %r1589;
	mov.b32 	%r1476, 1;
	mov.b32 	%r1501, 0;
	mov.b32 	%r1503, -1;
	// begin inline asm
	{  .reg .s32 r0;  .reg .pred p;  shfl.sync.up.b32 r0|p, %r1478, %r1476, %r1501, %r1503;  @p add.s32 r0, r0, %r1478;  mov.s32 %r1474, r0;}
	// end inline asm
	mov.b32 	%r1482, 2;
	// begin inline asm
	{  .reg .s32 r0;  .reg .pred p;  shfl.sync.up.b32 r0|p, %r1474, %r1482, %r1501, %r1503;  @p add.s32 r0, r0, %r1474;  mov.s32 %r1480, r0;}
	// end inline asm
	mov.b32 	%r1488, 4;
	// begin inline asm
	{  .reg .s32 r0;  .reg .pred p;  shfl.sync.up.b32 r0|p, %r1480, %r1488, %r1501, %r1503;  @p add.s32 r0, r0, %r1480;  mov.s32 %r1486, r0;}
	// end inline asm
	mov.b32 	%r1494, 8;
	// begin inline asm
	{  .reg .s32 r0;  .reg .pred p;  shfl.sync.up.b32 r0|p, %r1486, %r1494, %r1501, %r1503;  @p add.s32 r0, r0, %r1486;  mov.s32 %r1492, r0;}
	// end inline asm
	mov.b32 	%r1500, 16;
	// begin inline asm
	{  .reg .s32 r0;  .reg .pred p;  shfl.sync.up.b32 r0|p, %r1492, %r1500, %r1501, %r1503;  @p add.s32 r0, r0, %r1492;  mov.s32 %r1498, r0;}
	// end inline asm
	setp.ne.s32 	%p290, %r1473, 31;
	@%p290 bra 	$L__BB6_9;
	shl.b32 	%r1590, %r41, 2;
	add.s32 	%r1592, %r1532, %r1590;
	st.shared.u32 	[%r1592], %r1498;
$L__BB6_9:
	sub.s32 	%r1593, %r1498, %r1478;
	bar.sync 	0;
	ld.shared.v4.u32 	{%r1594, %r1595, %r1596, %r1597}, [_ZZN3cub18CUB_300001_SM_10006detail6select23DeviceSelectSweepKernelINS2_10policy_hubIiNS0_8NullTypeEiLb0ELNS0_10SelectImplE2EE10Policy1000EPiPS5_N6thrust24THRUST_300001_SM_1000_NS6detail15normal_iteratorINSC_10device_ptrIiEEEES9_NS0_13ScanTileStateIiLb1EEE7is_evenS5_iNS2_19streaming_context_tIiLb0EEELS6_2EEEvT0_T1_T2_T3_T4_T5_T6_T7_iT8_NS1_7vsmem_tEE19static_temp_storage];
	add.s32 	%r1598, %r1595, %r1594;
	setp.eq.s32 	%p291, %r41, 2;
	selp.b32 	%r1599, %r1598, %r1594, %p291;
	add.s32 	%r1600, %r1598, %r1596;
	setp.eq.s32 	%p292, %r41, 3;
	selp.b32 	%r1601, %r1600, %r1599, %p292;
	add.s32 	%r1602, %r1600, %r1597;
	setp.eq.s32 	%p293, %r41, 4;
	selp.b32 	%r1603, %r1602, %r1601, %p293;
	ld.shared.v4.u32 	{%r1604, %r1605, %r1606, %r1607}, [_ZZN3cub18CUB_300001_SM_10006detail6select23DeviceSelectSweepKernelINS2_10policy_hubIiNS0_8NullTypeEiLb0ELNS0_10SelectImplE2EE10Policy1000EPiPS5_N6thrust24THRUST_300001_SM_1000_NS6detail15normal_iteratorINSC_10device_ptrIiEEEES9_NS0_13ScanTileStateIiLb1EEE7is_evenS5_iNS2_19streaming_context_tIiLb0EEELS6_2EEEvT0_T1_T2_T3_T4_T5_T6_T7_iT8_NS1_7vsmem_tEE19static_temp_storage+16];
	add.s32 	%r1608, %r1602, %r1604;
	setp.eq.s32 	%p294, %r41, 5;
	selp.b32 	%r1609, %r1608, %r1603, %p294;
	add.s32 	%r1610, %r1608, %r1605;
	setp.eq.s32 	%p295, %r41, 6;
	selp.b32 	%r1611, %r1610, %r1609, %p295;
	add.s32 	%r1612, %r1610, %r1606;
	setp.eq.s32 	%p296, %r41, 7;
	selp.b32 	%r1613, %r1612, %r1611, %p296;
	add.s32 	%r1614, %r1612, %r1607;
	setp.eq.s32 	%p297, %r41, 8;
	selp.b32 	%r1615, %r1614, %r1613, %p297;
	ld.shared.v4.u32 	{%r1616, %r1617, %r1618, %r1619}, [_ZZN3cub18CUB_300001_SM_10006detail6select23DeviceSelectSweepKernelINS2_10policy_hubIiNS0_8NullTypeEiLb0ELNS0_10SelectImplE2EE10Policy1000EPiPS5_N6thrust24THRUST_300001_SM_1000_NS6detail15normal_iteratorINSC_10device_ptrIiEEEES9_NS0_13ScanTileStateIiLb1EEE7is_evenS5_iNS2_19streaming_context_tIiLb0EEELS6_2EEEvT0_T1_T2_T3_T4_T5_T6_T7_iT8_NS1_7vsmem_tEE19static_temp_storage+32];
	add.s32 	%r1620, %r1614, %r1616;
	setp.eq.s32 	%p298, %r41, 9;
	selp.b32 	%r1621, %r1620, %r1615, %p298;
	add.s32 	%r1622, %r1620, %r1617;
	setp.eq.s32 	%p299, %r41, 10;
	selp.b32 	%r1623, %r1622, %r1621, %p299;
	add.s32 	%r1624, %r1622, %r1618;
	setp.eq.s32 	%p300, %r41, 11;
	selp.b32 	%r1625, %r1624, %r1623, %p300;
	add.s32 	%r1626, %r1624, %r1619;
	setp.eq.s32 	%p301, %r41, 12;
	selp.b32 	%r1627, %r1626, %r1625, %p301;
	ld.shared.v4.u32 	{%r1628, %r1629, %r1630, %r1631}, [_ZZN3cub18CUB_300001_SM_10006detail6select23DeviceSelectSweepKernelINS2_10policy_hubIiNS0_8NullTypeEiLb0ELNS0_10SelectImplE2EE10Policy1000EPiPS5_N6thrust24THRUST_300001_SM_1000_NS6detail15normal_iteratorINSC_10device_ptrIiEEEES9_NS0_13ScanTileStateIiLb1EEE7is_evenS5_iNS2_19streaming_context_tIiLb0EEELS6_2EEEvT0_T1_T2_T3_T4_T5_T6_T7_iT8_NS1_7vsmem_tEE19static_temp_storage+48];
	add.s32 	%r1632, %r1626, %r1628;
	setp.eq.s32 	%p302, %r41, 13;
	selp.b32 	%r1633, %r1632, %r1627, %p302;
	add.s32 	%r1634, %r1632, %r1629;
	setp.eq.s32 	%p303, %r41, 14;
	selp.b32 	%r1635, %r1634, %r1633, %p303;
	add.s32 	%r1636, %r1634, %r1630;
	setp.eq.s32 	%p304, %r41, 15;
	selp.b32 	%r1637, %r1636, %r1635, %p304;
	add.s32 	%r1638, %r1636, %r1631;
	setp.eq.s32 	%p305, %r41, 16;
	selp.b32 	%r1639, %r1638, %r1637, %p305;
	.pragma "used_bytes_mask 4095";
	ld.shared.v4.u32 	{%r1640, %r1641, %r1642, %r1643}, [_ZZN3cub18CUB_300001_SM_10006detail6select23DeviceSelectSweepKernelINS2_10policy_hubIiNS0_8NullTypeEiLb0ELNS0_10SelectImplE2EE10Policy1000EPiPS5_N6thrust24THRUST_300001_SM_1000_NS6detail15normal_iteratorINSC_10device_ptrIiEEEES9_NS0_13ScanTileStateIiLb1EEE7is_evenS5_iNS2_19streaming_context_tIiLb0EEELS6_2EEEvT0_T1_T2_T3_T4_T5_T6_T7_iT8_NS1_7vsmem_tEE19static_temp_storage+64];
	add.s32 	%r1644, %r1638, %r1640;
	setp.eq.s32 	%p306, %r41, 17;
	selp.b32 	%r1645, %r1644, %r1639, %p306;
	add.s32 	%r1646, %r1644, %r1641;
	setp.eq.s32 	%p307, %r41, 18;
	selp.b32 	%r1647, %r1646, %r1645, %p307;
	add.s32 	%r63, %r1646, %r1642;
	setp.gt.u32 	%p308, %r37, 31;
	setp.lt.u32 	%p309, %r37, 32;
	setp.eq.s32 	%p310, %r1473, 0;
	selp.b32 	%r1648, 0, %r1593, %p310;
	add.s32 	%r2513, %r1647, %r1648;
	selp.b32 	%r65, %r1593, %r2513, %p309;
	@%p308 bra 	$L__BB6_25;
	setp.ne.s32 	%p311, %r37, 0;
	mul.wide.s32 	%rd118, %r2509, 8;
	add.s64 	%rd4, %rd2, %rd118;
	@%p311 bra 	$L__BB6_12;
	st.shared.u32 	[_ZZN3cub18CUB_300001_SM_10006detail6select23DeviceSelectSweepKernelINS2_10policy_hubIiNS0_8NullTypeEiLb0ELNS0_10SelectImplE2EE10Policy1000EPiPS5_N6thrust24THRUST_300001_SM_1000_NS6detail15normal_iteratorINSC_10device_ptrIiEEEES9_NS0_13ScanTileStateIiLb1EEE7is_evenS5_iNS2_19streaming_context_tIiLb0EEELS6_2EEEvT0_T1_T2_T3_T4_T5_T6_T7_iT8_NS1_7vsmem_tEE19static_temp_storage+140], %r63;
	add.s64 	%rd119, %rd4, 256;
	mov.b32 	%r1649, 100;
	// begin inline asm
	st.relaxed.gpu.v2.u32 [%rd119], {%r1649, %r63};
	// end inline asm
$L__BB6_12:
	not.b32 	%r1655, %r37;
	add.s32 	%r2508, %r2509, %r1655;
	mov.b32 	%r1651, 970;
	// begin inline asm
	nanosleep.u32 %r1651;
	// end inline asm
	mul.wide.s32 	%rd121, %r2508, 8;
	add.s64 	%rd122, %rd2, %rd121;
	add.s64 	%rd120, %rd122, 256;
	// begin inline asm
	ld.relaxed.gpu.v2.u32 {%r2510, %r2502}, [%rd120];
	// end inline asm
	mov.b32 	%r2503, 362;
$L__BB6_13:
	setp.eq.s32 	%p312, %r2510, 99;
	mov.b32 	%r1656, -1;
	vote.sync.any.pred 	%p313, %p312, %r1656;
	not.pred 	%p314, %p313;
	@%p314 bra 	$L__BB6_15;
	shr.u32 	%r75, %r2503, 1;
	mul.lo.s32 	%r2051, %r2509, 16807;
	and.b32  	%r2509, %r2051, 2147483647;
	sub.s32 	%r2052, %r2503, %r75;
	add.s32 	%r2053, %r2052, 1;
	rem.u32 	%r2054, %r2509, %r2053;
	add.s32 	%r2048, %r2054, %r75;
	// begin inline asm
	nanosleep.u32 %r2048;
	// end inline asm
	// begin inline asm
	ld.relaxed.gpu.v2.u32 {%r2510, %r2502}, [%rd120];
	// end inline asm
	mov.u32 	%r2503, %r75;
	bra.uni 	$L__BB6_13;
$L__BB6_15:
	setp.eq.s32 	%p315, %r2510, 101;
	mov.b32 	%r1683, -1;
	vote.sync.ballot.b32 	%r1685, %p315, %r1683;
	// begin inline asm
	mov.u32 %r1658, %lanemask_ge;
	// end inline asm
	and.b32  	%r1686, %r1685, %r1658;
	or.b32  	%r1687, %r1686, -2147483648;
	add.s32 	%r1688, %r1687, -1;
	not.b32 	%r1689, %r1687;
	and.b32  	%r1690, %r1689, %r1688;
	popc.b32 	%r1662, %r1690;
	mov.b32 	%r1661, 1;
	// begin inline asm
	shfl.sync.down.b32 %r1659, %r2502, %r1661, %r1662, %r1683;
	// end inline asm
	setp.lt.s32 	%p317, %r1473, %r1662;
	selp.b32 	%r1691, %r1659, 0, %p317;
	add.s32 	%r1665, %r1691, %r2502;
	mov.b32 	%r1666, 2;
	// begin inline asm
	shfl.sync.down.b32 %r1664, %r1665, %r1666, %r1662, %r1683;
	// end inline asm
	add.s32 	%r80, %r1473, 2;
	setp.gt.s32 	%p318, %r80, %r1662;
	selp.b32 	%r1692, 0, %r1664, %p318;
	add.s32 	%r1670, %r1665, %r1692;
	mov.b32 	%r1671, 4;
	// begin inline asm
	shfl.sync.down.b32 %r1669, %r1670, %r1671, %r1662, %r1683;
	// end inline asm
	add.s32 	%r1693, %r1473, 4;
	setp.gt.s32 	%p319, %r1693, %r1662;
	selp.b32 	%r1694, 0, %r1669, %p319;
	add.s32 	%r1675, %r1670, %r1694;
	mov.b32 	%r1676, 8;
	// begin inline asm
	shfl.sync.down.b32 %r1674, %r1675, %r1676, %r1662, %r1683;
	// end inline asm
	add.s32 	%r1695, %r1473, 8;
	setp.gt.s32 	%p320, %r1695, %r1662;
	selp.b32 	%r1696, 0, %r1674, %p320;
	add.s32 	%r1680, %r1675, %r1696;
	mov.b32 	%r1681, 16;
	// begin inline asm
	shfl.sync.down.b32 %r1679, %r1680, %r1681, %r1662, %r1683;
	// end inline asm
	add.s32 	%r1697, %r1473, 16;
	setp.gt.s32 	%p321, %r1697, %r1662;
	selp.b32 	%r1698, 0, %r1679, %p321;
	add.s32 	%r2506, %r1680, %r1698;
	add.s64 	%rd6, %rd2, 256;
	mov.b32 	%r2504, 362;
$L__BB6_16:
	setp.ne.s32 	%p322, %r2510, 101;
	mov.b32 	%r1699, -1;
	vote.sync.all.pred 	%p323, %p322, %r1699;
	not.pred 	%p324, %p323;
	@%p324 bra 	$L__BB6_21;
	shr.u32 	%r2504, %r2504, 1;
	mul.wide.s32 	%rd163, %r2508, 8;
	add.s64 	%rd164, %rd6, %rd163;
	add.s64 	%rd162, %rd164, -256;
	// begin inline asm
	ld.relaxed.gpu.v2.u32 {%r2510, %r2511}, [%rd162];
	// end inline asm
	mov.u32 	%r2512, %r2504;
$L__BB6_18:
	setp.eq.s32 	%p366, %r2510, 99;
	mov.b32 	%r1999, -1;
	vote.sync.any.pred 	%p367, %p366, %r1999;
	not.pred 	%p368, %p367;
	@%p368 bra 	$L__BB6_20;
	shr.u32 	%r96, %r2512, 1;
	mul.lo.s32 	%r2044, %r2509, 16807;
	and.b32  	%r2509, %r2044, 2147483647;
	sub.s32 	%r2045, %r2512, %r96;
	add.s32 	%r2046, %r2045, 1;
	rem.u32 	%r2047, %r2509, %r2046;
	add.s32 	%r2041, %r2047, %r96;
	// begin inline asm
	nanosleep.u32 %r2041;
	// end inline asm
	// begin inline asm
	ld.relaxed.gpu.v2.u32 {%r2510, %r2511}, [%rd162];
	// end inline asm
	mov.u32 	%r2512, %r96;
	bra.uni 	$L__BB6_18;
$L__BB6_20:
	setp.eq.s32 	%p369, %r2510, 101;
	mov.b32 	%r2025, -1;
	vote.sync.ballot.b32 	%r2026, %p369, %r2025;
	and.b32  	%r2027, %r2026, %r1658;
	or.b32  	%r2028, %r2027, -2147483648;
	add.s32 	%r2029, %r2028, -1;
	not.b32 	%r2030, %r2028;
	and.b32  	%r2031, %r2030, %r2029;
	popc.b32 	%r2004, %r2031;
	mov.b32 	%r2003, 1;
	// begin inline asm
	shfl.sync.down.b32 %r2001, %r2511, %r2003, %r2004, %r2025;
	// end inline asm
	setp.lt.s32 	%p371, %r1473, %r2004;
	selp.b32 	%r2032, %r2001, 0, %p371;
	add.s32 	%r2007, %r2032, %r2511;
	mov.b32 	%r2008, 2;
	// begin inline asm
	shfl.sync.down.b32 %r2006, %r2007, %r2008, %r2004, %r2025;
	// end inline asm
	setp.gt.s32 	%p372, %r80, %r2004;
	selp.b32 	%r2033, 0, %r2006, %p372;
	add.s32 	%r2012, %r2007, %r2033;
	mov.b32 	%r2013, 4;
	// begin inline asm
	shfl.sync.down.b32 %r2011, %r2012, %r2013, %r2004, %r2025;
	// end inline asm
	setp.gt.s32 	%p373, %r1693, %r2004;
	selp.b32 	%r2035, 0, %r2011, %p373;
	add.s32 	%r2017, %r2012, %r2035;
	mov.b32 	%r2018, 8;
	// begin inline asm
	shfl.sync.down.b32 %r2016, %r2017, %r2018, %r2004, %r2025;
	// end inline asm
	setp.gt.s32 	%p374, %r1695, %r2004;
	selp.b32 	%r2037, 0, %r2016, %p374;
	add.s32 	%r2022, %r2017, %r2037;
	mov.b32 	%r2023, 16;
	// begin inline asm
	shfl.sync.down.b32 %r2021, %r2022, %r2023, %r2004, %r2025;
	// end inline asm
	setp.gt.s32 	%p375, %r1697, %r2004;
	selp.b32 	%r2039, 0, %r2021, %p375;
	add.s32 	%r2040, %r2039, %r2506;
	add.s32 	%r2506, %r2040, %r2022;
	add.s32 	%r2508, %r2508, -32;
	bra.uni 	$L__BB6_16;
$L__BB6_21:
	setp.ne.s32 	%p325, %r37, 0;
	@%p325 bra 	$L__BB6_23;
	add.s32 	%r1702, %r2506, %r63;
	add.s64 	%rd123, %rd4, 256;
	mov.b32 	%r1701, 101;
	// begin inline asm
	st.relaxed.gpu.v2.u32 [%rd123], {%r1701, %r1702};
	// end inline asm
	st.shared.u32 	[_ZZN3cub18CUB_300001_SM_10006detail6select23DeviceSelectSweepKernelINS2_10policy_hubIiNS0_8NullTypeEiLb0ELNS0_10SelectImplE2EE10Policy1000EPiPS5_N6thrust24THRUST_300001_SM_1000_NS6detail15normal_iteratorINSC_10device_ptrIiEEEES9_NS0_13ScanTileStateIiLb1EEE7is_evenS5_iNS2_19streaming_context_tIiLb0EEELS6_2EEEvT0_T1_T2_T3_T4_T5_T6_T7_iT8_NS1_7vsmem_tEE19static_temp_storage+132], %r2506;
	st.shared.u32 	[_ZZN3cub18CUB_300001_SM_10006detail6select23DeviceSelectSweepKernelINS2_10policy_hubIiNS0_8NullTypeEiLb0ELNS0_10SelectImplE2EE10Policy1000EPiPS5_N6thrust24THRUST_300001_SM_1000_NS6detail15normal_iteratorINSC_10device_ptrIiEEEES9_NS0_13ScanTileStateIiLb1EEE7is_evenS5_iNS2_19streaming_context_tIiLb0EEELS6_2EEEvT0_T1_T2_T3_T4_T5_T6_T7_iT8_NS1_7vsmem_tEE19static_temp_storage+136], %r1702;
$L__BB6_23:
	setp.ne.s32 	%p326, %r1473, 0;
	mov.u32 	%r2513, %r65;
	@%p326 bra 	$L__BB6_25;
	st.shared.u32 	[_ZZN3cub18CUB_300001_SM_10006detail6select23DeviceSelectSweepKernelINS2_10policy_hubIiNS0_8NullTypeEiLb0ELNS0_10SelectImplE2EE10Policy1000EPiPS5_N6thrust24THRUST_300001_SM_1000_NS6detail15normal_iteratorINSC_10device_ptrIiEEEES9_NS0_13ScanTileStateIiLb1EEE7is_evenS5_iNS2_19streaming_context_tIiLb0EEELS6_2EEEvT0_T1_T2_T3_T4_T5_T6_T7_iT8_NS1_7vsmem_tEE19static_temp_storage+96], %r2506;
	mov.u32 	%r2513, %r2506;
$L__BB6_25:
	bar.sync 	0;
	setp.eq.s32 	%p327, %r37, 0;
	@%p327 bra 	$L__BB6_27;
	ld.shared.u32 	%r1703, [_ZZN3cub18CUB_300001_SM_10006detail6select23DeviceSelectSweepKernelINS2_10policy_hubIiNS0_8NullTypeEiLb0ELNS0_10SelectImplE2EE10Policy1000EPiPS5_N6thrust24THRUST_300001_SM_1000_NS6detail15normal_iteratorINSC_10device_ptrIiEEEES9_NS0_13ScanTileStateIiLb1EEE7is_evenS5_iNS2_19streaming_context_tIiLb0EEELS6_2EEEvT0_T1_T2_T3_T4_T5_T6_T7_iT8_NS1_7vsmem_tEE19static_temp_storage+96];
	add.s32 	%r2513, %r1703, %r2513;
$L__BB6_27:
	ld.param.u32 	%r2498, [_ZN3cub18CUB_300001_SM_10006detail6select23DeviceSelectSweepKernelINS2_10policy_hubIiNS0_8NullTypeEiLb0ELNS0_10SelectImplE2EE10Policy1000EPiPS5_N6thrust24THRUST_300001_SM_1000_NS6detail15normal_iteratorINSC_10device_ptrIiEEEES9_NS0_13ScanTileStateIiLb1EEE7is_evenS5_iNS2_19streaming_context_tIiLb0EEELS6_2EEEvT0_T1_T2_T3_T4_T5_T6_T7_iT8_NS1_7vsmem_tE_param_7];
	and.b32  	%r1704, %r42, 1;
	xor.b32  	%r1705, %r1704, 1;
	add.s32 	%r1706, %r1705, %r2513;
	and.b32  	%r1707, %r43, 1;
	xor.b32  	%r1708, %r1707, 1;
	add.s32 	%r1709, %r1706, %r1708;
	and.b32  	%r1710, %r44, 1;
	xor.b32  	%r1711, %r1710, 1;
	add.s32 	%r1712, %r1709, %r1711;
	and.b32  	%r1713, %r45, 1;
	xor.b32  	%r1714, %r1713, 1;
	add.s32 	%r1715, %r1712, %r1714;
	and.b32  	%r1716, %r46, 1;
	xor.b32  	%r1717, %r1716, 1;
	add.s32 	%r1718, %r1715, %r1717;
	and.b32  	%r1719, %r47, 1;
	xor.b32  	%r1720, %r1719, 1;
	add.s32 	%r1721, %r1718, %r1720;
	and.b32  	%r1722, %r48, 1;
	xor.b32  	%r1723, %r1722, 1;
	add.s32 	%r1724, %r1721, %r1723;
	and.b32  	%r1725, %r49, 1;
	xor.b32  	%r1726, %r1725, 1;
	add.s32 	%r1727, %r1724, %r1726;
	and.b32  	%r1728, %r50, 1;
	xor.b32  	%r1729, %r1728, 1;
	add.s32 	%r1730, %r1727, %r1729;
	and.b32  	%r1731, %r51, 1;
	xor.b32  	%r1732, %r1731, 1;
	add.s32 	%r1733, %r1730, %r1732;
	and.b32  	%r1734, %r52, 1;
	xor.b32  	%r1735, %r1734, 1;
	add.s32 	%r1736, %r1733, %r1735;
	and.b32  	%r1737, %r53, 1;
	xor.b32  	%r1738, %r1737, 1;
	add.s32 	%r1739, %r1736, %r1738;
	and.b32  	%r1740, %r54, 1;
	xor.b32  	%r1741, %r1740, 1;
	add.s32 	%r1742, %r1739, %r1741;
	and.b32  	%r1743, %r55, 1;
	xor.b32  	%r1744, %r1743, 1;
	add.s32 	%r1745, %r1742, %r1744;
	and.b32  	%r1746, %r56, 1;
	xor.b32  	%r1747, %r1746, 1;
	add.s32 	%r1748, %r1745, %r1747;
	and.b32  	%r1749, %r57, 1;
	xor.b32  	%r1750, %r1749, 1;
	add.s32 	%r1751, %r1748, %r1750;
	and.b32  	%r1752, %r58, 1;
	xor.b32  	%r1753, %r1752, 1;
	add.s32 	%r1754, %r1751, %r1753;
	and.b32  	%r1755, %r59, 1;
	xor.b32  	%r1756, %r1755, 1;
	add.s32 	%r1757, %r1754, %r1756;
	mov.u32 	%r1758, _ZZN3cub18CUB_300001_SM_10006detail6select23DeviceSelectSweepKernelINS2_10policy_hubIiNS0_8NullTypeEiLb0ELNS0_10SelectImplE2EE10Policy1000EPiPS5_N6thrust24THRUST_300001_SM_1000_NS6detail15normal_iteratorINSC_10device_ptrIiEEEES9_NS0_13ScanTileStateIiLb1EEE7is_evenS5_iNS2_19streaming_context_tIiLb0EEELS6_2EEEvT0_T1_T2_T3_T4_T5_T6_T7_iT8_NS1_7vsmem_tEE19static_temp_storage;
	ld.shared.u32 	%r1759, [_ZZN3cub18CUB_300001_SM_10006detail6select23DeviceSelectSweepKernelINS2_10policy_hubIiNS0_8NullTypeEiLb0ELNS0_10SelectImplE2EE10Policy1000EPiPS5_N6thrust24THRUST_300001_SM_1000_NS6detail15normal_iteratorINSC_10device_ptrIiEEEES9_NS0_13ScanTileStateIiLb1EEE7is_evenS5_iNS2_19streaming_context_tIiLb0EEELS6_2EEEvT0_T1_T2_T3_T4_T5_T6_T7_iT8_NS1_7vsmem_tEE19static_temp_storage+140];
	ld.shared.u32 	%r1760, [_ZZN3cub18CUB_300001_SM_10006detail6select23DeviceSelectSweepKernelINS2_10policy_hubIiNS0_8NullTypeEiLb0ELNS0_10SelectImplE2EE10Policy1000EPiPS5_N6thrust24THRUST_300001_SM_1000_NS6detail15normal_iteratorINSC_10device_ptrIiEEEES9_NS0_13ScanTileStateIiLb1EEE7is_evenS5_iNS2_19streaming_context_tIiLb0EEELS6_2EEEvT0_T1_T2_T3_T4_T5_T6_T7_iT8_NS1_7vsmem_tEE19static_temp_storage+132];
	sub.s32 	%r1761, %r39, %r1760;
	bar.sync 	0;
	sub.s32 	%r1762, 11552, %r1759;
	mul.lo.s32 	%r1763, %r37, 19;
	add.s32 	%r1764, %r1759, %r1760;
	sub.s32 	%r1765, %r2513, %r1760;
	sub.s32 	%r1766, %r1763, %r1765;
	setp.eq.s32 	%p328, %r1704, 0;
	add.s32 	%r1767, %r1765, %r1762;
	selp.b32 	%r1768, %r1767, %r1766, %p328;
	shl.b32 	%r1769, %r1768, 2;
	add.s32 	%r1770, %r1758, %r1769;
	st.shared.u32 	[%r1770], %r42;
	sub.s32 	%r1771, %r1760, %r1706;
	add.s32 	%r1772, %r1763, %r1771;
	add.s32 	%r1773, %r1772, 1;
	setp.eq.s32 	%p329, %r1707, 0;
	add.s32 	%r1774, %r1767, %r1705;
	selp.b32 	%r1775, %r1774, %r1773, %p329;
	shl.b32 	%r1776, %r1775, 2;
	add.s32 	%r1777, %r1758, %r1776;
	st.shared.u32 	[%r1777], %r43;
	sub.s32 	%r1778, %r1760, %r1709;
	add.s32 	%r1779, %r1763, %r1778;
	add.s32 	%r1780, %r1779, 2;
	setp.eq.s32 	%p330, %r1710, 0;
	add.s32 	%r1781, %r1774, %r1708;
	selp.b32 	%r1782, %r1781, %r1780, %p330;
	shl.b32 	%r1783, %r1782, 2;
	add.s32 	%r1784, %r1758, %r1783;
	st.shared.u32 	[%r1784], %r44;
	sub.s32 	%r1785, %r1760, %r1712;
	add.s32 	%r1786, %r1763, %r1785;
	add.s32 	%r1787, %r1786, 3;
	setp.eq.s32 	%p331, %r1713, 0;
	add.s32 	%r1788, %r1781, %r1711;
	selp.b32 	%r1789, %r1788, %r1787, %p331;
	shl.b32 	%r1790, %r1789, 2;
	add.s32 	%r1791, %r1758, %r1790;
	st.shared.u32 	[%r1791], %r45;
	sub.s32 	%r1792, %r1760, %r1715;
	add.s32 	%r1793, %r1763, %r1792;
	add.s32 	%r1794, %r1793, 4;
	setp.eq.s32 	%p332, %r1716, 0;
	add.s32 	%r1795, %r1788, %r1714;
	selp.b32 	%r1796, %r1795, %r1794, %p332;
	shl.b32 	%r1797, %r1796, 2;
	add.s32 	%r1798, %r1758, %r1797;
	st.shared.u32 	[%r1798], %r46;
	sub.s32 	%r1799, %r1760, %r1718;
	add.s32 	%r1800, %r1763, %r1799;
	add.s32 	%r1801, %r1800, 5;
	setp.eq.s32 	%p333, %r1719, 0;
	add.s32 	%r1802, %r1795, %r1717;
	selp.b32 	%r1803, %r1802, %r1801, %p333;
	shl.b32 	%r1804, %r1803, 2;
	add.s32 	%r1805, %r1758, %r1804;
	st.shared.u32 	[%r1805], %r47;
	sub.s32 	%r1806, %r1760, %r1721;
	add.s32 	%r1807, %r1763, %r1806;
	add.s32 	%r1808, %r1807, 6;
	setp.eq.s32 	%p334, %r1722, 0;
	add.s32 	%r1809, %r1802, %r1720;
	selp.b32 	%r1810, %r1809, %r1808, %p334;
	shl.b32 	%r1811, %r1810, 2;
	add.s32 	%r1812, %r1758, %r1811;
	st.shared.u32 	[%r1812], %r48;
	sub.s32 	%r1813, %r1760, %r1724;
	add.s32 	%r1814, %r1763, %r1813;
	add.s32 	%r1815, %r1814, 7;
	setp.eq.s32 	%p335, %r1725, 0;
	add.s32 	%r1816, %r1809, %r1723;
	selp.b32 	%r1817, %r1816, %r1815, %p335;
	shl.b32 	%r1818, %r1817, 2;
	add.s32 	%r1819, %r1758, %r1818;
	st.shared.u32 	[%r1819], %r49;
	sub.s32 	%r1820, %r1760, %r1727;
	add.s32 	%r1821, %r1763, %r1820;
	add.s32 	%r1822, %r1821, 8;
	setp.eq.s32 	%p336, %r1728, 0;
	add.s32 	%r1823, %r1816, %r1726;
	selp.b32 	%r1824, %r1823, %r1822, %p336;
	shl.b32 	%r1825, %r1824, 2;
	add.s32 	%r1826, %r1758, %r1825;
	st.shared.u32 	[%r1826], %r50;
	sub.s32 	%r1827, %r1760, %r1730;
	add.s32 	%r1828, %r1763, %r1827;
	add.s32 	%r1829, %r1828, 9;
	setp.eq.s32 	%p337, %r1731, 0;
	add.s32 	%r1830, %r1823, %r1729;
	selp.b32 	%r1831, %r1830, %r1829, %p337;
	shl.b32 	%r1832, %r1831, 2;
	add.s32 	%r1833, %r1758, %r1832;
	st.shared.u32 	[%r1833], %r51;
	sub.s32 	%r1834, %r1760, %r1733;
	add.s32 	%r1835, %r1763, %r1834;
	add.s32 	%r1836, %r1835, 10;
	setp.eq.s32 	%p338, %r1734, 0;
	add.s32 	%r1837, %r1830, %r1732;
	selp.b32 	%r1838, %r1837, %r1836, %p338;
	shl.b32 	%r1839, %r1838, 2;
	add.s32 	%r1840, %r1758, %r1839;
	st.shared.u32 	[%r1840], %r52;
	sub.s32 	%r1841, %r1760, %r1736;
	add.s32 	%r1842, %r1763, %r1841;
	add.s32 	%r1843, %r1842, 11;
	setp.eq.s32 	%p339, %r1737, 0;
	add.s32 	%r1844, %r1837, %r1735;
	selp.b32 	%r1845, %r1844, %r1843, %p339;
	shl.b32 	%r1846, %r1845, 2;
	add.s32 	%r1847, %r1758, %r1846;
	st.shared.u32 	[%r1847], %r53;
	sub.s32 	%r1848, %r1760, %r1739;
	add.s32 	%r1849, %r1763, %r1848;
	add.s32 	%r1850, %r1849, 12;
	setp.eq.s32 	%p340, %r1740, 0;
	add.s32 	%r1851, %r1844, %r1738;
	selp.b32 	%r1852, %r1851, %r1850, %p340;
	shl.b32 	%r1853, %r1852, 2;
	add.s32 	%r1854, %r1758, %r1853;
	st.shared.u32 	[%r1854], %r54;
	sub.s32 	%r1855, %r1760, %r1742;
	add.s32 	%r1856, %r1763, %r1855;
	add.s32 	%r1857, %r1856, 13;
	setp.eq.s32 	%p341, %r1743, 0;
	add.s32 	%r1858, %r1851, %r1741;
	selp.b32 	%r1859, %r1858, %r1857, %p341;
	shl.b32 	%r1860, %r1859, 2;
	add.s32 	%r1861, %r1758, %r1860;
	st.shared.u32 	[%r1861], %r55;
	sub.s32 	%r1862, %r1760, %r1745;
	add.s32 	%r1863, %r1763, %r1862;
	add.s32 	%r1864, %r1863, 14;
	setp.eq.s32 	%p342, %r1746, 0;
	add.s32 	%r1865, %r1858, %r1744;
	selp.b32 	%r1866, %r1865, %r1864, %p342;
	shl.b32 	%r1867, %r1866, 2;
	add.s32 	%r1868, %r1758, %r1867;
	st.shared.u32 	[%r1868], %r56;
	sub.s32 	%r1869, %r1760, %r1748;
	add.s32 	%r1870, %r1763, %r1869;
	add.s32 	%r1871, %r1870, 15;
	setp.eq.s32 	%p343, %r1749, 0;
	add.s32 	%r1872, %r1865, %r1747;
	selp.b32 	%r1873, %r1872, %r1871, %p343;
	shl.b32 	%r1874, %r1873, 2;
	add.s32 	%r1875, %r1758, %r1874;
	st.shared.u32 	[%r1875], %r57;
	sub.s32 	%r1876, %r1760, %r1751;
	add.s32 	%r1877, %r1763, %r1876;
	add.s32 	%r1878, %r1877, 16;
	setp.eq.s32 	%p344, %r1752, 0;
	add.s32 	%r1879, %r1872, %r1750;
	selp.b32 	%r1880, %r1879, %r1878, %p344;
	shl.b32 	%r1881, %r1880, 2;
	add.s32 	%r1882, %r1758, %r1881;
	st.shared.u32 	[%r1882], %r58;
	sub.s32 	%r1883, %r1760, %r1754;
	add.s32 	%r1884, %r1763, %r1883;
	add.s32 	%r1885, %r1884, 17;
	setp.eq.s32 	%p345, %r1755, 0;
	add.s32 	%r1886, %r1879, %r1753;
	selp.b32 	%r1887, %r1886, %r1885, %p345;
	shl.b32 	%r1888, %r1887, 2;
	add.s32 	%r1889, %r1758, %r1888;
	st.shared.u32 	[%r1889], %r59;
	sub.s32 	%r1890, %r1760, %r1757;
	add.s32 	%r1891, %r1763, %r1890;
	add.s32 	%r1892, %r1891, 18;
	and.b32  	%r1893, %r60, 1;
	setp.eq.b32 	%p346, %r1893, 1;
	add.s32 	%r1894, %r1886, %r1756;
	selp.b32 	%r1895, %r1892, %r1894, %p346;
	shl.b32 	%r1896, %r1895, 2;
	add.s32 	%r1897, %r1758, %r1896;
	st.shared.u32 	[%r1897], %r60;
	bar.sync 	0;
	add.s32 	%r1898, %r1764, %r37;
	setp.lt.s32 	%p347, %r37, %r1762;
	add.s32 	%r1899, %r1761, %r37;
	not.b32 	%r1900, %r1899;
	add.s32 	%r1901, %r2498, %r1900;
	add.s32 	%r1902, %r1898, -11552;
	selp.b32 	%r1903, %r1901, %r1902, %p347;
	shl.b32 	%r1904, %r37, 2;
	add.s32 	%r1905, %r1758, %r1904;
	ld.shared.u32 	%r1906, [%r1905];
	mul.wide.s32 	%rd124, %r1903, 4;
	add.s64 	%rd125, %rd3, %rd124;
	st.global.u32 	[%rd125], %r1906;
	add.s32 	%r1907, %r37, 608;
	setp.lt.s32 	%p348, %r1907, %r1762;
	add.s32 	%r1908, %r1901, -608;
	add.s32 	%r1909, %r1898, -10944;
	selp.b32 	%r1910, %r1908, %r1909, %p348;
	ld.shared.u32 	%r1911, [%r1905+2432];
	mul.wide.s32 	%rd126, %r1910, 4;
	add.s64 	%rd127, %rd3, %rd126;
	st.global.u32 	[%rd127], %r1911;
	add.s32 	%r1912, %r37, 1216;
	setp.lt.s32 	%p349, %r1912, %r1762;
	add.s32 	%r1913, %r1901, -1216;
	add.s32 	%r1914, %r1898, -10336;
	selp.b32 	%r1915, %r1913, %r1914, %p349;
	ld.shared.u32 	%r1916, [%r1905+4864];
	mul.wide.s32 	%rd128, %r1915, 4;
	add.s64 	%rd129, %rd3, %rd128;
	st.global.u32 	[%rd129], %r1916;
	add.s32 	%r1917, %r37, 1824;
	setp.lt.s32 	%p350, %r1917, %r1762;
	add.s32 	%r1918, %r1901, -1824;
	add.s32 	%r1919, %r1898, -9728;
	selp.b32 	%r1920, %r1918, %r1919, %p350;
	ld.shared.u32 	%r1921, [%r1905+7296];
	mul.wide.s32 	%rd130, %r1920, 4;
	add.s64 	%rd131, %rd3, %rd130;
	st.global.u32 	[%rd131], %r1921;
	add.s32 	%r1922, %r37, 2432;
	setp.lt.s32 	%p351, %r1922, %r1762;
	add.s32 	%r1923, %r1901, -2432;
	add.s32 	%r1924, %r1898, -9120;
	selp.b32 	%r1925, %r1923, %r1924, %p351;
	ld.shared.u32 	%r1926, [%r1905+9728];
	mul.wide.s32 	%rd132, %r1925, 4;
	add.s64 	%rd133, %rd3, %rd132;
	st.global.u32 	[%rd133], %r1926;
	add.s32 	%r1927, %r37, 3040;
	setp.lt.s32 	%p352, %r1927, %r1762;
	add.s32 	%r1928, %r1901, -3040;
	add.s32 	%r1929, %r1898, -8512;
	selp.b32 	%r1930, %r1928, %r1929, %p352;
	ld.shared.u32 	%r1931, [%r1905+12160];
	mul.wide.s32 	%rd134, %r1930, 4;
	add.s64 	%rd135, %rd3, %rd134;
	st.global.u32 	[%rd135], %r1931;
	add.s32 	%r1932, %r37, 3648;
	setp.lt.s32 	%p353, %r1932, %r1762;
	add.s32 	%r1933, %r1901, -3648;
	add.s32 	%r1934, %r1898, -7904;
	selp.b32 	%r1935, %r1933, %r1934, %p353;
	ld.shared.u32 	%r1936, [%r1905+14592];
	mul.wide.s32 	%rd136, %r1935, 4;
	add.s64 	%rd137, %rd3, %rd136;
	st.global.u32 	[%rd137], %r1936;
	add.s32 	%r1937, %r37, 4256;
	setp.lt.s32 	%p354, %r1937, %r1762;
	add.s32 	%r1938, %r1901, -4256;
	add.s32 	%r1939, %r1898, -7296;
	selp.b32 	%r1940, %r1938, %r1939, %p354;
	ld.shared.u32 	%r1941, [%r1905+17024];
	mul.wide.s32 	%rd138, %r1940, 4;
	add.s64 	%rd139, %rd3, %rd138;
	st.global.u32 	[%rd139], %r1941;
	add.s32 	%r1942, %r37, 4864;
	setp.lt.s32 	%p355, %r1942, %r1762;
	add.s32 	%r1943, %r1901, -4864;
	add.s32 	%r1944, %r1898, -6688;
	selp.b32 	%r1945, %r1943, %r1944, %p355;
	ld.shared.u32 	%r1946, [%r1905+19456];
	mul.wide.s32 	%rd140, %r1945, 4;
	add.s64 	%rd141, %rd3, %rd140;
	st.global.u32 	[%rd141], %r1946;
	add.s32 	%r1947, %r37, 5472;
	setp.lt.s32 	%p356, %r1947, %r1762;
	add.s32 	%r1948, %r1901, -5472;
	add.s32 	%r1949, %r1898, -6080;
	selp.b32 	%r1950, %r1948, %r1949, %p356;
	ld.shared.u32 	%r1951, [%r1905+21888];
	mul.wide.s32 	%rd142, %r1950, 4;
	add.s64 	%rd143, %rd3, %rd142;
	st.global.u32 	[%rd143], %r1951;
	add.s32 	%r1952, %r37, 6080;
	setp.lt.s32 	%p357, %r1952, %r1762;
	add.s32 	%r1953, %r1901, -6080;
	add.s32 	%r1954, %r1898, -5472;
	selp.b32 	%r1955, %r1953, %r1954, %p357;
	ld.shared.u32 	%r1956, [%r1905+24320];
	mul.wide.s32 	%rd144, %r1955, 4;
	add.s64 	%rd145, %rd3, %rd144;
	st.global.u32 	[%rd145], %r1956;
	add.s32 	%r1957, %r37, 6688;
	setp.lt.s32 	%p358, %r1957, %r1762;
	add.s32 	%r1958, %r1901, -6688;
	add.s32 	%r1959, %r1898, -4864;
	selp.b32 	%r1960, %r1958, %r1959, %p358;
	ld.shared.u32 	%r1961, [%r1905+26752];
	mul.wide.s32 	%rd146, %r1960, 4;
	add.s64 	%rd147, %rd3, %rd146;
	st.global.u32 	[%rd147], %r1961;
	add.s32 	%r1962, %r37, 7296;
	setp.lt.s32 	%p359, %r1962, %r1762;
	add.s32 	%r1963, %r1901, -7296;
	add.s32 	%r1964, %r1898, -4256;
	selp.b32 	%r1965, %r1963, %r1964, %p359;
	ld.shared.u32 	%r1966, [%r1905+29184];
	mul.wide.s32 	%rd148, %r1965, 4;
	add.s64 	%rd149, %rd3, %rd148;
	st.global.u32 	[%rd149], %r1966;
	add.s32 	%r1967, %r37, 7904;
	setp.lt.s32 	%p360, %r1967, %r1762;
	add.s32 	%r1968, %r1901, -7904;
	add.s32 	%r1969, %r1898, -3648;
	selp.b32 	%r1970, %r1968, %r1969, %p360;
	ld.shared.u32 	%r1971, [%r1905+31616];
	mul.wide.s32 	%rd150, %r1970, 4;
	add.s64 	%rd151, %rd3, %rd150;
	st.global.u32 	[%rd151], %r1971;
	add.s32 	%r1972, %r37, 8512;
	setp.lt.s32 	%p361, %r1972, %r1762;
	add.s32 	%r1973, %r1901, -8512;
	add.s32 	%r1974, %r1898, -3040;
	selp.b32 	%r1975, %r1973, %r1974, %p361;
	ld.shared.u32 	%r1976, [%r1905+34048];
	mul.wide.s32 	%rd152, %r1975, 4;
	add.s64 	%rd153, %rd3, %rd152;
	st.global.u32 	[%rd153], %r1976;
	add.s32 	%r1977, %r37, 9120;
	setp.lt.s32 	%p362, %r1977, %r1762;
	add.s32 	%r1978, %r1901, -9120;
	add.s32 	%r1979, %r1898, -2432;
	selp.b32 	%r1980, %r1978, %r1979, %p362;
	ld.shared.u32 	%r1981, [%r1905+36480];
	mul.wide.s32 	%rd154, %r1980, 4;
	add.s64 	%rd155, %rd3, %rd154;
	st.global.u32 	[%rd155], %r1981;
	add.s32 	%r1982, %r37, 9728;
	setp.lt.s32 	%p363, %r1982, %r1762;
	add.s32 	%r1983, %r1901, -9728;
	add.s32 	%r1984, %r1898, -1824;
	selp.b32 	%r1985, %r1983, %r1984, %p363;
	ld.shared.u32 	%r1986, [%r1905+38912];
	mul.wide.s32 	%rd156, %r1985, 4;
	add.s64 	%rd157, %rd3, %rd156;
	st.global.u32 	[%rd157], %r1986;
	add.s32 	%r1987, %r37, 10336;
	setp.lt.s32 	%p364, %r1987, %r1762;
	add.s32 	%r1988, %r1901, -10336;
	add.s32 	%r1989, %r1898, -1216;
	selp.b32 	%r1990, %r1988, %r1989, %p364;
	ld.shared.u32 	%r1991, [%r1905+41344];
	mul.wide.s32 	%rd158, %r1990, 4;
	add.s64 	%rd159, %rd3, %rd158;
	st.global.u32 	[%rd159], %r1991;
	add.s32 	%r1992, %r37, 10944;
	setp.lt.s32 	%p365, %r1992, %r1762;
	add.s32 	%r1993, %r1901, -10944;
	add.s32 	%r1994, %r1898, -608;
	selp.b32 	%r1995, %r1993, %r1994, %p365;
	ld.shared.u32 	%r1996, [%r1905+43776];
	mul.wide.s32 	%rd160, %r1995, 4;
	add.s64 	%rd161, %rd3, %rd160;
	st.global.u32 	[%rd161], %r1996;
	bra.uni 	$L__BB6_205;
$L__BB6_28:
	ld.param.u32 	%r2492, [_ZN3cub18CUB_300001_SM_10006detail6select23DeviceSelectSweepKernelINS2_10policy_hubIiNS0_8NullTypeEiLb0ELNS0_10SelectImplE2EE10Policy1000EPiPS5_N6thrust24THRUST_300001_SM_1000_NS6detail15normal_iteratorINSC_10device_ptrIiEEEES9_NS0_13ScanTileStateIiLb1EEE7is_evenS5_iNS2_19streaming_context_tIiLb0EEELS6_2EEEvT0_T1_T2_T3_T4_T5_T6_T7_iT8_NS1_7vsmem_tE_param_7];
	sub.s32 	%r105, %r2492, %r2;
	setp.ne.s32 	%p2, %r1, 0;
	@%p2 bra 	$L__BB6_107;
	mov.u32 	%r988, %tid.x;
	and.b32  	%r989, %r988, 31;
	and.b32  	%r990, %r988, 992;
	mul.lo.s32 	%r991, %r990, 19;
	or.b32  	%r106, %r991, %r989;
	setp.ge.s32 	%p165, %r106, %r105;
	@%p165 bra 	$L__BB6_31;
	add.s32 	%r992, %r106, %r2;
	mul.wide.u32 	%rd70, %r992, 4;
	add.s64 	%rd71, %rd1, %rd70;
	ld.global.u32 	%r2515, [%rd71];
$L__BB6_31:
	add.s32 	%r994, %r106, 32;
	setp.ge.s32 	%p166, %r994, %r105;
	add.s32 	%r995, %r106, %r2;
	mul.wide.u32 	%rd72, %r995, 4;
	add.s64 	%rd8, %rd1, %rd72;
	@%p166 bra 	$L__BB6_33;
	ld.global.u32 	%r2516, [%rd8+128];
$L__BB6_33:
	add.s32 	%r997, %r106, 64;
	setp.ge.s32 	%p167, %r997, %r105;
	@%p167 bra 	$L__BB6_35;
	ld.global.u32 	%r2517, [%rd8+256];
$L__BB6_35:
	add.s32 	%r999, %r106, 96;
	setp.ge.s32 	%p168, %r999, %r105;
	@%p168 bra 	$L__BB6_37;
	ld.global.u32 	%r2518, [%rd8+384];
$L__BB6_37:
	add.s32 	%r1001, %r106, 128;
	setp.ge.s32 	%p169, %r1001, %r105;
	@%p169 bra 	$L__BB6_39;
	ld.global.u32 	%r2519, [%rd8+512];
$L__BB6_39:
	add.s32 	%r1003, %r106, 160;
	setp.ge.s32 	%p170, %r1003, %r105;
	@%p170 bra 	$L__BB6_41;
	ld.global.u32 	%r2520, [%rd8+640];
$L__BB6_41:
	add.s32 	%r1005, %r106, 192;
	setp.ge.s32 	%p171, %r1005, %r105;
	@%p171 bra 	$L__BB6_43;
	ld.global.u32 	%r2521, [%rd8+768];
$L__BB6_43:
	add.s32 	%r1007, %r106, 224;
	setp.ge.s32 	%p172, %r1007, %r105;
	@%p172 bra 	$L__BB6_45;
	ld.global.u32 	%r2522, [%rd8+896];
$L__BB6_45:
	add.s32 	%r1009, %r106, 256;
	setp.ge.s32 	%p173, %r1009, %r105;
	@%p173 bra 	$L__BB6_47;
	ld.global.u32 	%r2523, [%rd8+1024];
$L__BB6_47:
	add.s32 	%r1011, %r106, 288;
	setp.ge.s32 	%p174, %r1011, %r105;
	@%p174 bra 	$L__BB6_49;
	ld.global.u32 	%r2524, [%rd8+1152];
$L__BB6_49:
	add.s32 	%r1013, %r106, 320;
	setp.ge.s32 	%p175, %r1013, %r105;
	@%p175 bra 	$L__BB6_51;
	ld.global.u32 	%r2525, [%rd8+1280];
$L__BB6_51:
	add.s32 	%r1015, %r106, 352;
	setp.ge.s32 	%p176, %r1015, %r105;
	@%p176 bra 	$L__BB6_53;
	ld.global.u32 	%r2526, [%rd8+1408];
$L__BB6_53:
	add.s32 	%r1017, %r106, 384;
	setp.ge.s32 	%p177, %r1017, %r105;
	@%p177 bra 	$L__BB6_55;
	ld.global.u32 	%r2527, [%rd8+1536];
$L__BB6_55:
	add.s32 	%r1019, %r106, 416;
	setp.ge.s32 	%p178, %r1019, %r105;
	@%p178 bra 	$L__BB6_57;
	ld.global.u32 	%r2528, [%rd8+1664];
$L__BB6_57:
	add.s32 	%r1021, %r106, 448;
	setp.ge.s32 	%p179, %r1021, %r105;
	@%p179 bra 	$L__BB6_59;
	ld.global.u32 	%r2529, [%rd8+1792];
$L__BB6_59:
	add.s32 	%r1023, %r106, 480;
	setp.ge.s32 	%p180, %r1023, %r105;
	@%p180 bra 	$L__BB6_61;
	ld.global.u32 	%r2530, [%rd8+1920];
$L__BB6_61:
	add.s32 	%r1025, %r106, 512;
	setp.ge.s32 	%p181, %r1025, %r105;
	@%p181 bra 	$L__BB6_63;
	ld.global.u32 	%r2531, [%rd8+2048];
$L__BB6_63:
	add.s32 	%r1027, %r106, 544;
	setp.ge.s32 	%p182, %r1027, %r105;
	@%p182 bra 	$L__BB6_65;
	ld.global.u32 	%r2532, [%rd8+2176];
$L__BB6_65:
	add.s32 	%r1029, %r106, 576;
	setp.ge.s32 	%p183, %r1029, %r105;
	@%p183 bra 	$L__BB6_67;
	ld.global.u32 	%r2533, [%rd8+2304];
$L__BB6_67:
	ld.param.u32 	%r2495, [_ZN3cub18CUB_300001_SM_10006detail6select23DeviceSelectSweepKernelINS2_10policy_hubIiNS0_8NullTypeEiLb0ELNS0_10SelectImplE2EE10Policy1000EPiPS5_N6thrust24THRUST_300001_SM_1000_NS6detail15normal_iteratorINSC_10device_ptrIiEEEES9_NS0_13ScanTileStateIiLb1EEE7is_evenS5_iNS2_19streaming_context_tIiLb0EEELS6_2EEEvT0_T1_T2_T3_T4_T5_T6_T7_iT8_NS1_7vsmem_tE_param_7];
	// begin inline asm
	mov.u32 %r1030, %laneid;
	// end inline asm
	shr.u32 	%r1061, %r988, 5;
	mad.lo.s32 	%r1062, %r1061, 608, %r1030;
	shl.b32 	%r1063, %r1062, 2;
	mov.u32 	%r1064, _ZZN3cub18CUB_300001_SM_10006detail6select23DeviceSelectSweepKernelINS2_10policy_hubIiNS0_8NullTypeEiLb0ELNS0_10SelectImplE2EE10Policy1000EPiPS5_N6thrust24THRUST_300001_SM_1000_NS6detail15normal_iteratorINSC_10device_ptrIiEEEES9_NS0_13ScanTileStateIiLb1EEE7is_evenS5_iNS2_19streaming_context_tIiLb0EEELS6_2EEEvT0_T1_T2_T3_T4_T5_T6_T7_iT8_NS1_7vsmem_tEE19static_temp_storage;
	add.s32 	%r1065, %r1064, %r1063;
	st.shared.u32 	[%r1065], %r2515;
	st.shared.u32 	[%r1065+128], %r2516;
	st.shared.u32 	[%r1065+256], %r2517;
	st.shared.u32 	[%r1065+384], %r2518;
	st.shared.u32 	[%r1065+512], %r2519;
	st.shared.u32 	[%r1065+640], %r2520;
	st.shared.u32 	[%r1065+768], %r2521;
	st.shared.u32 	[%r1065+896], %r2522;
	st.shared.u32 	[%r1065+1024], %r2523;
	st.shared.u32 	[%r1065+1152], %r2524;
	st.shared.u32 	[%r1065+1280], %r2525;
	st.shared.u32 	[%r1065+1408], %r2526;
	st.shared.u32 	[%r1065+1536], %r2527;
	st.shared.u32 	[%r1065+1664], %r2528;
	st.shared.u32 	[%r1065+1792], %r2529;
	st.shared.u32 	[%r1065+1920], %r2530;
	st.shared.u32 	[%r1065+2048], %r2531;
	st.shared.u32 	[%r1065+2176], %r2532;
	st.shared.u32 	[%r1065+2304], %r2533;
	bar.warp.sync 	-1;
	mad.lo.s32 	%r1066, %r1030, 72, %r1065;
	ld.shared.u32 	%r147, [%r1066];
	not.b32 	%r1067, %r147;
	ld.shared.u32 	%r148, [%r1066+4];
	not.b32 	%r1068, %r148;
	ld.shared.u32 	%r149, [%r1066+8];
	not.b32 	%r1069, %r149;
	ld.shared.u32 	%r150, [%r1066+12];
	not.b32 	%r1070, %r150;
	ld.shared.u32 	%r151, [%r1066+16];
	not.b32 	%r1071, %r151;
	ld.shared.u32 	%r152, [%r1066+20];
	not.b32 	%r1072, %r152;
	ld.shared.u32 	%r153, [%r1066+24];
	not.b32 	%r1073, %r153;
	ld.shared.u32 	%r154, [%r1066+28];
	not.b32 	%r1074, %r154;
	ld.shared.u32 	%r155, [%r1066+32];
	not.b32 	%r1075, %r155;
	ld.shared.u32 	%r156, [%r1066+36];
	not.b32 	%r1076, %r156;
	ld.shared.u32 	%r157, [%r1066+40];
	not.b32 	%r1077, %r157;
	ld.shared.u32 	%r158, [%r1066+44];
	not.b32 	%r1078, %r158;
	ld.shared.u32 	%r159, [%r1066+48];
	not.b32 	%r1079, %r159;
	ld.shared.u32 	%r160, [%r1066+52];
	not.b32 	%r1080, %r160;
	ld.shared.u32 	%r161, [%r1066+56];
	not.b32 	%r1081, %r161;
	ld.shared.u32 	%r162, [%r1066+60];
	not.b32 	%r1082, %r162;
	ld.shared.u32 	%r163, [%r1066+64];
	not.b32 	%r1083, %r163;
	ld.shared.u32 	%r164, [%r1066+68];
	not.b32 	%r1084, %r164;
	ld.shared.u32 	%r165, [%r1066+72];
	not.b32 	%r1085, %r165;
	mul.lo.s32 	%r1086, %r988, 19;
	mov.u32 	%r1087, %ctaid.x;
	mov.u32 	%r1088, %nctaid.y;
	mov.u32 	%r1089, %ctaid.y;
	mad.lo.s32 	%r1090, %r1087, %r1088, %r1089;
	mul.lo.s32 	%r1091, %r1090, 11552;
	sub.s32 	%r166, %r2495, %r1091;
	setp.lt.s32 	%p184, %r1086, %r166;
	and.b32  	%r1092, %r1067, 1;
	selp.b32 	%r167, %r1092, 1, %p184;
	add.s32 	%r1093, %r1086, 1;
	setp.lt.s32 	%p185, %r1093, %r166;
	and.b32  	%r1094, %r1068, 1;
	selp.b32 	%r1095, %r1094, 1, %p185;
	add.s32 	%r1096, %r1086, 2;
	setp.lt.s32 	%p186, %r1096, %r166;
	and.b32  	%r1097, %r1069, 1;
	selp.b32 	%r1098, %r1097, 1, %p186;
	add.s32 	%r1099, %r1086, 3;
	setp.lt.s32 	%p187, %r1099, %r166;
	and.b32  	%r1100, %r1070, 1;
	selp.b32 	%r1101, %r1100, 1, %p187;
	add.s32 	%r1102, %r1086, 4;
	setp.lt.s32 	%p188, %r1102, %r166;
	and.b32  	%r1103, %r1071, 1;
	selp.b32 	%r168, %r1103, 1, %p188;
	add.s32 	%r1104, %r1086, 5;
	setp.lt.s32 	%p189, %r1104, %r166;
	and.b32  	%r1105, %r1072, 1;
	selp.b32 	%r169, %r1105, 1, %p189;
	add.s32 	%r1106, %r1086, 6;
	setp.lt.s32 	%p190, %r1106, %r166;
	and.b32  	%r1107, %r1073, 1;
	selp.b32 	%r170, %r1107, 1, %p190;
	add.s32 	%r1108, %r1086, 7;
	setp.lt.s32 	%p191, %r1108, %r166;
	and.b32  	%r1109, %r1074, 1;
	selp.b32 	%r1110, %r1109, 1, %p191;
	add.s32 	%r1111, %r1086, 8;
	setp.lt.s32 	%p192, %r1111, %r166;
	and.b32  	%r1112, %r1075, 1;
	selp.b32 	%r1113, %r1112, 1, %p192;
	add.s32 	%r1114, %r1086, 9;
	setp.lt.s32 	%p193, %r1114, %r166;
	and.b32  	%r1115, %r1076, 1;
	selp.b32 	%r171, %r1115, 1, %p193;
	add.s32 	%r1116, %r1086, 10;
	setp.lt.s32 	%p194, %r1116, %r166;
	and.b32  	%r1117, %r1077, 1;
	selp.b32 	%r1118, %r1117, 1, %p194;
	add.s32 	%r1119, %r1086, 11;
	setp.lt.s32 	%p195, %r1119, %r166;
	and.b32  	%r1120, %r1078, 1;
	selp.b32 	%r172, %r1120, 1, %p195;
	add.s32 	%r1121, %r1086, 12;
	setp.lt.s32 	%p196, %r1121, %r166;
	and.b32  	%r1122, %r1079, 1;
	selp.b32 	%r173, %r1122, 1, %p196;
	add.s32 	%r1123, %r1086, 13;
	setp.lt.s32 	%p197, %r1123, %r166;
	and.b32  	%r1124, %r1080, 1;
	selp.b32 	%r174, %r1124, 1, %p197;
	add.s32 	%r1125, %r1086, 14;
	setp.lt.s32 	%p198, %r1125, %r166;
	and.b32  	%r1126, %r1081, 1;
	selp.b32 	%r175, %r1126, 1, %p198;
	add.s32 	%r1127, %r1086, 15;
	setp.lt.s32 	%p199, %r1127, %r166;
	and.b32  	%r1128, %r1082, 1;
	selp.b32 	%r1129, %r1128, 1, %p199;
	add.s32 	%r1130, %r1086, 16;
	setp.lt.s32 	%p200, %r1130, %r166;
	and.b32  	%r1131, %r1083, 1;
	selp.b32 	%r1132, %r1131, 1, %p200;
	add.s32 	%r1133, %r1086, 17;
	setp.lt.s32 	%p201, %r1133, %r166;
	and.b32  	%r1134, %r1084, 1;
	selp.b32 	%r176, %r1134, 1, %p201;
	add.s32 	%r1135, %r1086, 18;
	setp.lt.s32 	%p202, %r1135, %r166;
	and.b32  	%r1136, %r1085, 1;
	selp.b32 	%r177, %r1136, 1, %p202;
	bar.sync 	0;
	add.s32 	%r1137, %r1095, %r167;
	add.s32 	%r1138, %r1098, %r1137;
	add.s32 	%r1139, %r1101, %r1138;
	add.s32 	%r1140, %r168, %r1139;
	add.s32 	%r1141, %r169, %r1140;
	add.s32 	%r1142, %r170, %r1141;
	add.s32 	%r1143, %r1110, %r1142;
	add.s32 	%r1144, %r1113, %r1143;
	add.s32 	%r1145, %r171, %r1144;
	add.s32 	%r1146, %r1118, %r1145;
	add.s32 	%r1147, %r172, %r1146;
	add.s32 	%r1148, %r173, %r1147;
	add.s32 	%r1149, %r174, %r1148;
	add.s32 	%r1150, %r175, %r1149;
	add.s32 	%r1151, %r1129, %r1150;
	add.s32 	%r1152, %r1132, %r1151;
	add.s32 	%r1153, %r176, %r1152;
	add.s32 	%r1035, %r177, %r1153;
	mov.b32 	%r1033, 1;
	mov.b32 	%r1058, 0;
	mov.b32 	%r1060, -1;
	// begin inline asm
	{  .reg .s32 r0;  .reg .pred p;  shfl.sync.up.b32 r0|p, %r1035, %r1033, %r1058, %r1060;  @p add.s32 r0, r0, %r1035;  mov.s32 %r1031, r0;}
	// end inline asm
	mov.b32 	%r1039, 2;
	// begin inline asm
	{  .reg .s32 r0;  .reg .pred p;  shfl.sync.up.b32 r0|p, %r1031, %r1039, %r1058, %r1060;  @p add.s32 r0, r0, %r1031;  mov.s32 %r1037, r0;}
	// end inline asm
	mov.b32 	%r1045, 4;
	// begin inline asm
	{  .reg .s32 r0;  .reg .pred p;  shfl.sync.up.b32 r0|p, %r1037, %r1045, %r1058, %r1060;  @p add.s32 r0, r0, %r1037;  mov.s32 %r1043, r0;}
	// end inline asm
	mov.b32 	%r1051, 8;
	// begin inline asm
	{  .reg .s32 r0;  .reg .pred p;  shfl.sync.up.b32 r0|p, %r1043, %r1051, %r1058, %r1060;  @p add.s32 r0, r0, %r1043;  mov.s32 %r1049, r0;}
	// end inline asm
	mov.b32 	%r1057, 16;
	// begin inline asm
	{  .reg .s32 r0;  .reg .pred p;  shfl.sync.up.b32 r0|p, %r1049, %r1057, %r1058, %r1060;  @p add.s32 r0, r0, %r1049;  mov.s32 %r1055, r0;}
	// end inline asm
	setp.ne.s32 	%p203, %r1030, 31;
	@%p203 bra 	$L__BB6_69;
	shr.u32 	%r1154, %r988, 3;
	and.b32  	%r1155, %r1154, 124;
	add.s32 	%r1157, %r1064, %r1155;
	st.shared.u32 	[%r1157], %r1055;
$L__BB6_69:
	bar.sync 	0;
	mov.u32 	%r1158, _ZZN3cub18CUB_300001_SM_10006detail6select23DeviceSelectSweepKernelINS2_10policy_hubIiNS0_8NullTypeEiLb0ELNS0_10SelectImplE2EE10Policy1000EPiPS5_N6thrust24THRUST_300001_SM_1000_NS6detail15normal_iteratorINSC_10device_ptrIiEEEES9_NS0_13ScanTileStateIiLb1EEE7is_evenS5_iNS2_19streaming_context_tIiLb0EEELS6_2EEEvT0_T1_T2_T3_T4_T5_T6_T7_iT8_NS1_7vsmem_tEE19static_temp_storage;
	ld.shared.v4.u32 	{%r1159, %r1160, %r1161, %r1162}, [_ZZN3cub18CUB_300001_SM_10006detail6select23DeviceSelectSweepKernelINS2_10policy_hubIiNS0_8NullTypeEiLb0ELNS0_10SelectImplE2EE10Policy1000EPiPS5_N6thrust24THRUST_300001_SM_1000_NS6detail15normal_iteratorINSC_10device_ptrIiEEEES9_NS0_13ScanTileStateIiLb1EEE7is_evenS5_iNS2_19streaming_context_tIiLb0EEELS6_2EEEvT0_T1_T2_T3_T4_T5_T6_T7_iT8_NS1_7vsmem_tEE19static_temp_storage];
	shr.u32 	%r1163, %r988, 5;
	add.s32 	%r1164, %r1160, %r1159;
	setp.eq.s32 	%p204, %r1163, 2;
	selp.b32 	%r1165, %r1164, %r1159, %p204;
	add.s32 	%r1166, %r1164, %r1161;
	setp.eq.s32 	%p205, %r1163, 3;
	selp.b32 	%r1167, %r1166, %r1165, %p205;
	add.s32 	%r1168, %r1166, %r1162;
	setp.eq.s32 	%p206, %r1163, 4;
	selp.b32 	%r1169, %r1168, %r1167, %p206;
	ld.shared.v4.u32 	{%r1170, %r1171, %r1172, %r1173}, [_ZZN3cub18CUB_300001_SM_10006detail6select23DeviceSelectSweepKernelINS2_10policy_hubIiNS0_8NullTypeEiLb0ELNS0_10SelectImplE2EE10Policy1000EPiPS5_N6thrust24THRUST_300001_SM_1000_NS6detail15normal_iteratorINSC_10device_ptrIiEEEES9_NS0_13ScanTileStateIiLb1EEE7is_evenS5_iNS2_19streaming_context_tIiLb0EEELS6_2EEEvT0_T1_T2_T3_T4_T5_T6_T7_iT8_NS1_7vsmem_tEE19static_temp_storage+16];
	add.s32 	%r1174, %r1168, %r1170;
	setp.eq.s32 	%p207, %r1163, 5;
	selp.b32 	%r1175, %r1174, %r1169, %p207;
	add.s32 	%r1176, %r1174, %r1171;
	setp.eq.s32 	%p208, %r1163, 6;
	selp.b32 	%r1177, %r1176, %r1175, %p208;
	add.s32 	%r1178, %r1176, %r1172;
	setp.eq.s32 	%p209, %r1163, 7;
	selp.b32 	%r1179, %r1178, %r1177, %p209;
	add.s32 	%r1180, %r1178, %r1173;
	setp.eq.s32 	%p210, %r1163, 8;
	selp.b32 	%r1181, %r1180, %r1179, %p210;
	ld.shared.v4.u32 	{%r1182, %r1183, %r1184, %r1185}, [_ZZN3cub18CUB_300001_SM_10006detail6select23DeviceSelectSweepKernelINS2_10policy_hubIiNS0_8NullTypeEiLb0ELNS0_10SelectImplE2EE10Policy1000EPiPS5_N6thrust24THRUST_300001_SM_1000_NS6detail15normal_iteratorINSC_10device_ptrIiEEEES9_NS0_13ScanTileStateIiLb1EEE7is_evenS5_iNS2_19streaming_context_tIiLb0EEELS6_2EEEvT0_T1_T2_T3_T4_T5_T6_T7_iT8_NS1_7vsmem_tEE19static_temp_storage+32];
	add.s32 	%r1186, %r1180, %r1182;
	setp.eq.s32 	%p211, %r1163, 9;
	selp.b32 	%r1187, %r1186, %r1181, %p211;
	add.s32 	%r1188, %r1186, %r1183;
	setp.eq.s32 	%p212, %r1163, 10;
	selp.b32 	%r1189, %r1188, %r1187, %p212;
	add.s32 	%r1190, %r1188, %r1184;
	setp.eq.s32 	%p213, %r1163, 11;
	selp.b32 	%r1191, %r1190, %r1189, %p213;
	add.s32 	%r1192, %r1190, %r1185;
	setp.eq.s32 	%p214, %r1163, 12;
	selp.b32 	%r1193, %r1192, %r1191, %p214;
	ld.shared.v4.u32 	{%r1194, %r1195, %r1196, %r1197}, [_ZZN3cub18CUB_300001_SM_10006detail6select23DeviceSelectSweepKernelINS2_10policy_hubIiNS0_8NullTypeEiLb0ELNS0_10SelectImplE2EE10Policy1000EPiPS5_N6thrust24THRUST_300001_SM_1000_NS6detail15normal_iteratorINSC_10device_ptrIiEEEES9_NS0_13ScanTileStateIiLb1EEE7is_evenS5_iNS2_19streaming_context_tIiLb0EEELS6_2EEEvT0_T1_T2_T3_T4_T5_T6_T7_iT8_NS1_7vsmem_tEE19static_temp_storage+48];
	add.s32 	%r1198, %r1192, %r1194;
	setp.eq.s32 	%p215, %r1163, 13;
	selp.b32 	%r1199, %r1198, %r1193, %p215;
	add.s32 	%r1200, %r1198, %r1195;
	setp.eq.s32 	%p216, %r1163, 14;
	selp.b32 	%r1201, %r1200, %r1199, %p216;
	add.s32 	%r1202, %r1200, %r1196;
	setp.eq.s32 	%p217, %r1163, 15;
	selp.b32 	%r1203, %r1202, %r1201, %p217;
	add.s32 	%r1204, %r1202, %r1197;
	setp.eq.s32 	%p218, %r1163, 16;
	selp.b32 	%r1205, %r1204, %r1203, %p218;
	.pragma "used_bytes_mask 4095";
	ld.shared.v4.u32 	{%r1206, %r1207, %r1208, %r1209}, [_ZZN3cub18CUB_300001_SM_10006detail6select23DeviceSelectSweepKernelINS2_10policy_hubIiNS0_8NullTypeEiLb0ELNS0_10SelectImplE2EE10Policy1000EPiPS5_N6thrust24THRUST_300001_SM_1000_NS6detail15normal_iteratorINSC_10device_ptrIiEEEES9_NS0_13ScanTileStateIiLb1EEE7is_evenS5_iNS2_19streaming_context_tIiLb0EEELS6_2EEEvT0_T1_T2_T3_T4_T5_T6_T7_iT8_NS1_7vsmem_tEE19static_temp_storage+64];
	add.s32 	%r1210, %r1204, %r1206;
	setp.eq.s32 	%p219, %r1163, 17;
	selp.b32 	%r1211, %r1210, %r1205, %p219;
	add.s32 	%r1212, %r1210, %r1207;
	setp.eq.s32 	%p220, %r1163, 18;
	selp.b32 	%r1213, %r1212, %r1211, %p220;
	setp.lt.u32 	%p221, %r988, 32;
	selp.b32 	%r1214, 0, %r1213, %p221;
	setp.eq.s32 	%p222, %r1030, 0;
	mul.lo.s32 	%r1215, %r988, 19;
	add.s32 	%r1216, %r1215, 1;
	setp.lt.s32 	%p223, %r1216, %r166;
	not.b32 	%r1217, %r148;
	and.b32  	%r1218, %r1217, 1;
	selp.b32 	%r1219, %r1218, 1, %p223;
	add.s32 	%r1220, %r1219, %r167;
	add.s32 	%r1221, %r1215, 2;
	setp.lt.s32 	%p224, %r1221, %r166;
	not.b32 	%r1222, %r149;
	and.b32  	%r1223, %r1222, 1;
	selp.b32 	%r1224, %r1223, 1, %p224;
	add.s32 	%r1225, %r1224, %r1220;
	add.s32 	%r1226, %r1215, 3;
	setp.lt.s32 	%p225, %r1226, %r166;
	not.b32 	%r1227, %r150;
	and.b32  	%r1228, %r1227, 1;
	selp.b32 	%r1229, %r1228, 1, %p225;
	add.s32 	%r1230, %r1229, %r1225;
	add.s32 	%r1231, %r168, %r1230;
	add.s32 	%r1232, %r169, %r1231;
	add.s32 	%r1233, %r170, %r1232;
	add.s32 	%r1234, %r1215, 7;
	setp.lt.s32 	%p226, %r1234, %r166;
	not.b32 	%r1235, %r154;
	and.b32  	%r1236, %r1235, 1;
	selp.b32 	%r1237, %r1236, 1, %p226;
	add.s32 	%r1238, %r1237, %r1233;
	add.s32 	%r1239, %r1215, 8;
	setp.lt.s32 	%p227, %r1239, %r166;
	not.b32 	%r1240, %r155;
	and.b32  	%r1241, %r1240, 1;
	selp.b32 	%r1242, %r1241, 1, %p227;
	add.s32 	%r1243, %r1242, %r1238;
	add.s32 	%r1244, %r171, %r1243;
	add.s32 	%r1245, %r1215, 10;
	setp.lt.s32 	%p228, %r1245, %r166;
	not.b32 	%r1246, %r157;
	and.b32  	%r1247, %r1246, 1;
	selp.b32 	%r1248, %r1247, 1, %p228;
	add.s32 	%r1249, %r1248, %r1244;
	add.s32 	%r1250, %r172, %r1249;
	add.s32 	%r1251, %r173, %r1250;
	add.s32 	%r1252, %r174, %r1251;
	add.s32 	%r1253, %r175, %r1252;
	add.s32 	%r1254, %r1215, 15;
	setp.lt.s32 	%p229, %r1254, %r166;
	not.b32 	%r1255, %r162;
	and.b32  	%r1256, %r1255, 1;
	selp.b32 	%r1257, %r1256, 1, %p229;
	add.s32 	%r1258, %r1257, %r1253;
	add.s32 	%r1259, %r1215, 16;
	setp.lt.s32 	%p230, %r1259, %r166;
	not.b32 	%r1260, %r163;
	and.b32  	%r1261, %r1260, 1;
	selp.b32 	%r1262, %r1261, 1, %p230;
	add.s32 	%r1263, %r1262, %r1258;
	add.s32 	%r1264, %r176, %r1263;
	add.s32 	%r1265, %r177, %r1264;
	sub.s32 	%r1266, %r1055, %r1265;
	selp.b32 	%r1267, 0, %r1266, %p222;
	add.s32 	%r1268, %r1214, %r1267;
	add.s32 	%r1269, %r1268, %r167;
	add.s32 	%r1270, %r1220, %r1268;
	add.s32 	%r1271, %r1225, %r1268;
	add.s32 	%r1272, %r1230, %r1268;
	add.s32 	%r1273, %r1231, %r1268;
	add.s32 	%r1274, %r1232, %r1268;
	add.s32 	%r1275, %r1233, %r1268;
	add.s32 	%r1276, %r1238, %r1268;
	add.s32 	%r1277, %r1243, %r1268;
	add.s32 	%r1278, %r1244, %r1268;
	add.s32 	%r1279, %r1249, %r1268;
	add.s32 	%r1280, %r1250, %r1268;
	add.s32 	%r1281, %r1251, %r1268;
	add.s32 	%r1282, %r1252, %r1268;
	add.s32 	%r1283, %r1253, %r1268;
	add.s32 	%r1284, %r1258, %r1268;
	add.s32 	%r1285, %r1263, %r1268;
	add.s32 	%r1286, %r1264, %r1268;
	add.s32 	%r1287, %r166, %r1208;
	add.s32 	%r1288, %r1287, %r1212;
	add.s32 	%r2568, %r1288, -11552;
	bar.sync 	0;
	sub.s32 	%r180, %r166, %r2568;
	sub.s32 	%r1289, %r1215, %r1268;
	setp.eq.s32 	%p231, %r167, 0;
	add.s32 	%r1290, %r1268, %r180;
	selp.b32 	%r1291, %r1289, %r1290, %p231;
	shl.b32 	%r1292, %r1291, 2;
	add.s32 	%r1293, %r1158, %r1292;
	st.shared.u32 	[%r1293], %r147;
	sub.s32 	%r1294, %r1216, %r1269;
	setp.eq.s32 	%p232, %r1219, 0;
	add.s32 	%r1295, %r1290, %r167;
	selp.b32 	%r1296, %r1294, %r1295, %p232;
	shl.b32 	%r1297, %r1296, 2;
	add.s32 	%r1298, %r1158, %r1297;
	st.shared.u32 	[%r1298], %r148;
	sub.s32 	%r1299, %r1221, %r1270;
	setp.eq.s32 	%p233, %r1224, 0;
	add.s32 	%r1300, %r1295, %r1219;
	selp.b32 	%r1301, %r1299, %r1300, %p233;
	shl.b32 	%r1302, %r1301, 2;
	add.s32 	%r1303, %r1158, %r1302;
	st.shared.u32 	[%r1303], %r149;
	sub.s32 	%r1304, %r1226, %r1271;
	setp.eq.s32 	%p234, %r1229, 0;
	add.s32 	%r1305, %r1300, %r1224;
	selp.b32 	%r1306, %r1304, %r1305, %p234;
	shl.b32 	%r1307, %r1306, 2;
	add.s32 	%r1308, %r1158, %r1307;
	st.shared.u32 	[%r1308], %r150;
	sub.s32 	%r1309, %r1215, %r1272;
	add.s32 	%r1310, %r1309, 4;
	setp.eq.s32 	%p235, %r168, 0;
	add.s32 	%r1311, %r1305, %r1229;
	selp.b32 	%r1312, %r1310, %r1311, %p235;
	shl.b32 	%r1313, %r1312, 2;
	add.s32 	%r1314, %r1158, %r1313;
	st.shared.u32 	[%r1314], %r151;
	sub.s32 	%r1315, %r1215, %r1273;
	add.s32 	%r1316, %r1315, 5;
	setp.eq.s32 	%p236, %r169, 0;
	add.s32 	%r1317, %r1311, %r168;
	selp.b32 	%r1318, %r1316, %r1317, %p236;
	shl.b32 	%r1319, %r1318, 2;
	add.s32 	%r1320, %r1158, %r1319;
	st.shared.u32 	[%r1320], %r152;
	sub.s32 	%r1321, %r1215, %r1274;
	add.s32 	%r1322, %r1321, 6;
	setp.eq.s32 	%p237, %r170, 0;
	add.s32 	%r1323, %r1317, %r169;
	selp.b32 	%r1324, %r1322, %r1323, %p237;
	shl.b32 	%r1325, %r1324, 2;
	add.s32 	%r1326, %r1158, %r1325;
	st.shared.u32 	[%r1326], %r153;
	sub.s32 	%r1327, %r1234, %r1275;
	setp.eq.s32 	%p238, %r1237, 0;
	add.s32 	%r1328, %r1323, %r170;
	selp.b32 	%r1329, %r1327, %r1328, %p238;
	shl.b32 	%r1330, %r1329, 2;
	add.s32 	%r1331, %r1158, %r1330;
	st.shared.u32 	[%r1331], %r154;
	sub.s32 	%r1332, %r1239, %r1276;
	setp.eq.s32 	%p239, %r1242, 0;
	add.s32 	%r1333, %r1328, %r1237;
	selp.b32 	%r1334, %r1332, %r1333, %p239;
	shl.b32 	%r1335, %r1334, 2;
	add.s32 	%r1336, %r1158, %r1335;
	st.shared.u32 	[%r1336], %r155;
	sub.s32 	%r1337, %r1215, %r1277;
	add.s32 	%r1338, %r1337, 9;
	setp.eq.s32 	%p240, %r171, 0;
	add.s32 	%r1339, %r1333, %r1242;
	selp.b32 	%r1340, %r1338, %r1339, %p240;
	shl.b32 	%r1341, %r1340, 2;
	add.s32 	%r1342, %r1158, %r1341;
	st.shared.u32 	[%r1342], %r156;
	sub.s32 	%r1343, %r1245, %r1278;
	setp.eq.s32 	%p241, %r1248, 0;
	add.s32 	%r1344, %r1339, %r171;
	selp.b32 	%r1345, %r1343, %r1344, %p241;
	shl.b32 	%r1346, %r1345, 2;
	add.s32 	%r1347, %r1158, %r1346;
	st.shared.u32 	[%r1347], %r157;
	sub.s32 	%r1348, %r1215, %r1279;
	add.s32 	%r1349, %r1348, 11;
	setp.eq.s32 	%p242, %r172, 0;
	add.s32 	%r1350, %r1344, %r1248;
	selp.b32 	%r1351, %r1349, %r1350, %p242;
	shl.b32 	%r1352, %r1351, 2;
	add.s32 	%r1353, %r1158, %r1352;
	st.shared.u32 	[%r1353], %r158;
	sub.s32 	%r1354, %r1215, %r1280;
	add.s32 	%r1355, %r1354, 12;
	setp.eq.s32 	%p243, %r173, 0;
	add.s32 	%r1356, %r1350, %r172;
	selp.b32 	%r1357, %r1355, %r1356, %p243;
	shl.b32 	%r1358, %r1357, 2;
	add.s32 	%r1359, %r1158, %r1358;
	st.shared.u32 	[%r1359], %r159;
	sub.s32 	%r1360, %r1215, %r1281;
	add.s32 	%r1361, %r1360, 13;
	setp.eq.s32 	%p244, %r174, 0;
	add.s32 	%r1362, %r1356, %r173;
	selp.b32 	%r1363, %r1361, %r1362, %p244;
	shl.b32 	%r1364, %r1363, 2;
	add.s32 	%r1365, %r1158, %r1364;
	st.shared.u32 	[%r1365], %r160;
	sub.s32 	%r1366, %r1215, %r1282;
	add.s32 	%r1367, %r1366, 14;
	setp.eq.s32 	%p245, %r175, 0;
	add.s32 	%r1368, %r1362, %r174;
	selp.b32 	%r1369, %r1367, %r1368, %p245;
	shl.b32 	%r1370, %r1369, 2;
	add.s32 	%r1371, %r1158, %r1370;
	st.shared.u32 	[%r1371], %r161;
	sub.s32 	%r1372, %r1254, %r1283;
	setp.eq.s32 	%p246, %r1257, 0;
	add.s32 	%r1373, %r1368, %r175;
	selp.b32 	%r1374, %r1372, %r1373, %p246;
	shl.b32 	%r1375, %r1374, 2;
	add.s32 	%r1376, %r1158, %r1375;
	st.shared.u32 	[%r1376], %r162;
	sub.s32 	%r1377, %r1259, %r1284;
	setp.eq.s32 	%p247, %r1262, 0;
	add.s32 	%r1378, %r1373, %r1257;
	selp.b32 	%r1379, %r1377, %r1378, %p247;
	shl.b32 	%r1380, %r1379, 2;
	add.s32 	%r1381, %r1158, %r1380;
	st.shared.u32 	[%r1381], %r163;
	sub.s32 	%r1382, %r1215, %r1285;
	add.s32 	%r1383, %r1382, 17;
	setp.eq.s32 	%p248, %r176, 0;
	add.s32 	%r1384, %r1378, %r1262;
	selp.b32 	%r1385, %r1383, %r1384, %p248;
	shl.b32 	%r1386, %r1385, 2;
	add.s32 	%r1387, %r1158, %r1386;
	st.shared.u32 	[%r1387], %r164;
	sub.s32 	%r1388, %r1215, %r1286;
	add.s32 	%r1389, %r1388, 18;
	setp.eq.s32 	%p249, %r177, 0;
	add.s32 	%r1390, %r1384, %r176;
	selp.b32 	%r1391, %r1389, %r1390, %p249;
	shl.b32 	%r1392, %r1391, 2;
	add.s32 	%r1393, %r1158, %r1392;
	st.shared.u32 	[%r1393], %r165;
	bar.sync 	0;
	setp.ge.s32 	%p250, %r988, %r166;
	shl.b32 	%r1394, %r988, 2;
	add.s32 	%r181, %r1158, %r1394;
	@%p250 bra 	$L__BB6_71;
	ld.param.u32 	%r2496, [_ZN3cub18CUB_300001_SM_10006detail6select23DeviceSelectSweepKernelINS2_10policy_hubIiNS0_8NullTypeEiLb0ELNS0_10SelectImplE2EE10Policy1000EPiPS5_N6thrust24THRUST_300001_SM_1000_NS6detail15normal_iteratorINSC_10device_ptrIiEEEES9_NS0_13ScanTileStateIiLb1EEE7is_evenS5_iNS2_19streaming_context_tIiLb0EEELS6_2EEEvT0_T1_T2_T3_T4_T5_T6_T7_iT8_NS1_7vsmem_tE_param_7];
	ld.shared.u32 	%r1395, [%r181];
	not.b32 	%r1396, %r988;
	add.s32 	%r1397, %r2496, %r1396;
	setp.lt.s32 	%p251, %r988, %r180;
	sub.s32 	%r1398, %r988, %r180;
	selp.b32 	%r1399, %r1397, %r1398, %p251;
	mul.wide.s32 	%rd73, %r1399, 4;
	add.s64 	%rd74, %rd3, %rd73;
	st.global.u32 	[%rd74], %r1395;
$L__BB6_71:
	ld.param.u32 	%r2497, [_ZN3cub18CUB_300001_SM_10006detail6select23DeviceSelectSweepKernelINS2_10policy_hubIiNS0_8NullTypeEiLb0ELNS0_10SelectImplE2EE10Policy1000EPiPS5_N6thrust24THRUST_300001_SM_1000_NS6detail15normal_iteratorINSC_10device_ptrIiEEEES9_NS0_13ScanTileStateIiLb1EEE7is_evenS5_iNS2_19streaming_context_tIiLb0EEELS6_2EEEvT0_T1_T2_T3_T4_T5_T6_T7_iT8_NS1_7vsmem_tE_param_7];
	add.s32 	%r182, %r988, 608;
	sub.s32 	%r183, %r2497, %r988;
	setp.ge.s32 	%p252, %r182, %r166;
	@%p252 bra 	$L__BB6_73;
	ld.shared.u32 	%r1400, [%r181+2432];
	add.s32 	%r1401, %r183, -609;
	setp.lt.s32 	%p253, %r182, %r180;
	sub.s32 	%r1402, %r182, %r180;
	selp.b32 	%r1403, %r1401, %r1402, %p253;
	mul.wide.s32 	%rd75, %r1403, 4;
	add.s64 	%rd76, %rd3, %rd75;
	st.global.u32 	[%rd76], %r1400;
$L__BB6_73:
	add.s32 	%r184, %r988, 1216;
	setp.ge.s32 	%p254, %r184, %r166;
	@%p254 bra 	$L__BB6_75;
	ld.shared.u32 	%r1404, [%r181+4864];
	add.s32 	%r1405, %r183, -1217;
	setp.lt.s32 	%p255, %r184, %r180;
	sub.s32 	%r1406, %r184, %r180;
	selp.b32 	%r1407, %r1405, %r1406, %p255;
	mul.wide.s32 	%rd77, %r1407, 4;
	add.s64 	%rd78, %rd3, %rd77;
	st.global.u32 	[%rd78], %r1404;
$L__BB6_75:
	add.s32 	%r185, %r988, 1824;
	setp.ge.s32 	%p256, %r185, %r166;
	@%p256 bra 	$L__BB6_77;
	ld.shared.u32 	%r1408, [%r181+7296];
	add.s32 	%r1409, %r183, -1825;
	setp.lt.s32 	%p257, %r185, %r180;
	sub.s32 	%r1410, %r185, %r180;
	selp.b32 	%r1411, %r1409, %r1410, %p257;
	mul.wide.s32 	%rd79, %r1411, 4;
	add.s64 	%rd80, %rd3, %rd79;
	st.global.u32 	[%rd80], %r1408;
$L__BB6_77:
	add.s32 	%r186, %r988, 2432;
	setp.ge.s32 	%p258, %r186, %r166;
	@%p258 bra 	$L__BB6_79;
	ld.shared.u32 	%r1412, [%r181+9728];
	add.s32 	%r1413, %r183, -2433;
	setp.lt.s32 	%p259, %r186, %r180;
	sub.s32 	%r1414, %r186, %r180;
	selp.b32 	%r1415, %r1413, %r1414, %p259;
	mul.wide.s32 	%rd81, %r1415, 4;
	add.s64 	%rd82, %rd3, %rd81;
	st.global.u32 	[%rd82], %r1412;
$L__BB6_79:
	add.s32 	%r187, %r988, 3040;
	setp.ge.s32 	%p260, %r187, %r166;
	@%p260 bra 	$L__BB6_81;
	ld.shared.u32 	%r1416, [%r181+12160];
	add.s32 	%r1417, %r183, -3041;
	setp.lt.s32 	%p261, %r187, %r180;
	sub.s32 	%r1418, %r187, %r180;
	selp.b32 	%r1419, %r1417, %r1418, %p261;
	mul.wide.s32 	%rd83, %r1419, 4;
	add.s64 	%rd84, %rd3, %rd83;
	st.global.u32 	[%rd84], %r1416;
$L__BB6_81:
	add.s32 	%r188, %r988, 3648;
	setp.ge.s32 	%p262, %r188, %r166;
	@%p262 bra 	$L__BB6_83;
	ld.shared.u32 	%r1420, [%r181+14592];
	add.s32 	%r1421, %r183, -3649;
	setp.lt.s32 	%p263, %r188, %r180;
	sub.s32 	%r1422, %r188, %r180;
	selp.b32 	%r1423, %r1421, %r1422, %p263;
	mul.wide.s32 	%rd85, %r1423, 4;
	add.s64 	%rd86, %rd3, %rd85;
	st.global.u32 	[%rd86], %r1420;
$L__BB6_83:
	add.s32 	%r189, %r988, 4256;
	setp.ge.s32 	%p264, %r189, %r166;
	@%p264 bra 	$L__BB6_85;
	ld.shared.u32 	%r1424, [%r181+17024];
	add.s32 	%r1425, %r183, -4257;
	setp.lt.s32 	%p265, %r189, %r180;
	sub.s32 	%r1426, %r189, %r180;
	selp.b32 	%r1427, %r1425, %r1426, %p265;
	mul.wide.s32 	%rd87, %r1427, 4;
	add.s64 	%rd88, %rd3, %rd87;
	st.global.u32 	[%rd88], %r1424;
$L__BB6_85:
	add.s32 	%r190, %r988, 4864;
	setp.ge.s32 	%p266, %r190, %r166;
	@%p266 bra 	$L__BB6_87;
	ld.shared.u32 	%r1428, [%r181+19456];
	add.s32 	%r1429, %r183, -4865;
	setp.lt.s32 	%p267, %r190, %r180;
	sub.s32 	%r1430, %r190, %r180;
	selp.b32 	%r1431, %r1429, %r1430, %p267;
	mul.wide.s32 	%rd89, %r1431, 4;
	add.s64 	%rd90, %rd3, %rd89;
	st.global.u32 	[%rd90], %r1428;
$L__BB6_87:
	add.s32 	%r191, %r988, 5472;
	setp.ge.s32 	%p268, %r191, %r166;
	@%p268 bra 	$L__BB6_89;
	ld.shared.u32 	%r1432, [%r181+21888];
	add.s32 	%r1433, %r183, -5473;
	setp.lt.s32 	%p269, %r191, %r180;
	sub.s32 	%r1434, %r191, %r180;
	selp.b32 	%r1435, %r1433, %r1434, %p269;
	mul.wide.s32 	%rd91, %r1435, 4;
	add.s64 	%rd92, %rd3, %rd91;
	st.global.u32 	[%rd92], %r1432;
$L__BB6_89:
	add.s32 	%r192, %r988, 6080;
	setp.ge.s32 	%p270, %r192, %r166;
	@%p270 bra 	$L__BB6_91;
	ld.shared.u32 	%r1436, [%r181+24320];
	add.s32 	%r1437, %r183, -6081;
	setp.lt.s32 	%p271, %r192, %r180;
	sub.s32 	%r1438, %r192, %r180;
	selp.b32 	%r1439, %r1437, %r1438, %p271;
	mul.wide.s32 	%rd93, %r1439, 4;
	add.s64 	%rd94, %rd3, %rd93;
	st.global.u32 	[%rd94], %r1436;
$L__BB6_91:
	add.s32 	%r193, %r988, 6688;
	setp.ge.s32 	%p272, %r193, %r166;
	@%p272 bra 	$L__BB6_93;
	ld.shared.u32 	%r1440, [%r181+26752];
	add.s32 	%r1441, %r183, -6689;
	setp.lt.s32 	%p273, %r193, %r180;
	sub.s32 	%r1442, %r193, %r180;
	selp.b32 	%r1443, %r1441, %r1442, %p273;
	mul.wide.s32 	%rd95, %r1443, 4;
	add.s64 	%rd96, %rd3, %rd95;
	st.global.u32 	[%rd96], %r1440;
$L__BB6_93:
	add.s32 	%r194, %r988, 7296;
	setp.ge.s32 	%p274, %r194, %r166;
	@%p274 bra 	$L__BB6_95;
	ld.shared.u32 	%r1444, [%r181+29184];
	add.s32 	%r1445, %r183, -7297;
	setp.lt.s32 	%p275, %r194, %r180;
	sub.s32 	%r1446, %r194, %r180;
	selp.b32 	%r1447, %r1445, %r1446, %p275;
	mul.wide.s32 	%rd97, %r1447, 4;
	add.s64 	%rd98, %rd3, %rd97;
	st.global.u32 	[%rd98], %r1444;
$L__BB6_95:
	add.s32 	%r195, %r988, 7904;
	setp.ge.s32 	%p276, %r195, %r166;
	@%p276 bra 	$L__BB6_97;
	ld.shared.u32 	%r1448, [%r181+31616];
	add.s32 	%r1449, %r183, -7905;
	setp.lt.s32 	%p277, %r195, %r180;
	sub.s32 	%r1450, %r195, %r180;
	selp.b32 	%r1451, %r1449, %r1450, %p277;
	mul.wide.s32 	%rd99, %r1451, 4;
	add.s64 	%rd100, %rd3, %rd99;
	st.global.u32 	[%rd100], %r1448;
$L__BB6_97:
	add.s32 	%r196, %r988, 8512;
	setp.ge.s32 	%p278, %r196, %r166;
	@%p278 bra 	$L__BB6_99;
	ld.shared.u32 	%r1452, [%r181+34048];
	add.s32 	%r1453, %r183, -8513;
	setp.lt.s32 	%p279, %r196, %r180;
	sub.s32 	%r1454, %r196, %r180;
	selp.b32 	%r1455, %r1453, %r1454, %p279;
	mul.wide.s32 	%rd101, %r1455, 4;
	add.s64 	%rd102, %rd3, %rd101;
	st.global.u32 	[%rd102], %r1452;
$L__BB6_99:
	add.s32 	%r197, %r988, 9120;
	setp.ge.s32 	%p280, %r197, %r166;
	@%p280 bra 	$L__BB6_101;
	ld.shared.u32 	%r1456, [%r181+36480];
	add.s32 	%r1457, %r183, -9121;
	setp.lt.s32 	%p281, %r197, %r180;
	sub.s32 	%r1458, %r197, %r180;
	selp.b32 	%r1459, %r1457, %r1458, %p281;
	mul.wide.s32 	%rd103, %r1459, 4;
	add.s64 	%rd104, %rd3, %rd103;
	st.global.u32 	[%rd104], %r1456;
$L__BB6_101:
	add.s32 	%r198, %r988, 9728;
	setp.ge.s32 	%p282, %r198, %r166;
	@%p282 bra 	$L__BB6_103;
	ld.shared.u32 	%r1460, [%r181+38912];
	add.s32 	%r1461, %r183, -9729;
	setp.lt.s32 	%p283, %r198, %r180;
	sub.s32 	%r1462, %r198, %r180;
	selp.b32 	%r1463, %r1461, %r1462, %p283;
	mul.wide.s32 	%rd105, %r1463, 4;
	add.s64 	%rd106, %rd3, %rd105;
	st.global.u32 	[%rd106], %r1460;
$L__BB6_103:
	add.s32 	%r199, %r988, 10336;
	setp.ge.s32 	%p284, %r199, %r166;
	@%p284 bra 	$L__BB6_105;
	ld.shared.u32 	%r1464, [%r181+41344];
	add.s32 	%r1465, %r183, -10337;
	setp.lt.s32 	%p285, %r199, %r180;
	sub.s32 	%r1466, %r199, %r180;
	selp.b32 	%r1467, %r1465, %r1466, %p285;
	mul.wide.s32 	%rd107, %r1467, 4;
	add.s64 	%rd108, %rd3, %rd107;
	st.global.u32 	[%rd108], %r1464;
$L__BB6_105:
	add.s32 	%r1468, %r988, 10944;
	sub.s32 	%r1469, %r1468, %r180;
	setp.lt.s32 	%p286, %r1468, %r180;
	add.s32 	%r1470, %r183, -10945;
	selp.b32 	%r200, %r1470, %r1469, %p286;
	setp.ge.s32 	%p287, %r1468, %r166;
	@%p287 bra 	$L__BB6_203;
	ld.shared.u32 	%r1471, [%r181+43776];
	mul.wide.s32 	%rd109, %r200, 4;
	add.s64 	%rd110, %rd3, %rd109;
	st.global.u32 	[%rd110], %r1471;
	bra.uni 	$L__BB6_203;
$L__BB6_107:
	cvt.s64.s32 	%rd17, %r2;
	mov.u32 	%r338, %tid.x;
	and.b32  	%r339, %r338, 31;
	and.b32  	%r340, %r338, 992;
	mul.lo.s32 	%r341, %r340, 19;
	or.b32  	%r201, %r341, %r339;
	setp.ge.s32 	%p3, %r201, %r105;
	cvt.u64.u32 	%rd18, %r201;
	add.s64 	%rd19, %rd18, %rd17;
	shl.b64 	%rd20, %rd19, 2;
	add.s64 	%rd9, %rd1, %rd20;
	@%p3 bra 	$L__BB6_109;
	ld.global.u32 	%r2534, [%rd9];
$L__BB6_109:
	add.s32 	%r343, %r201, 32;
	setp.ge.s32 	%p4, %r343, %r105;
	@%p4 bra 	$L__BB6_111;
	ld.global.u32 	%r2535, [%rd9+128];
$L__BB6_111:
	add.s32 	%r345, %r201, 64;
	setp.ge.s32 	%p5, %r345, %r105;
	@%p5 bra 	$L__BB6_113;
	ld.global.u32 	%r2536, [%rd9+256];
$L__BB6_113:
	add.s32 	%r347, %r201, 96;
	setp.ge.s32 	%p6, %r347, %r105;
	@%p6 bra 	$L__BB6_115;
	ld.global.u32 	%r2537, [%rd9+384];
$L__BB6_115:
	add.s32 	%r349, %r201, 128;
	setp.ge.s32 	%p7, %r349, %r105;
	@%p7 bra 	$L__BB6_117;
	ld.global.u32 	%r2538, [%rd9+512];
$L__BB6_117:
	add.s32 	%r351, %r201, 160;
	setp.ge.s32 	%p8, %r351, %r105;
	@%p8 bra 	$L__BB6_119;
	ld.global.u32 	%r2539, [%rd9+640];
$L__BB6_119:
	add.s32 	%r353, %r201, 192;
	setp.ge.s32 	%p9, %r353, %r105;
	@%p9 bra 	$L__BB6_121;
	ld.global.u32 	%r2540, [%rd9+768];
$L__BB6_121:
	add.s32 	%r355, %r201, 224;
	setp.ge.s32 	%p10, %r355, %r105;
	@%p10 bra 	$L__BB6_123;
	ld.global.u32 	%r2541, [%rd9+896];
$L__BB6_123:
	add.s32 	%r357, %r201, 256;
	setp.ge.s32 	%p11, %r357, %r105;
	@%p11 bra 	$L__BB6_125;
	ld.global.u32 	%r2542, [%rd9+1024];
$L__BB6_125:
	add.s32 	%r359, %r201, 288;
	setp.ge.s32 	%p12, %r359, %r105;
	@%p12 bra 	$L__BB6_127;
	ld.global.u32 	%r2543, [%rd9+1152];
$L__BB6_127:
	add.s32 	%r361, %r201, 320;
	setp.ge.s32 	%p13, %r361, %r105;
	@%p13 bra 	$L__BB6_129;
	ld.global.u32 	%r2544, [%rd9+1280];
$L__BB6_129:
	add.s32 	%r363, %r201, 352;
	setp.ge.s32 	%p14, %r363, %r105;
	@%p14 bra 	$L__BB6_131;
	ld.global.u32 	%r2545, [%rd9+1408];
$L__BB6_131:
	add.s32 	%r365, %r201, 384;
	setp.ge.s32 	%p15, %r365, %r105;
	@%p15 bra 	$L__BB6_133;
	ld.global.u32 	%r2546, [%rd9+1536];
$L__BB6_133:
	add.s32 	%r367, %r201, 416;
	setp.ge.s32 	%p16, %r367, %r105;
	@%p16 bra 	$L__BB6_135;
	ld.global.u32 	%r2547, [%rd9+1664];
$L__BB6_135:
	add.s32 	%r369, %r201, 448;
	setp.ge.s32 	%p17, %r369, %r105;
	@%p17 bra 	$L__BB6_137;
	ld.global.u32 	%r2548, [%rd9+1792];
$L__BB6_137:
	add.s32 	%r371, %r201, 480;
	setp.ge.s32 	%p18, %r371, %r105;
	@%p18 bra 	$L__BB6_139;
	ld.global.u32 	%r2549, [%rd9+1920];
$L__BB6_139:
	add.s32 	%r373, %r201, 512;
	setp.ge.s32 	%p19, %r373, %r105;
	@%p19 bra 	$L__BB6_141;
	ld.global.u32 	%r2550, [%rd9+2048];
$L__BB6_141:
	add.s32 	%r375, %r201, 544;
	setp.ge.s32 	%p20, %r375, %r105;
	@%p20 bra 	$L__BB6_143;
	ld.global.u32 	%r2551, [%rd9+2176];
$L__BB6_143:
	add.s32 	%r377, %r201, 576;
	setp.ge.s32 	%p21, %r377, %r105;
	@%p21 bra 	$L__BB6_145;
	ld.global.u32 	%r2552, [%rd9+2304];
$L__BB6_145:
	ld.param.u32 	%r2493, [_ZN3cub18CUB_300001_SM_10006detail6select23DeviceSelectSweepKernelINS2_10policy_hubIiNS0_8NullTypeEiLb0ELNS0_10SelectImplE2EE10Policy1000EPiPS5_N6thrust24THRUST_300001_SM_1000_NS6detail15normal_iteratorINSC_10device_ptrIiEEEES9_NS0_13ScanTileStateIiLb1EEE7is_evenS5_iNS2_19streaming_context_tIiLb0EEELS6_2EEEvT0_T1_T2_T3_T4_T5_T6_T7_iT8_NS1_7vsmem_tE_param_7];
	// begin inline asm
	mov.u32 %r378, %laneid;
	// end inline asm
	mov.u32 	%r241, %tid.x;
	shr.u32 	%r242, %r241, 5;
	mad.lo.s32 	%r409, %r242, 608, %r378;
	shl.b32 	%r410, %r409, 2;
	mov.u32 	%r411, _ZZN3cub18CUB_300001_SM_10006detail6select23DeviceSelectSweepKernelINS2_10policy_hubIiNS0_8NullTypeEiLb0ELNS0_10SelectImplE2EE10Policy1000EPiPS5_N6thrust24THRUST_300001_SM_1000_NS6detail15normal_iteratorINSC_10device_ptrIiEEEES9_NS0_13ScanTileStateIiLb1EEE7is_evenS5_iNS2_19streaming_context_tIiLb0EEELS6_2EEEvT0_T1_T2_T3_T4_T5_T6_T7_iT8_NS1_7vsmem_tEE19static_temp_storage;
	add.s32 	%r412, %r411, %r410;
	st.shared.u32 	[%r412], %r2534;
	st.shared.u32 	[%r412+128], %r2535;
	st.shared.u32 	[%r412+256], %r2536;
	st.shared.u32 	[%r412+384], %r2537;
	st.shared.u32 	[%r412+512], %r2538;
	st.shared.u32 	[%r412+640], %r2539;
	st.shared.u32 	[%r412+768], %r2540;
	st.shared.u32 	[%r412+896], %r2541;
	st.shared.u32 	[%r412+1024], %r2542;
	st.shared.u32 	[%r412+1152], %r2543;
	st.shared.u32 	[%r412+1280], %r2544;
	st.shared.u32 	[%r412+1408], %r2545;
	st.shared.u32 	[%r412+1536], %r2546;
	st.shared.u32 	[%r412+1664], %r2547;
	st.shared.u32 	[%r412+1792], %r2548;
	st.shared.u32 	[%r412+1920], %r2549;
	st.shared.u32 	[%r412+2048], %r2550;
	st.shared.u32 	[%r412+2176], %r2551;
	st.shared.u32 	[%r412+2304], %r2552;
	bar.warp.sync 	-1;
	mad.lo.s32 	%r413, %r378, 72, %r412;
	ld.shared.u32 	%r243, [%r413];
	not.b32 	%r414, %r243;
	ld.shared.u32 	%r244, [%r413+4];
	not.b32 	%r415, %r244;
	ld.shared.u32 	%r245, [%r413+8];
	not.b32 	%r416, %r245;
	ld.shared.u32 	%r246, [%r413+12];
	not.b32 	%r417, %r246;
	ld.shared.u32 	%r247, [%r413+16];
	not.b32 	%r418, %r247;
	ld.shared.u32 	%r248, [%r413+20];
	not.b32 	%r419, %r248;
	ld.shared.u32 	%r249, [%r413+24];
	not.b32 	%r420, %r249;
	ld.shared.u32 	%r250, [%r413+28];
	not.b32 	%r421, %r250;
	ld.shared.u32 	%r251, [%r413+32];
	not.b32 	%r422, %r251;
	ld.shared.u32 	%r252, [%r413+36];
	not.b32 	%r423, %r252;
	ld.shared.u32 	%r253, [%r413+40];
	not.b32 	%r424, %r253;
	ld.shared.u32 	%r254, [%r413+44];
	not.b32 	%r425, %r254;
	ld.shared.u32 	%r255, [%r413+48];
	not.b32 	%r426, %r255;
	ld.shared.u32 	%r256, [%r413+52];
	not.b32 	%r427, %r256;
	ld.shared.u32 	%r257, [%r413+56];
	not.b32 	%r428, %r257;
	ld.shared.u32 	%r258, [%r413+60];
	not.b32 	%r429, %r258;
	ld.shared.u32 	%r259, [%r413+64];
	not.b32 	%r430, %r259;
	ld.shared.u32 	%r260, [%r413+68];
	not.b32 	%r431, %r260;
	ld.shared.u32 	%r261, [%r413+72];
	not.b32 	%r432, %r261;
	mul.lo.s32 	%r433, %r241, 19;
	mov.u32 	%r434, %ctaid.x;
	mov.u32 	%r435, %nctaid.y;
	mov.u32 	%r436, %ctaid.y;
	mad.lo.s32 	%r2562, %r434, %r435, %r436;
	mul.lo.s32 	%r438, %r2562, 11552;
	sub.s32 	%r262, %r2493, %r438;
	setp.lt.s32 	%p22, %r433, %r262;
	and.b32  	%r439, %r414, 1;
	selp.b32 	%r440, %r439, 1, %p22;
	add.s32 	%r441, %r433, 1;
	setp.lt.s32 	%p23, %r441, %r262;
	and.b32  	%r442, %r415, 1;
	selp.b32 	%r443, %r442, 1, %p23;
	add.s32 	%r444, %r433, 2;
	setp.lt.s32 	%p24, %r444, %r262;
	and.b32  	%r445, %r416, 1;
	selp.b32 	%r446, %r445, 1, %p24;
	add.s32 	%r447, %r433, 3;
	setp.lt.s32 	%p25, %r447, %r262;
	and.b32  	%r448, %r417, 1;
	selp.b32 	%r449, %r448, 1, %p25;
	add.s32 	%r450, %r433, 4;
	setp.lt.s32 	%p26, %r450, %r262;
	and.b32  	%r451, %r418, 1;
	selp.b32 	%r452, %r451, 1, %p26;
	add.s32 	%r453, %r433, 5;
	setp.lt.s32 	%p27, %r453, %r262;
	and.b32  	%r454, %r419, 1;
	selp.b32 	%r455, %r454, 1, %p27;
	add.s32 	%r456, %r433, 6;
	setp.lt.s32 	%p28, %r456, %r262;
	and.b32  	%r457, %r420, 1;
	selp.b32 	%r458, %r457, 1, %p28;
	add.s32 	%r459, %r433, 7;
	setp.lt.s32 	%p29, %r459, %r262;
	and.b32  	%r460, %r421, 1;
	selp.b32 	%r461, %r460, 1, %p29;
	add.s32 	%r462, %r433, 8;
	setp.lt.s32 	%p30, %r462, %r262;
	and.b32  	%r463, %r422, 1;
	selp.b32 	%r464, %r463, 1, %p30;
	add.s32 	%r465, %r433, 9;
	setp.lt.s32 	%p31, %r465, %r262;
	and.b32  	%r466, %r423, 1;
	selp.b32 	%r467, %r466, 1, %p31;
	add.s32 	%r468, %r433, 10;
	setp.lt.s32 	%p32, %r468, %r262;
	and.b32  	%r469, %r424, 1;
	selp.b32 	%r470, %r469, 1, %p32;
	add.s32 	%r471, %r433, 11;
	setp.lt.s32 	%p33, %r471, %r262;
	and.b32  	%r472, %r425, 1;
	selp.b32 	%r473, %r472, 1, %p33;
	add.s32 	%r474, %r433, 12;
	setp.lt.s32 	%p34, %r474, %r262;
	and.b32  	%r475, %r426, 1;
	selp.b32 	%r476, %r475, 1, %p34;
	add.s32 	%r477, %r433, 13;
	setp.lt.s32 	%p35, %r477, %r262;
	and.b32  	%r478, %r427, 1;
	selp.b32 	%r479, %r478, 1, %p35;
	add.s32 	%r480, %r433, 14;
	setp.lt.s32 	%p36, %r480, %r262;
	and.b32  	%r481, %r428, 1;
	selp.b32 	%r482, %r481, 1, %p36;
	add.s32 	%r483, %r433, 15;
	setp.lt.s32 	%p37, %r483, %r262;
	and.b32  	%r484, %r429, 1;
	selp.b32 	%r485, %r484, 1, %p37;
	add.s32 	%r486, %r433, 16;
	setp.lt.s32 	%p38, %r486, %r262;
	and.b32  	%r487, %r430, 1;
	selp.b32 	%r488, %r487, 1, %p38;
	add.s32 	%r489, %r433, 17;
	setp.lt.s32 	%p39, %r489, %r262;
	and.b32  	%r490, %r431, 1;
	selp.b32 	%r491, %r490, 1, %p39;
	add.s32 	%r492, %r433, 18;
	setp.lt.s32 	%p40, %r492, %r262;
	and.b32  	%r493, %r432, 1;
	selp.b32 	%r494, %r493, 1, %p40;
	bar.sync 	0;
	add.s32 	%r495, %r443, %r440;
	add.s32 	%r496, %r446, %r495;
	add.s32 	%r497, %r449, %r496;
	add.s32 	%r498, %r452, %r497;
	add.s32 	%r499, %r455, %r498;
	add.s32 	%r500, %r458, %r499;
	add.s32 	%r501, %r461, %r500;
	add.s32 	%r502, %r464, %r501;
	add.s32 	%r503, %r467, %r502;
	add.s32 	%r504, %r470, %r503;
	add.s32 	%r505, %r473, %r504;
	add.s32 	%r506, %r476, %r505;
	add.s32 	%r507, %r479, %r506;
	add.s32 	%r508, %r482, %r507;
	add.s32 	%r509, %r485, %r508;
	add.s32 	%r510, %r488, %r509;
	add.s32 	%r511, %r491, %r510;
	add.s32 	%r383, %r494, %r511;
	mov.b32 	%r381, 1;
	mov.b32 	%r406, 0;
	mov.b32 	%r408, -1;
	// begin inline asm
	{  .reg .s32 r0;  .reg .pred p;  shfl.sync.up.b32 r0|p, %r383, %r381, %r406, %r408;  @p add.s32 r0, r0, %r383;  mov.s32 %r379, r0;}
	// end inline asm
	mov.b32 	%r387, 2;
	// begin inline asm
	{  .reg .s32 r0;  .reg .pred p;  shfl.sync.up.b32 r0|p, %r379, %r387, %r406, %r408;  @p add.s32 r0, r0, %r379;  mov.s32 %r385, r0;}
	// end inline asm
	mov.b32 	%r393, 4;
	// begin inline asm
	{  .reg .s32 r0;  .reg .pred p;  shfl.sync.up.b32 r0|p, %r385, %r393, %r406, %r408;  @p add.s32 r0, r0, %r385;  mov.s32 %r391, r0;}
	// end inline asm
	mov.b32 	%r399, 8;
	// begin inline asm
	{  .reg .s32 r0;  .reg .pred p;  shfl.sync.up.b32 r0|p, %r391, %r399, %r406, %r408;  @p add.s32 r0, r0, %r391;  mov.s32 %r397, r0;}
	// end inline asm
	mov.b32 	%r405, 16;
	// begin inline asm
	{  .reg .s32 r0;  .reg .pred p;  shfl.sync.up.b32 r0|p, %r397, %r405, %r406, %r408;  @p add.s32 r0, r0, %r397;  mov.s32 %r403, r0;}
	// end inline asm
	setp.ne.s32 	%p41, %r378, 31;
	@%p41 bra 	$L__BB6_147;
	shl.b32 	%r512, %r242, 2;
	add.s32 	%r514, %r411, %r512;
	st.shared.u32 	[%r514], %r403;
$L__BB6_147:
	sub.s32 	%r515, %r403, %r383;
	bar.sync 	0;
	ld.shared.v4.u32 	{%r516, %r517, %r518, %r519}, [_ZZN3cub18CUB_300001_SM_10006detail6select23DeviceSelectSweepKernelINS2_10policy_hubIiNS0_8NullTypeEiLb0ELNS0_10SelectImplE2EE10Policy1000EPiPS5_N6thrust24THRUST_300001_SM_1000_NS6detail15normal_iteratorINSC_10device_ptrIiEEEES9_NS0_13ScanTileStateIiLb1EEE7is_evenS5_iNS2_19streaming_context_tIiLb0EEELS6_2EEEvT0_T1_T2_T3_T4_T5_T6_T7_iT8_NS1_7vsmem_tEE19static_temp_storage];
	add.s32 	%r520, %r517, %r516;
	setp.eq.s32 	%p42, %r242, 2;
	selp.b32 	%r521, %r520, %r516, %p42;
	add.s32 	%r522, %r520, %r518;
	setp.eq.s32 	%p43, %r242, 3;
	selp.b32 	%r523, %r522, %r521, %p43;
	add.s32 	%r524, %r522, %r519;
	setp.eq.s32 	%p44, %r242, 4;
	selp.b32 	%r525, %r524, %r523, %p44;
	ld.shared.v4.u32 	{%r526, %r527, %r528, %r529}, [_ZZN3cub18CUB_300001_SM_10006detail6select23DeviceSelectSweepKernelINS2_10policy_hubIiNS0_8NullTypeEiLb0ELNS0_10SelectImplE2EE10Policy1000EPiPS5_N6thrust24THRUST_300001_SM_1000_NS6detail15normal_iteratorINSC_10device_ptrIiEEEES9_NS0_13ScanTileStateIiLb1EEE7is_evenS5_iNS2_19streaming_context_tIiLb0EEELS6_2EEEvT0_T1_T2_T3_T4_T5_T6_T7_iT8_NS1_7vsmem_tEE19static_temp_storage+16];
	add.s32 	%r530, %r524, %r526;
	setp.eq.s32 	%p45, %r242, 5;
	selp.b32 	%r531, %r530, %r525, %p45;
	add.s32 	%r532, %r530, %r527;
	setp.eq.s32 	%p46, %r242, 6;
	selp.b32 	%r533, %r532, %r531, %p46;
	add.s32 	%r534, %r532, %r528;
	setp.eq.s32 	%p47, %r242, 7;
	selp.b32 	%r535, %r534, %r533, %p47;
	add.s32 	%r536, %r534, %r529;
	setp.eq.s32 	%p48, %r242, 8;
	selp.b32 	%r537, %r536, %r535, %p48;
	ld.shared.v4.u32 	{%r538, %r539, %r540, %r541}, [_ZZN3cub18CUB_300001_SM_10006detail6select23DeviceSelectSweepKernelINS2_10policy_hubIiNS0_8NullTypeEiLb0ELNS0_10SelectImplE2EE10Policy1000EPiPS5_N6thrust24THRUST_300001_SM_1000_NS6detail15normal_iteratorINSC_10device_ptrIiEEEES9_NS0_13ScanTileStateIiLb1EEE7is_evenS5_iNS2_19streaming_context_tIiLb0EEELS6_2EEEvT0_T1_T2_T3_T4_T5_T6_T7_iT8_NS1_7vsmem_tEE19static_temp_storage+32];
	add.s32 	%r542, %r536, %r538;
	setp.eq.s32 	%p49, %r242, 9;
	selp.b32 	%r543, %r542, %r537, %p49;
	add.s32 	%r544, %r542, %r539;
	setp.eq.s32 	%p50, %r242, 10;
	selp.b32 	%r545, %r544, %r543, %p50;
	add.s32 	%r546, %r544, %r540;
	setp.eq.s32 	%p51, %r242, 11;
	selp.b32 	%r547, %r546, %r545, %p51;
	add.s32 	%r548, %r546, %r541;
	setp.eq.s32 	%p52, %r242, 12;
	selp.b32 	%r549, %r548, %r547, %p52;
	ld.shared.v4.u32 	{%r550, %r551, %r552, %r553}, [_ZZN3cub18CUB_300001_SM_10006detail6select23DeviceSelectSweepKernelINS2_10policy_hubIiNS0_8NullTypeEiLb0ELNS0_10SelectImplE2EE10Policy1000EPiPS5_N6thrust24THRUST_300001_SM_1000_NS6detail15normal_iteratorINSC_10device_ptrIiEEEES9_NS0_13ScanTileStateIiLb1EEE7is_evenS5_iNS2_19streaming_context_tIiLb0EEELS6_2EEEvT0_T1_T2_T3_T4_T5_T6_T7_iT8_NS1_7vsmem_tEE19static_temp_storage+48];
	add.s32 	%r554, %r548, %r550;
	setp.eq.s32 	%p53, %r242, 13;
	selp.b32 	%r555, %r554, %r549, %p53;
	add.s32 	%r556, %r554, %r551;
	setp.eq.s32 	%p54, %r242, 14;
	selp.b32 	%r557, %r556, %r555, %p54;
	add.s32 	%r558, %r556, %r552;
	setp.eq.s32 	%p55, %r242, 15;
	selp.b32 	%r559, %r558, %r557, %p55;
	add.s32 	%r560, %r558, %r553;
	setp.eq.s32 	%p56, %r242, 16;
	selp.b32 	%r561, %r560, %r559, %p56;
	.pragma "used_bytes_mask 4095";
	ld.shared.v4.u32 	{%r562, %r563, %r564, %r565}, [_ZZN3cub18CUB_300001_SM_10006detail6select23DeviceSelectSweepKernelINS2_10policy_hubIiNS0_8NullTypeEiLb0ELNS0_10SelectImplE2EE10Policy1000EPiPS5_N6thrust24THRUST_300001_SM_1000_NS6detail15normal_iteratorINSC_10device_ptrIiEEEES9_NS0_13ScanTileStateIiLb1EEE7is_evenS5_iNS2_19streaming_context_tIiLb0EEELS6_2EEEvT0_T1_T2_T3_T4_T5_T6_T7_iT8_NS1_7vsmem_tEE19static_temp_storage+64];
	add.s32 	%r566, %r560, %r562;
	setp.eq.s32 	%p57, %r242, 17;
	selp.b32 	%r567, %r566, %r561, %p57;
	add.s32 	%r568, %r566, %r563;
	setp.eq.s32 	%p58, %r242, 18;
	selp.b32 	%r569, %r568, %r567, %p58;
	add.s32 	%r265, %r568, %r564;
	setp.gt.u32 	%p59, %r241, 31;
	setp.lt.u32 	%p60, %r241, 32;
	setp.eq.s32 	%p61, %r378, 0;
	selp.b32 	%r570, 0, %r515, %p61;
	add.s32 	%r2566, %r569, %r570;
	selp.b32 	%r267, %r515, %r2566, %p60;
	@%p59 bra 	$L__BB6_163;
	setp.ne.s32 	%p62, %r241, 0;
	mul.wide.s32 	%rd21, %r2562, 8;
	add.s64 	%rd10, %rd2, %rd21;
	@%p62 bra 	$L__BB6_150;
	st.shared.u32 	[_ZZN3cub18CUB_300001_SM_10006detail6select23DeviceSelectSweepKernelINS2_10policy_hubIiNS0_8NullTypeEiLb0ELNS0_10SelectImplE2EE10Policy1000EPiPS5_N6thrust24THRUST_300001_SM_1000_NS6detail15normal_iteratorINSC_10device_ptrIiEEEES9_NS0_13ScanTileStateIiLb1EEE7is_evenS5_iNS2_19streaming_context_tIiLb0EEELS6_2EEEvT0_T1_T2_T3_T4_T5_T6_T7_iT8_NS1_7vsmem_tEE19static_temp_storage+140], %r265;
	add.s64 	%rd22, %rd10, 256;
	mov.b32 	%r574, 100;
	// begin inline asm
	st.relaxed.gpu.v2.u32 [%rd22], {%r574, %r265};
	// end inline asm
$L__BB6_150:
	not.b32 	%r580, %r241;
	add.s32 	%r2561, %r2562, %r580;
	mov.b32 	%r576, 970;
	// begin inline asm
	nanosleep.u32 %r576;
	// end inline asm
	mul.wide.s32 	%rd24, %r2561, 8;
	add.s64 	%rd25, %rd2, %rd24;
	add.s64 	%rd23, %rd25, 256;
	// begin inline asm
	ld.relaxed.gpu.v2.u32 {%r2563, %r2555}, [%rd23];
	// end inline asm
	mov.b32 	%r2556, 362;
$L__BB6_151:
	setp.eq.s32 	%p63, %r2563, 99;
	mov.b32 	%r581, -1;
	vote.sync.any.pred 	%p64, %p63, %r581;
	not.pred 	%p65, %p64;
	@%p65 bra 	$L__BB6_153;
	shr.u32 	%r278, %r2556, 1;
	mul.lo.s32 	%r983, %r2562, 16807;
	and.b32  	%r2562, %r983, 2147483647;
	sub.s32 	%r984, %r2556, %r278;
	add.s32 	%r985, %r984, 1;
	rem.u32 	%r986, %r2562, %r985;
	add.s32 	%r980, %r986, %r278;
	// begin inline asm
	nanosleep.u32 %r980;
	// end inline asm
	// begin inline asm
	ld.relaxed.gpu.v2.u32 {%r2563, %r2555}, [%rd23];
	// end inline asm
	mov.u32 	%r2556, %r278;
	bra.uni 	$L__BB6_151;
$L__BB6_153:
	setp.eq.s32 	%p66, %r2563, 101;
	mov.b32 	%r608, -1;
	vote.sync.ballot.b32 	%r610, %p66, %r608;
	// begin inline asm
	mov.u32 %r583, %lanemask_ge;
	// end inline asm
	and.b32  	%r611, %r610, %r583;
	or.b32  	%r612, %r611, -2147483648;
	add.s32 	%r613, %r612, -1;
	not.b32 	%r614, %r612;
	and.b32  	%r615, %r614, %r613;
	popc.b32 	%r587, %r615;
	mov.b32 	%r586, 1;
	// begin inline asm
	shfl.sync.down.b32 %r584, %r2555, %r586, %r587, %r608;
	// end inline asm
	setp.lt.s32 	%p68, %r378, %r587;
	selp.b32 	%r616, %r584, 0, %p68;
	add.s32 	%r590, %r616, %r2555;
	mov.b32 	%r591, 2;
	// begin inline asm
	shfl.sync.down.b32 %r589, %r590, %r591, %r587, %r608;
	// end inline asm
	add.s32 	%r617, %r378, 2;
	setp.gt.s32 	%p69, %r617, %r587;
	selp.b32 	%r618, 0, %r589, %p69;
	add.s32 	%r595, %r590, %r618;
	mov.b32 	%r596, 4;
	// begin inline asm
	shfl.sync.down.b32 %r594, %r595, %r596, %r587, %r608;
	// end inline asm
	add.s32 	%r619, %r378, 4;
	setp.gt.s32 	%p70, %r619, %r587;
	selp.b32 	%r620, 0, %r594, %p70;
	add.s32 	%r600, %r595, %r620;
	mov.b32 	%r601, 8;
	// begin inline asm
	shfl.sync.down.b32 %r599, %r600, %r601, %r587, %r608;
	// end inline asm
	add.s32 	%r621, %r378, 8;
	setp.gt.s32 	%p71, %r621, %r587;
	selp.b32 	%r622, 0, %r599, %p71;
	add.s32 	%r605, %r600, %r622;
	mov.b32 	%r606, 16;
	// begin inline asm
	shfl.sync.down.b32 %r604, %r605, %r606, %r587, %r608;
	// end inline asm
	add.s32 	%r623, %r378, 16;
	setp.gt.s32 	%p72, %r623, %r587;
	selp.b32 	%r624, 0, %r604, %p72;
	add.s32 	%r2559, %r605, %r624;
	add.s64 	%rd12, %rd2, 256;
	mov.b32 	%r2557, 362;
$L__BB6_154:
	setp.ne.s32 	%p73, %r2563, 101;
	mov.b32 	%r625, -1;
	vote.sync.all.pred 	%p74, %p73, %r625;
	not.pred 	%p75, %p74;
	@%p75 bra 	$L__BB6_159;
	shr.u32 	%r2557, %r2557, 1;
	mul.wide.s32 	%rd66, %r2561, 8;
	add.s64 	%rd67, %rd12, %rd66;
	add.s64 	%rd65, %rd67, -256;
	// begin inline asm
	ld.relaxed.gpu.v2.u32 {%r2563, %r2564}, [%rd65];
	// end inline asm
	mov.u32 	%r2565, %r2557;
$L__BB6_156:
	setp.eq.s32 	%p155, %r2563, 99;
	mov.b32 	%r930, -1;
	vote.sync.any.pred 	%p156, %p155, %r930;
	not.pred 	%p157, %p156;
	@%p157 bra 	$L__BB6_158;
	shr.u32 	%r298, %r2565, 1;
	mul.lo.s32 	%r976, %r2562, 16807;
	and.b32  	%r2562, %r976, 2147483647;
	sub.s32 	%r977, %r2565, %r298;
	add.s32 	%r978, %r977, 1;
	rem.u32 	%r979, %r2562, %r978;
	add.s32 	%r973, %r979, %r298;
	// begin inline asm
	nanosleep.u32 %r973;
	// end inline asm
	// begin inline asm
	ld.relaxed.gpu.v2.u32 {%r2563, %r2564}, [%rd65];
	// end inline asm
	mov.u32 	%r2565, %r298;
	bra.uni 	$L__BB6_156;
$L__BB6_158:
	setp.eq.s32 	%p158, %r2563, 101;
	mov.b32 	%r956, -1;
	vote.sync.ballot.b32 	%r957, %p158, %r956;
	and.b32  	%r958, %r957, %r583;
	or.b32  	%r959, %r958, -2147483648;
	add.s32 	%r960, %r959, -1;
	not.b32 	%r961, %r959;
	and.b32  	%r962, %r961, %r960;
	popc.b32 	%r935, %r962;
	mov.b32 	%r934, 1;
	// begin inline asm
	shfl.sync.down.b32 %r932, %r2564, %r934, %r935, %r956;
	// end inline asm
	setp.lt.s32 	%p160, %r378, %r935;
	selp.b32 	%r963, %r932, 0, %p160;
	add.s32 	%r938, %r963, %r2564;
	mov.b32 	%r939, 2;
	// begin inline asm
	shfl.sync.down.b32 %r937, %r938, %r939, %r935, %r956;
	// end inline asm
	setp.gt.s32 	%p161, %r617, %r935;
	selp.b32 	%r965, 0, %r937, %p161;
	add.s32 	%r943, %r938, %r965;
	mov.b32 	%r944, 4;
	// begin inline asm
	shfl.sync.down.b32 %r942, %r943, %r944, %r935, %r956;
	// end inline asm
	setp.gt.s32 	%p162, %r619, %r935;
	selp.b32 	%r967, 0, %r942, %p162;
	add.s32 	%r948, %r943, %r967;
	mov.b32 	%r949, 8;
	// begin inline asm
	shfl.sync.down.b32 %r947, %r948, %r949, %r935, %r956;
	// end inline asm
	setp.gt.s32 	%p163, %r621, %r935;
	selp.b32 	%r969, 0, %r947, %p163;
	add.s32 	%r953, %r948, %r969;
	mov.b32 	%r954, 16;
	// begin inline asm
	shfl.sync.down.b32 %r952, %r953, %r954, %r935, %r956;
	// end inline asm
	setp.gt.s32 	%p164, %r623, %r935;
	selp.b32 	%r971, 0, %r952, %p164;
	add.s32 	%r972, %r971, %r2559;
	add.s32 	%r2559, %r972, %r953;
	add.s32 	%r2561, %r2561, -32;
	bra.uni 	$L__BB6_154;
$L__BB6_159:
	setp.ne.s32 	%p76, %r241, 0;
	@%p76 bra 	$L__BB6_161;
	add.s32 	%r628, %r2559, %r265;
	add.s64 	%rd26, %rd10, 256;
	mov.b32 	%r627, 101;
	// begin inline asm
	st.relaxed.gpu.v2.u32 [%rd26], {%r627, %r628};
	// end inline asm
	st.shared.u32 	[_ZZN3cub18CUB_300001_SM_10006detail6select23DeviceSelectSweepKernelINS2_10policy_hubIiNS0_8NullTypeEiLb0ELNS0_10SelectImplE2EE10Policy1000EPiPS5_N6thrust24THRUST_300001_SM_1000_NS6detail15normal_iteratorINSC_10device_ptrIiEEEES9_NS0_13ScanTileStateIiLb1EEE7is_evenS5_iNS2_19streaming_context_tIiLb0EEELS6_2EEEvT0_T1_T2_T3_T4_T5_T6_T7_iT8_NS1_7vsmem_tEE19static_temp_storage+132], %r2559;
	st.shared.u32 	[_ZZN3cub18CUB_300001_SM_10006detail6select23DeviceSelectSweepKernelINS2_10policy_hubIiNS0_8NullTypeEiLb0ELNS0_10SelectImplE2EE10Policy1000EPiPS5_N6thrust24THRUST_300001_SM_1000_NS6detail15normal_iteratorINSC_10device_ptrIiEEEES9_NS0_13ScanTileStateIiLb1EEE7is_evenS5_iNS2_19streaming_context_tIiLb0EEELS6_2EEEvT0_T1_T2_T3_T4_T5_T6_T7_iT8_NS1_7vsmem_tEE19static_temp_storage+136], %r628;
$L__BB6_161:
	setp.ne.s32 	%p77, %r378, 0;
	mov.u32 	%r2566, %r267;
	@%p77 bra 	$L__BB6_163;
	st.shared.u32 	[_ZZN3cub18CUB_300001_SM_10006detail6select23DeviceSelectSweepKernelINS2_10policy_hubIiNS0_8NullTypeEiLb0ELNS0_10SelectImplE2EE10Policy1000EPiPS5_N6thrust24THRUST_300001_SM_1000_NS6detail15normal_iteratorINSC_10device_ptrIiEEEES9_NS0_13ScanTileStateIiLb1EEE7is_evenS5_iNS2_19streaming_context_tIiLb0EEELS6_2EEEvT0_T1_T2_T3_T4_T5_T6_T7_iT8_NS1_7vsmem_tEE19static_temp_storage+96], %r2559;
	mov.u32 	%r2566, %r2559;
$L__BB6_163:
	bar.sync 	0;
	setp.eq.s32 	%p78, %r241, 0;
	@%p78 bra 	$L__BB6_165;
	ld.shared.u32 	%r629, [_ZZN3cub18CUB_300001_SM_10006detail6select23DeviceSelectSweepKernelINS2_10policy_hubIiNS0_8NullTypeEiLb0ELNS0_10SelectImplE2EE10Policy1000EPiPS5_N6thrust24THRUST_300001_SM_1000_NS6detail15normal_iteratorINSC_10device_ptrIiEEEES9_NS0_13ScanTileStateIiLb1EEE7is_evenS5_iNS2_19streaming_context_tIiLb0EEELS6_2EEEvT0_T1_T2_T3_T4_T5_T6_T7_iT8_NS1_7vsmem_tEE19static_temp_storage+96];
	add.s32 	%r2566, %r629, %r2566;
$L__BB6_165:
	ld.param.u32 	%r2494, [_ZN3cub18CUB_300001_SM_10006detail6select23DeviceSelectSweepKernelINS2_10policy_hubIiNS0_8NullTypeEiLb0ELNS0_10SelectImplE2EE10Policy1000EPiPS5_N6thrust24THRUST_300001_SM_1000_NS6detail15normal_iteratorINSC_10device_ptrIiEEEES9_NS0_13ScanTileStateIiLb1EEE7is_evenS5_iNS2_19streaming_context_tIiLb0EEELS6_2EEEvT0_T1_T2_T3_T4_T5_T6_T7_iT8_NS1_7vsmem_tE_param_7];
	mul.lo.s32 	%r630, %r241, 19;
	setp.lt.s32 	%p79, %r630, %r262;
	not.b32 	%r631, %r243;
	and.b32  	%r632, %r631, 1;
	selp.b32 	%r633, %r632, 1, %p79;
	add.s32 	%r634, %r633, %r2566;
	add.s32 	%r635, %r630, 1;
	setp.lt.s32 	%p80, %r635, %r262;
	not.b32 	%r636, %r244;
	and.b32  	%r637, %r636, 1;
	selp.b32 	%r638, %r637, 1, %p80;
	add.s32 	%r639, %r634, %r638;
	add.s32 	%r640, %r630, 2;
	setp.lt.s32 	%p81, %r640, %r262;
	not.b32 	%r641, %r245;
	and.b32  	%r642, %r641, 1;
	selp.b32 	%r643, %r642, 1, %p81;
	add.s32 	%r644, %r639, %r643;
	add.s32 	%r645, %r630, 3;
	setp.lt.s32 	%p82, %r645, %r262;
	not.b32 	%r646, %r246;
	and.b32  	%r647, %r646, 1;
	selp.b32 	%r648, %r647, 1, %p82;
	add.s32 	%r649, %r644, %r648;
	add.s32 	%r650, %r630, 4;
	setp.lt.s32 	%p83, %r650, %r262;
	not.b32 	%r651, %r247;
	and.b32  	%r652, %r651, 1;
	selp.b32 	%r653, %r652, 1, %p83;
	add.s32 	%r654, %r649, %r653;
	add.s32 	%r655, %r630, 5;
	setp.lt.s32 	%p84, %r655, %r262;
	not.b32 	%r656, %r248;
	and.b32  	%r657, %r656, 1;
	selp.b32 	%r658, %r657, 1, %p84;
	add.s32 	%r659, %r654, %r658;
	add.s32 	%r660, %r630, 6;
	setp.lt.s32 	%p85, %r660, %r262;
	not.b32 	%r661, %r249;
	and.b32  	%r662, %r661, 1;
	selp.b32 	%r663, %r662, 1, %p85;
	add.s32 	%r664, %r659, %r663;
	add.s32 	%r665, %r630, 7;
	setp.lt.s32 	%p86, %r665, %r262;
	not.b32 	%r666, %r250;
	and.b32  	%r667, %r666, 1;
	selp.b32 	%r668, %r667, 1, %p86;
	add.s32 	%r669, %r664, %r668;
	add.s32 	%r670, %r630, 8;
	setp.lt.s32 	%p87, %r670, %r262;
	not.b32 	%r671, %r251;
	and.b32  	%r672, %r671, 1;
	selp.b32 	%r673, %r672, 1, %p87;
	add.s32 	%r674, %r669, %r673;
	add.s32 	%r675, %r630, 9;
	setp.lt.s32 	%p88, %r675, %r262;
	not.b32 	%r676, %r252;
	and.b32  	%r677, %r676, 1;
	selp.b32 	%r678, %r677, 1, %p88;
	add.s32 	%r679, %r674, %r678;
	add.s32 	%r680, %r630, 10;
	setp.lt.s32 	%p89, %r680, %r262;
	not.b32 	%r681, %r253;
	and.b32  	%r682, %r681, 1;
	selp.b32 	%r683, %r682, 1, %p89;
	add.s32 	%r684, %r679, %r683;
	add.s32 	%r685, %r630, 11;
	setp.lt.s32 	%p90, %r685, %r262;
	not.b32 	%r686, %r254;
	and.b32  	%r687, %r686, 1;
	selp.b32 	%r688, %r687, 1, %p90;
	add.s32 	%r689, %r684, %r688;
	add.s32 	%r690, %r630, 12;
	setp.lt.s32 	%p91, %r690, %r262;
	not.b32 	%r691, %r255;
	and.b32  	%r692, %r691, 1;
	selp.b32 	%r693, %r692, 1, %p91;
	add.s32 	%r694, %r689, %r693;
	add.s32 	%r695, %r630, 13;
	setp.lt.s32 	%p92, %r695, %r262;
	not.b32 	%r696, %r256;
	and.b32  	%r697, %r696, 1;
	selp.b32 	%r698, %r697, 1, %p92;
	add.s32 	%r699, %r694, %r698;
	add.s32 	%r700, %r630, 14;
	setp.lt.s32 	%p93, %r700, %r262;
	not.b32 	%r701, %r257;
	and.b32  	%r702, %r701, 1;
	selp.b32 	%r703, %r702, 1, %p93;
	add.s32 	%r704, %r699, %r703;
	add.s32 	%r705, %r630, 15;
	setp.lt.s32 	%p94, %r705, %r262;
	not.b32 	%r706, %r258;
	and.b32  	%r707, %r706, 1;
	selp.b32 	%r708, %r707, 1, %p94;
	add.s32 	%r709, %r704, %r708;
	add.s32 	%r710, %r630, 16;
	setp.lt.s32 	%p95, %r710, %r262;
	not.b32 	%r711, %r259;
	and.b32  	%r712, %r711, 1;
	selp.b32 	%r713, %r712, 1, %p95;
	add.s32 	%r714, %r709, %r713;
	add.s32 	%r715, %r630, 17;
	setp.lt.s32 	%p96, %r715, %r262;
	not.b32 	%r716, %r260;
	and.b32  	%r717, %r716, 1;
	selp.b32 	%r718, %r717, 1, %p96;
	add.s32 	%r719, %r714, %r718;
	mov.u32 	%r720, _ZZN3cub18CUB_300001_SM_10006detail6select23DeviceSelectSweepKernelINS2_10policy_hubIiNS0_8NullTypeEiLb0ELNS0_10SelectImplE2EE10Policy1000EPiPS5_N6thrust24THRUST_300001_SM_1000_NS6detail15normal_iteratorINSC_10device_ptrIiEEEES9_NS0_13ScanTileStateIiLb1EEE7is_evenS5_iNS2_19streaming_context_tIiLb0EEELS6_2EEEvT0_T1_T2_T3_T4_T5_T6_T7_iT8_NS1_7vsmem_tEE19static_temp_storage;
	ld.shared.v2.u32 	{%r721, %r722}, [_ZZN3cub18CUB_300001_SM_10006detail6select23DeviceSelectSweepKernelINS2_10policy_hubIiNS0_8NullTypeEiLb0ELNS0_10SelectImplE2EE10Policy1000EPiPS5_N6thrust24THRUST_300001_SM_1000_NS6detail15normal_iteratorINSC_10device_ptrIiEEEES9_NS0_13ScanTileStateIiLb1EEE7is_evenS5_iNS2_19streaming_context_tIiLb0EEELS6_2EEEvT0_T1_T2_T3_T4_T5_T6_T7_iT8_NS1_7vsmem_tEE19static_temp_storage+136];
	ld.shared.u32 	%r723, [_ZZN3cub18CUB_300001_SM_10006detail6select23DeviceSelectSweepKernelINS2_10policy_hubIiNS0_8NullTypeEiLb0ELNS0_10SelectImplE2EE10Policy1000EPiPS5_N6thrust24THRUST_300001_SM_1000_NS6detail15normal_iteratorINSC_10device_ptrIiEEEES9_NS0_13ScanTileStateIiLb1EEE7is_evenS5_iNS2_19streaming_context_tIiLb0EEELS6_2EEEvT0_T1_T2_T3_T4_T5_T6_T7_iT8_NS1_7vsmem_tEE19static_temp_storage+132];
	mov.u32 	%r724, %ctaid.x;
	mov.u32 	%r725, %nctaid.y;
	mov.u32 	%r726, %ctaid.y;
	mad.lo.s32 	%r727, %r724, %r725, %r726;
	mul.lo.s32 	%r728, %r727, 11552;
	sub.s32 	%r729, %r728, %r723;
	sub.s32 	%r730, 11552, %r262;
	sub.s32 	%r2568, %r721, %r730;
	sub.s32 	%r731, %r730, %r722;
	bar.sync 	0;
	add.s32 	%r308, %r731, %r262;
	sub.s32 	%r732, %r2566, %r723;
	sub.s32 	%r733, %r630, %r732;
	setp.eq.s32 	%p97, %r633, 0;
	add.s32 	%r734, %r732, %r308;
	selp.b32 	%r735, %r733, %r734, %p97;
	shl.b32 	%r736, %r735, 2;
	add.s32 	%r737, %r720, %r736;
	st.shared.u32 	[%r737], %r243;
	sub.s32 	%r738, %r723, %r634;
	add.s32 	%r739, %r738, %r635;
	setp.eq.s32 	%p98, %r638, 0;
	add.s32 	%r740, %r734, %r633;
	selp.b32 	%r741, %r739, %r740, %p98;
	shl.b32 	%r742, %r741, 2;
	add.s32 	%r743, %r720, %r742;
	st.shared.u32 	[%r743], %r244;
	sub.s32 	%r744, %r723, %r639;
	add.s32 	%r745, %r744, %r640;
	setp.eq.s32 	%p99, %r643, 0;
	add.s32 	%r746, %r740, %r638;
	selp.b32 	%r747, %r745, %r746, %p99;
	shl.b32 	%r748, %r747, 2;
	add.s32 	%r749, %r720, %r748;
	st.shared.u32 	[%r749], %r245;
	sub.s32 	%r750, %r723, %r644;
	add.s32 	%r751, %r750, %r645;
	setp.eq.s32 	%p100, %r648, 0;
	add.s32 	%r752, %r746, %r643;
	selp.b32 	%r753, %r751, %r752, %p100;
	shl.b32 	%r754, %r753, 2;
	add.s32 	%r755, %r720, %r754;
	st.shared.u32 	[%r755], %r246;
	sub.s32 	%r756, %r723, %r649;
	add.s32 	%r757, %r756, %r650;
	setp.eq.s32 	%p101, %r653, 0;
	add.s32 	%r758, %r752, %r648;
	selp.b32 	%r759, %r757, %r758, %p101;
	shl.b32 	%r760, %r759, 2;
	add.s32 	%r761, %r720, %r760;
	st.shared.u32 	[%r761], %r247;
	sub.s32 	%r762, %r723, %r654;
	add.s32 	%r763, %r762, %r655;
	setp.eq.s32 	%p102, %r658, 0;
	add.s32 	%r764, %r758, %r653;
	selp.b32 	%r765, %r763, %r764, %p102;
	shl.b32 	%r766, %r765, 2;
	add.s32 	%r767, %r720, %r766;
	st.shared.u32 	[%r767], %r248;
	sub.s32 	%r768, %r723, %r659;
	add.s32 	%r769, %r768, %r660;
	setp.eq.s32 	%p103, %r663, 0;
	add.s32 	%r770, %r764, %r658;
	selp.b32 	%r771, %r769, %r770, %p103;
	shl.b32 	%r772, %r771, 2;
	add.s32 	%r773, %r720, %r772;
	st.shared.u32 	[%r773], %r249;
	sub.s32 	%r774, %r723, %r664;
	add.s32 	%r775, %r774, %r665;
	setp.eq.s32 	%p104, %r668, 0;
	add.s32 	%r776, %r770, %r663;
	selp.b32 	%r777, %r775, %r776, %p104;
	shl.b32 	%r778, %r777, 2;
	add.s32 	%r779, %r720, %r778;
	st.shared.u32 	[%r779], %r250;
	sub.s32 	%r780, %r723, %r669;
	add.s32 	%r781, %r780, %r670;
	setp.eq.s32 	%p105, %r673, 0;
	add.s32 	%r782, %r776, %r668;
	selp.b32 	%r783, %r781, %r782, %p105;
	shl.b32 	%r784, %r783, 2;
	add.s32 	%r785, %r720, %r784;
	st.shared.u32 	[%r785], %r251;
	sub.s32 	%r786, %r723, %r674;
	add.s32 	%r787, %r786, %r675;
	setp.eq.s32 	%p106, %r678, 0;
	add.s32 	%r788, %r782, %r673;
	selp.b32 	%r789, %r787, %r788, %p106;
	shl.b32 	%r790, %r789, 2;
	add.s32 	%r791, %r720, %r790;
	st.shared.u32 	[%r791], %r252;
	sub.s32 	%r792, %r723, %r679;
	add.s32 	%r793, %r792, %r680;
	setp.eq.s32 	%p107, %r683, 0;
	add.s32 	%r794, %r788, %r678;
	selp.b32 	%r795, %r793, %r794, %p107;
	shl.b32 	%r796, %r795, 2;
	add.s32 	%r797, %r720, %r796;
	st.shared.u32 	[%r797], %r253;
	sub.s32 	%r798, %r723, %r684;
	add.s32 	%r799, %r798, %r685;
	setp.eq.s32 	%p108, %r688, 0;
	add.s32 	%r800, %r794, %r683;
	selp.b32 	%r801, %r799, %r800, %p108;
	shl.b32 	%r802, %r801, 2;
	add.s32 	%r803, %r720, %r802;
	st.shared.u32 	[%r803], %r254;
	sub.s32 	%r804, %r723, %r689;
	add.s32 	%r805, %r804, %r690;
	setp.eq.s32 	%p109, %r693, 0;
	add.s32 	%r806, %r800, %r688;
	selp.b32 	%r807, %r805, %r806, %p109;
	shl.b32 	%r808, %r807, 2;
	add.s32 	%r809, %r720, %r808;
	st.shared.u32 	[%r809], %r255;
	sub.s32 	%r810, %r723, %r694;
	add.s32 	%r811, %r810, %r695;
	setp.eq.s32 	%p110, %r698, 0;
	add.s32 	%r812, %r806, %r693;
	selp.b32 	%r813, %r811, %r812, %p110;
	shl.b32 	%r814, %r813, 2;
	add.s32 	%r815, %r720, %r814;
	st.shared.u32 	[%r815], %r256;
	sub.s32 	%r816, %r723, %r699;
	add.s32 	%r817, %r816, %r700;
	setp.eq.s32 	%p111, %r703, 0;
	add.s32 	%r818, %r812, %r698;
	selp.b32 	%r819, %r817, %r818, %p111;
	shl.b32 	%r820, %r819, 2;
	add.s32 	%r821, %r720, %r820;
	st.shared.u32 	[%r821], %r257;
	sub.s32 	%r822, %r723, %r704;
	add.s32 	%r823, %r822, %r705;
	setp.eq.s32 	%p112, %r708, 0;
	add.s32 	%r824, %r818, %r703;
	selp.b32 	%r825, %r823, %r824, %p112;
	shl.b32 	%r826, %r825, 2;
	add.s32 	%r827, %r720, %r826;
	st.shared.u32 	[%r827], %r258;
	sub.s32 	%r828, %r723, %r709;
	add.s32 	%r829, %r828, %r710;
	setp.eq.s32 	%p113, %r713, 0;
	add.s32 	%r830, %r824, %r708;
	selp.b32 	%r831, %r829, %r830, %p113;
	shl.b32 	%r832, %r831, 2;
	add.s32 	%r833, %r720, %r832;
	st.shared.u32 	[%r833], %r259;
	sub.s32 	%r834, %r723, %r714;
	add.s32 	%r835, %r834, %r715;
	setp.eq.s32 	%p114, %r718, 0;
	add.s32 	%r836, %r830, %r713;
	selp.b32 	%r837, %r835, %r836, %p114;
	shl.b32 	%r838, %r837, 2;
	add.s32 	%r839, %r720, %r838;
	st.shared.u32 	[%r839], %r260;
	sub.s32 	%r840, %r723, %r719;
	add.s32 	%r841, %r630, 18;
	add.s32 	%r842, %r840, %r841;
	setp.lt.s32 	%p115, %r841, %r262;
	not.b32 	%r843, %r261;
	and.b32  	%r844, %r843, 1;
	selp.b32 	%r845, %r844, 1, %p115;
	setp.eq.s32 	%p116, %r845, 0;
	add.s32 	%r846, %r836, %r718;
	selp.b32 	%r847, %r842, %r846, %p116;
	shl.b32 	%r848, %r847, 2;
	add.s32 	%r849, %r720, %r848;
	st.shared.u32 	[%r849], %r261;
	bar.sync 	0;
	sub.s32 	%r850, %r723, %r308;
	add.s32 	%r851, %r729, %r241;
	not.b32 	%r852, %r851;
	add.s32 	%r309, %r2494, %r852;
	add.s32 	%r310, %r850, %r241;
	setp.ge.s32 	%p117, %r241, %r262;
	shl.b32 	%r853, %r241, 2;
	add.s32 	%r311, %r720, %r853;
	@%p117 bra 	$L__BB6_167;
	ld.shared.u32 	%r854, [%r311];
	setp.lt.s32 	%p118, %r241, %r308;
	selp.b32 	%r855, %r309, %r310, %p118;
	mul.wide.s32 	%rd27, %r855, 4;
	add.s64 	%rd28, %rd3, %rd27;
	st.global.u32 	[%rd28], %r854;
$L__BB6_167:
	add.s32 	%r312, %r241, 608;
	setp.ge.s32 	%p119, %r312, %r262;
	@%p119 bra 	$L__BB6_169;
	ld.shared.u32 	%r856, [%r311+2432];
	add.s32 	%r857, %r310, 608;
	add.s32 	%r858, %r309, -608;
	setp.lt.s32 	%p120, %r312, %r308;
	selp.b32 	%r859, %r858, %r857, %p120;
	mul.wide.s32 	%rd29, %r859, 4;
	add.s64 	%rd30, %rd3, %rd29;
	st.global.u32 	[%rd30], %r856;
$L__BB6_169:
	add.s32 	%r313, %r241, 1216;
	setp.ge.s32 	%p121, %r313, %r262;
	@%p121 bra 	$L__BB6_171;
	ld.shared.u32 	%r860, [%r311+4864];
	add.s32 	%r861, %r310, 1216;
	add.s32 	%r862, %r309, -1216;
	setp.lt.s32 	%p122, %r313, %r308;
	selp.b32 	%r863, %r862, %r861, %p122;
	mul.wide.s32 	%rd31, %r863, 4;
	add.s64 	%rd32, %rd3, %rd31;
	st.global.u32 	[%rd32], %r860;
$L__BB6_171:
	add.s32 	%r314, %r241, 1824;
	setp.ge.s32 	%p123, %r314, %r262;
	@%p123 bra 	$L__BB6_173;
	ld.shared.u32 	%r864, [%r311+7296];
	add.s32 	%r865, %r310, 1824;
	add.s32 	%r866, %r309, -1824;
	setp.lt.s32 	%p124, %r314, %r308;
	selp.b32 	%r867, %r866, %r865, %p124;
	mul.wide.s32 	%rd33, %r867, 4;
	add.s64 	%rd34, %rd3, %rd33;
	st.global.u32 	[%rd34], %r864;
$L__BB6_173:
	add.s32 	%r315, %r241, 2432;
	setp.ge.s32 	%p125, %r315, %r262;
	@%p125 bra 	$L__BB6_175;
	ld.shared.u32 	%r868, [%r311+9728];
	add.s32 	%r869, %r310, 2432;
	add.s32 	%r870, %r309, -2432;
	setp.lt.s32 	%p126, %r315, %r308;
	selp.b32 	%r871, %r870, %r869, %p126;
	mul.wide.s32 	%rd35, %r871, 4;
	add.s64 	%rd36, %rd3, %rd35;
	st.global.u32 	[%rd36], %r868;
$L__BB6_175:
	add.s32 	%r316, %r241, 3040;
	setp.ge.s32 	%p127, %r316, %r262;
	@%p127 bra 	$L__BB6_177;
	ld.shared.u32 	%r872, [%r311+12160];
	add.s32 	%r873, %r310, 3040;
	add.s32 	%r874, %r309, -3040;
	setp.lt.s32 	%p128, %r316, %r308;
	selp.b32 	%r875, %r874, %r873, %p128;
	mul.wide.s32 	%rd37, %r875, 4;
	add.s64 	%rd38, %rd3, %rd37;
	st.global.u32 	[%rd38], %r872;
$L__BB6_177:
	add.s32 	%r317, %r241, 3648;
	setp.ge.s32 	%p129, %r317, %r262;
	@%p129 bra 	$L__BB6_179;
	ld.shared.u32 	%r876, [%r311+14592];
	add.s32 	%r877, %r310, 3648;
	add.s32 	%r878, %r309, -3648;
	setp.lt.s32 	%p130, %r317, %r308;
	selp.b32 	%r879, %r878, %r877, %p130;
	mul.wide.s32 	%rd39, %r879, 4;
	add.s64 	%rd40, %rd3, %rd39;
	st.global.u32 	[%rd40], %r876;
$L__BB6_179:
	add.s32 	%r318, %r241, 4256;
	setp.ge.s32 	%p131, %r318, %r262;
	@%p131 bra 	$L__BB6_181;
	ld.shared.u32 	%r880, [%r311+17024];
	add.s32 	%r881, %r310, 4256;
	add.s32 	%r882, %r309, -4256;
	setp.lt.s32 	%p132, %r318, %r308;
	selp.b32 	%r883, %r882, %r881, %p132;
	mul.wide.s32 	%rd41, %r883, 4;
	add.s64 	%rd42, %rd3, %rd41;
	st.global.u32 	[%rd42], %r880;
$L__BB6_181:
	add.s32 	%r319, %r241, 4864;
	setp.ge.s32 	%p133, %r319, %r262;
	@%p133 bra 	$L__BB6_183;
	ld.shared.u32 	%r884, [%r311+19456];
	add.s32 	%r885, %r310, 4864;
	add.s32 	%r886, %r309, -4864;
	setp.lt.s32 	%p134, %r319, %r308;
	selp.b32 	%r887, %r886, %r885, %p134;
	mul.wide.s32 	%rd43, %r887, 4;
	add.s64 	%rd44, %rd3, %rd43;
	st.global.u32 	[%rd44], %r884;
$L__BB6_183:
	add.s32 	%r320, %r241, 5472;
	setp.ge.s32 	%p135, %r320, %r262;
	@%p135 bra 	$L__BB6_185;
	ld.shared.u32 	%r888, [%r311+21888];
	add.s32 	%r889, %r310, 5472;
	add.s32 	%r890, %r309, -5472;
	setp.lt.s32 	%p136, %r320, %r308;
	selp.b32 	%r891, %r890, %r889, %p136;
	mul.wide.s32 	%rd45, %r891, 4;
	add.s64 	%rd46, %rd3, %rd45;
	st.global.u32 	[%rd46], %r888;
$L__BB6_185:
	add.s32 	%r321, %r241, 6080;
	setp.ge.s32 	%p137, %r321, %r262;
	@%p137 bra 	$L__BB6_187;
	ld.shared.u32 	%r892, [%r311+24320];
	add.s32 	%r893, %r310, 6080;
	add.s32 	%r894, %r309, -6080;
	setp.lt.s32 	%p138, %r321, %r308;
	selp.b32 	%r895, %r894, %r893, %p138;
	mul.wide.s32 	%rd47, %r895, 4;
	add.s64 	%rd48, %rd3, %rd47;
	st.global.u32 	[%rd48], %r892;
$L__BB6_187:
	add.s32 	%r322, %r241, 6688;
	setp.ge.s32 	%p139, %r322, %r262;
	@%p139 bra 	$L__BB6_189;
	ld.shared.u32 	%r896, [%r311+26752];
	add.s32 	%r897, %r310, 6688;
	add.s32 	%r898, %r309, -6688;
	setp.lt.s32 	%p140, %r322, %r308;
	selp.b32 	%r899, %r898, %r897, %p140;
	mul.wide.s32 	%rd49, %r899, 4;
	add.s64 	%rd50, %rd3, %rd49;
	st.global.u32 	[%rd50], %r896;
$L__BB6_189:
	add.s32 	%r323, %r241, 7296;
	setp.ge.s32 	%p141, %r323, %r262;
	@%p141 bra 	$L__BB6_191;
	ld.shared.u32 	%r900, [%r311+29184];
	add.s32 	%r901, %r310, 7296;
	add.s32 	%r902, %r309, -7296;
	setp.lt.s32 	%p142, %r323, %r308;
	selp.b32 	%r903, %r902, %r901, %p142;
	mul.wide.s32 	%rd51, %r903, 4;
	add.s64 	%rd52, %rd3, %rd51;
	st.global.u32 	[%rd52], %r900;
$L__BB6_191:
	add.s32 	%r324, %r241, 7904;
	setp.ge.s32 	%p143, %r324, %r262;
	@%p143 bra 	$L__BB6_193;
	ld.shared.u32 	%r904, [%r311+31616];
	add.s32 	%r905, %r310, 7904;
	add.s32 	%r906, %r309, -7904;
	setp.lt.s32 	%p144, %r324, %r308;
	selp.b32 	%r907, %r906, %r905, %p144;
	mul.wide.s32 	%rd53, %r907, 4;
	add.s64 	%rd54, %rd3, %rd53;
	st.global.u32 	[%rd54], %r904;
$L__BB6_193:
	add.s32 	%r325, %r241, 8512;
	setp.ge.s32 	%p145, %r325, %r262;
	@%p145 bra 	$L__BB6_195;
	ld.shared.u32 	%r908, [%r311+34048];
	add.s32 	%r909, %r310, 8512;
	add.s32 	%r910, %r309, -8512;
	setp.lt.s32 	%p146, %r325, %r308;
	selp.b32 	%r911, %r910, %r909, %p146;
	mul.wide.s32 	%rd55, %r911, 4;
	add.s64 	%rd56, %rd3, %rd55;
	st.global.u32 	[%rd56], %r908;
$L__BB6_195:
	add.s32 	%r326, %r241, 9120;
	setp.ge.s32 	%p147, %r326, %r262;
	@%p147 bra 	$L__BB6_197;
	ld.shared.u32 	%r912, [%r311+36480];
	add.s32 	%r913, %r310, 9120;
	add.s32 	%r914, %r309, -9120;
	setp.lt.s32 	%p148, %r326, %r308;
	selp.b32 	%r915, %r914, %r913, %p148;
	mul.wide.s32 	%rd57, %r915, 4;
	add.s64 	%rd58, %rd3, %rd57;
	st.global.u32 	[%rd58], %r912;
$L__BB6_197:
	add.s32 	%r327, %r241, 9728;
	setp.ge.s32 	%p149, %r327, %r262;
	@%p149 bra 	$L__BB6_199;
	ld.shared.u32 	%r916, [%r311+38912];
	add.s32 	%r917, %r310, 9728;
	add.s32 	%r918, %r309, -9728;
	setp.lt.s32 	%p150, %r327, %r308;
	selp.b32 	%r919, %r918, %r917, %p150;
	mul.wide.s32 	%rd59, %r919, 4;
	add.s64 	%rd60, %rd3, %rd59;
	st.global.u32 	[%rd60], %r916;
$L__BB6_199:
	add.s32 	%r328, %r241, 10336;
	setp.ge.s32 	%p151, %r328, %r262;
	@%p151 bra 	$L__BB6_201;
	ld.shared.u32 	%r920, [%r311+41344];
	add.s32 	%r921, %r310, 10336;
	add.s32 	%r922, %r309, -10336;
	setp.lt.s32 	%p152, %r328, %r308;
	selp.b32 	%r923, %r922, %r921, %p152;
	mul.wide.s32 	%rd61, %r923, 4;
	add.s64 	%rd62, %rd3, %rd61;
	st.global.u32 	[%rd62], %r920;
$L__BB6_201:
	add.s32 	%r924, %r241, 10944;
	setp.lt.s32 	%p153, %r924, %r308;
	add.s32 	%r925, %r309, -10944;
	add.s32 	%r926, %r310, 10944;
	selp.b32 	%r329, %r925, %r926, %p153;
	setp.ge.s32 	%p154, %r924, %r262;
	@%p154 bra 	$L__BB6_203;
	ld.shared.u32 	%r927, [%r311+43776];
	mul.wide.s32 	%rd63, %r329, 4;
	add.s64 	%rd64, %rd3, %rd63;
	st.global.u32 	[%rd64], %r927;
$L__BB6_203:
	mov.u32 	%r1472, %tid.x;
	setp.ne.s32 	%p288, %r1472, 0;
	@%p288 bra 	$L__BB6_205;
	ld.param.u64 	%rd211, [_ZN3cub18CUB_300001_SM_10006detail6select23DeviceSelectSweepKernelINS2_10policy_hubIiNS0_8NullTypeEiLb0ELNS0_10SelectImplE2EE10Policy1000EPiPS5_N6thrust24THRUST_300001_SM_1000_NS6detail15normal_iteratorINSC_10device_ptrIiEEEES9_NS0_13ScanTileStateIiLb1EEE7is_evenS5_iNS2_19streaming_context_tIiLb0EEELS6_2EEEvT0_T1_T2_T3_T4_T5_T6_T7_iT8_NS1_7vsmem_tE_param_3];
	cvta.to.global.u64 	%rd111, %rd211;
	st.global.u32 	[%rd111], %r2568;
$L__BB6_205:
	ret;

}
	// .globl	_ZN3cub18CUB_300001_SM_10006detail6select23DeviceSelectSweepKernelINS2_10policy_hubIiNS0_8NullTypeElLb0ELNS0_10SelectImplE2EE10Policy1000EPiPS5_N6thrust24THRUST_300001_SM_1000_NS6detail15normal_iteratorINSC_10device_ptrIiEEEEPlNS0_13ScanTileStateIiLb1EEE7is_evenS5_iNS2_19streaming_context_tIlLb1EEELS6_2EEEvT0_T1_T2_T3_T4_T5_T6_T7_iT8_NS1_7vsmem_tE
.visible .entry _ZN3cub18CUB_300001_SM_10006detail6select23DeviceSelectSweepKernelINS2_10policy_hubIiNS0_8NullTypeElLb0ELNS0_10SelectImplE2EE10Policy1000EPiPS5_N6thrust24THRUST_300001_SM_1000_NS6detail15normal_iteratorINSC_10device_ptrIiEEEEPlNS0_13ScanTileStateIiLb1EEE7is_evenS5_iNS2_19streaming_context_tIlLb1EEELS6_2EEEvT0_T1_T2_T3_T4_T5_T6_T7_iT8_NS1_7vsmem_tE(
	.param .u64 .ptr .align 1 _ZN3cub18CUB_300001_SM_10006detail6select23DeviceSelectSweepKernelINS2_10policy_hubIiNS0_8NullTypeElLb0ELNS0_10SelectImplE2EE10Policy1000EPiPS5_N6thrust24THRUST_300001_SM_1000_NS6detail15normal_iteratorINSC_10device_ptrIiEEEEPlNS0_13ScanTileStateIiLb1EEE7is_evenS5_iNS2_19streaming_context_tIlLb1EEELS6_2EEEvT0_T1_T2_T3_T4_T5_T6_T7_iT8_NS1_7vsmem_tE_param_0,
	.param .u64 .ptr .align 1 _ZN3cub18CUB_300001_SM_10006detail6select23DeviceSelectSweepKernelINS2_10policy_hubIiNS0_8NullTypeElLb0ELNS0_10SelectImplE2EE10Policy1000EPiPS5_N6thrust24THRUST_300001_SM_1000_NS6detail15normal_iteratorINSC_10device_ptrIiEEEEPlNS0_13ScanTileStateIiLb1EEE7is_evenS5_iNS2_19streaming_context_tIlLb1EEELS6_2EEEvT0_T1_T2_T3_T4_T5_T6_T7_iT8_NS1_7vsmem_tE_param_1,
	.param .align 8 .b8 _ZN3cub18CUB_300001_SM_10006detail6select23DeviceSelectSweepKernelINS2_10policy_hubIiNS0_8NullTypeElLb0ELNS0_10SelectImplE2EE10Policy1000EPiPS5_N6thrust24THRUST_300001_SM_1000_NS6detail15normal_iteratorINSC_10device_ptrIiEEEEPlNS0_13ScanTileStateIiLb1EEE7is_evenS5_iNS2_19streaming_context_tIlLb1EEELS6_2EEEvT0_T1_T2_T3_T4_T5_T6_T7_iT8_NS1_7vsmem_tE_param_2[8],
	.param .u64 .ptr .align 1 _ZN3cub18CUB_300001_SM_10006detail6select23DeviceSelectSweepKernelINS2_10policy_hubIiNS0_8NullTypeElLb0ELNS0_10SelectImplE2EE10Policy1000EPiPS5_N6thrust24THRUST_300001_SM_1000_NS6detail15normal_iteratorINSC_10device_ptrIiEEEEPlNS0_13ScanTileStateIiLb1EEE7is_evenS5_iNS2_19streaming_context_tIlLb1EEELS6_2EEEvT0_T1_T2_T3_T4_T5_T6_T7_iT8_NS1_7vsmem_tE_param_3,
	.param .align 8 .b8 _ZN3cub18CUB_300001_SM_10006detail6select23DeviceSelectSweepKernelINS2_10policy_hubIiNS0_8NullTypeElLb0ELNS0_10SelectImplE2EE10Policy1000EPiPS5_N6thrust24THRUST_300001_SM_1000_NS6detail15normal_iteratorINSC_10device_ptrIiEEEEPlNS0_13ScanTileStateIiLb1EEE7is_evenS5_iNS2_19streaming_context_tIlLb1EEELS6_2EEEvT0_T1_T2_T3_T4_T5_T6_T7_iT8_NS1_7vsmem_tE_param_4[8],
	.param .align 1 .b8 _ZN3cub18CUB_300001_SM_10006detail6select23DeviceSelectSweepKernelINS2_10policy_hubIiNS0_8NullTypeElLb0ELNS0_10SelectImplE2EE10Policy1000EPiPS5_N6thrust24THRUST_300001_SM_1000_NS6detail15normal_iteratorINSC_10device_ptrIiEEEEPlNS0_13ScanTileStateIiLb1EEE7is_evenS5_iNS2_19streaming_context_tIlLb1EEELS6_2EEEvT0_T1_T2_T3_T4_T5_T6_T7_iT8_NS1_7vsmem_tE_param_5[1],
	.param .align 1 .b8 _ZN3cub18CUB_300001_SM_10006detail6select23DeviceSelectSweepKernelINS2_10policy_hubIiNS0_8NullTypeElLb0ELNS0_10SelectImplE2EE10Policy1000EPiPS5_N6thrust24THRUST_300001_SM_1000_NS6detail15normal_iteratorINSC_10device_ptrIiEEEEPlNS0_13ScanTileStateIiLb1EEE7is_evenS5_iNS2_19streaming_context_tIlLb1EEELS6_2EEEvT0_T1_T2_T3_T4_T5_T6_T7_iT8_NS1_7vsmem_tE_param_6[1],
	.param .u32 _ZN3cub18CUB_300001_SM_10006detail6select23DeviceSelectSweepKernelINS2_10policy_hubIiNS0_8NullTypeElLb0ELNS0_10SelectImplE2EE10Policy1000EPiPS5_N6thrust24THRUST_300001_SM_1000_NS6detail15normal_iteratorINSC_10device_ptrIiEEEEPlNS0_13ScanTileStateIiLb1EEE7is_evenS5_iNS2_19streaming_context_tIlLb1EEELS6_2EEEvT0_T1_T2_T3_T4_T5_T6_T7_iT8_NS1_7vsmem_tE_param_7,
	.param .u32 _ZN3cub18CUB_300001_SM_10006detail6select23DeviceSelectSweepKernelINS2_10policy_hubIiNS0_8NullTypeElLb0ELNS0_10SelectImplE2EE10Policy1000EPiPS5_N6thrust24THRUST_300001_SM_1000_NS6detail15normal_iteratorINSC_10device_ptrIiEEEEPlNS0_13ScanTileStateIiLb1EEE7is_evenS5_iNS2_19streaming_context_tIlLb1EEELS6_2EEEvT0_T1_T2_T3_T4_T5_T6_T7_iT8_NS1_7vsmem_tE_param_8,
	.param .align 8 .b8 _ZN3cub18CUB_300001_SM_10006detail6select23DeviceSelectSweepKernelINS2_10policy_hubIiNS0_8NullTypeElLb0ELNS0_10SelectImplE2EE10Policy1000EPiPS5_N6thrust24THRUST_300001_SM_1000_NS6detail15normal_iteratorINSC_10device_ptrIiEEEEPlNS0_13ScanTileStateIiLb1EEE7is_evenS5_iNS2_19streaming_context_tIlLb1EEELS6_2EEEvT0_T1_T2_T3_T4_T5_T6_T7_iT8_NS1_7vsmem_tE_param_9[40],
	.param .align 8 .b8 _ZN3cub18CUB_300001_SM_10006detail6select23DeviceSelectSweepKernelINS2_10policy_hubIiNS0_8NullTypeElLb0ELNS0_10SelectImplE2EE10Policy1000EPiPS5_N6thrust24THRUST_300001_SM_1000_NS6detail15normal_iteratorINSC_10device_ptrIiEEEEPlNS0_13ScanTileStateIiLb1EEE7is_evenS5_iNS2_19streaming_context_tIlLb1EEELS6_2EEEvT0_T1_T2_T3_T4_T5_T6_T7_iT8_NS1_7vsmem_tE_param_10[8]
)
.maxntid 608
{
	.reg .pred 	%p<567>;
	.reg .b16 	%rs<164>;
	.reg .b32 	%r<2145>;
	.reg .b64 	%rd<1632>;
	// demoted variable
	.shared .align 16 .b8 _ZZN3cub18CUB_300001_SM_10006detail6select23DeviceSelectSweepKernelINS2_10policy_hubIiNS0_8NullTypeElLb0ELNS0_10SelectImplE2EE10Policy1000EPiPS5_N6thrust24THRUST_300001_SM_1000_NS6detail15normal_iteratorINSC_10device_ptrIiEEEEPlNS0_13ScanTileStateIiLb1EEE7is_evenS5_iNS2_19streaming_context_tIlLb1EEELS6_2EEEvT0_T1_T2_T3_T4_T5_T6_T7_iT8_NS1_7vsmem_tEE19static_temp_storage[46208];
	ld.param.u64 	%rd3, [_ZN3cub18CUB_300001_SM_10006detail6select23DeviceSelectSweepKernelINS2_10policy_hubIiNS0_8NullTypeElLb0ELNS0_10SelectImplE2EE10Policy1000EPiPS5_N6thrust24THRUST_300001_SM_1000_NS6detail15normal_iteratorINSC_10device_ptrIiEEEEPlNS0_13ScanTileStateIiLb1EEE7is_evenS5_iNS2_19streaming_context_tIlLb1EEELS6_2EEEvT0_T1_T2_T3_T4_T5_T6_T7_iT8_NS1_7vsmem_tE_param_4];
	ld.param.u64 	%rd568, [_ZN3cub18CUB_300001_SM_10006detail6select23DeviceSelectSweepKernelINS2_10policy_hubIiNS0_8NullTypeElLb0ELNS0_10SelectImplE2EE10Policy1000EPiPS5_N6thrust24THRUST_300001_SM_1000_NS6detail15normal_iteratorINSC_10device_ptrIiEEEEPlNS0_13ScanTileStateIiLb1EEE7is_evenS5_iNS2_19streaming_context_tIlLb1EEELS6_2EEEvT0_T1_T2_T3_T4_T5_T6_T7_iT8_NS1_7vsmem_tE_param_2];
	ld.param.u64 	%rd569, [_ZN3cub18CUB_300001_SM_10006detail6select23DeviceSelectSweepKernelINS2_10policy_hubIiNS0_8NullTypeElLb0ELNS0_10SelectImplE2EE10Policy1000EPiPS5_N6thrust24THRUST_300001_SM_1000_NS6detail15normal_iteratorINSC_10device_ptrIiEEEEPlNS0_13ScanTileStateIiLb1EEE7is_evenS5_iNS2_19streaming_context_tIlLb1EEELS6_2EEEvT0_T1_T2_T3_T4_T5_T6_T7_iT8_NS1_7vsmem_tE_param_0];
	ld.param.u32 	%r571, [_ZN3cub18CUB_300001_SM_10006detail6select23DeviceSelectSweepKernelINS2_10policy_hubIiNS0_8NullTypeElLb0ELNS0_10SelectImplE2EE10Policy1000EPiPS5_N6thrust24THRUST_300001_SM_1000_NS6detail15normal_iteratorINSC_10device_ptrIiEEEEPlNS0_13ScanTileStateIiLb1EEE7is_evenS5_iNS2_19streaming_context_tIlLb1EEELS6_2EEEvT0_T1_T2_T3_T4_T5_T6_T7_iT8_NS1_7vsmem_tE_param_7];
	ld.param.u32 	%r572, [_ZN3cub18CUB_300001_SM_10006detail6select23DeviceSelectSweepKernelINS2_10policy_hubIiNS0_8NullTypeElLb0ELNS0_10SelectImplE2EE10Policy1000EPiPS5_N6thrust24THRUST_300001_SM_1000_NS6detail15normal_iteratorINSC_10device_ptrIiEEEEPlNS0_13ScanTileStateIiLb1EEE7is_evenS5_iNS2_19streaming_context_tIlLb1EEELS6_2EEEvT0_T1_T2_T3_T4_T5_T6_T7_iT8_NS1_7vsmem_tE_param_8];
	mov.b64 	%rd570, _ZN3cub18CUB_300001_SM_10006detail6select23DeviceSelectSweepKernelINS2_10policy_hubIiNS0_8NullTypeElLb0ELNS0_10SelectImplE2EE10Policy1000EPiPS5_N6thrust24THRUST_300001_SM_1000_NS6detail15normal_iteratorINSC_10device_ptrIiEEEEPlNS0_13ScanTileStateIiLb1EEE7is_evenS5_iNS2_19streaming_context_tIlLb1EEELS6_2EEEvT0_T1_T2_T3_T4_T5_T6_T7_iT8_NS1_7vsmem_tE_param_9;
	mov.u64 	%rd1, %rd570;
	cvta.to.global.u64 	%rd2, %rd569;
	cvta.to.global.u64 	%rd4, %rd568;
	mov.u32 	%r573, %ctaid.x;
	mov.u32 	%r574, %nctaid.y;
	mov.u32 	%r575, %ctaid.y;
	mad.lo.s32 	%r2076, %r573, %r574, %r575;
	mul.lo.s32 	%r2, %r2076, 11552;
	add.s32 	%r576, %r572, -1;
	setp.ge.s32 	%p1, %r2076, %r576;
	@%p1 bra 	$L__BB7_294;
	setp.ne.s32 	%p343, %r2076, 0;
	@%p343 bra 	$L__BB7_140;
	ld.param.u8 	%rs125, [%rd1];
	setp.eq.s16 	%p469, %rs125, 0;
	ld.param.u64 	%rd1220, [%rd1+16];
	selp.b64 	%rd1221, %rd1220, 0, %p469;
	cvt.u64.u32 	%rd1222, %r2;
	add.s64 	%rd1223, %rd1221, %rd1222;
	mov.u32 	%r3, %tid.x;
	and.b32  	%r1812, %r3, 31;
	and.b32  	%r1813, %r3, 992;
	mul.lo.s32 	%r1814, %r1813, 19;
	or.b32  	%r1815, %r1814, %r1812;
	cvt.u64.u32 	%rd1224, %r1815;
	add.s64 	%rd1225, %rd1223, %rd1224;
	shl.b64 	%rd1226, %rd1225, 2;
	add.s64 	%rd1227, %rd2, %rd1226;
	ld.global.u32 	%r1816, [%rd1227];
	ld.global.u32 	%r1817, [%rd1227+128];
	ld.global.u32 	%r1818, [%rd1227+256];
	ld.global.u32 	%r1819, [%rd1227+384];
	ld.global.u32 	%r1820, [%rd1227+512];
	ld.global.u32 	%r1821, [%rd1227+640];
	ld.global.u32 	%r1822, [%rd1227+768];
	ld.global.u32 	%r1823, [%rd1227+896];
	ld.global.u32 	%r1824, [%rd1227+1024];
	ld.global.u32 	%r1825, [%rd1227+1152];
	ld.global.u32 	%r1826, [%rd1227+1280];
	ld.global.u32 	%r1827, [%rd1227+1408];
	ld.global.u32 	%r1828, [%rd1227+1536];
	ld.global.u32 	%r1829, [%rd1227+1664];
	ld.global.u32 	%r1830, [%rd1227+1792];
	ld.global.u32 	%r1831, [%rd1227+1920];
	ld.global.u32 	%r1832, [%rd1227+2048];
	ld.global.u32 	%r1833, [%rd1227+2176];
	ld.global.u32 	%r1834, [%rd1227+2304];
	// begin inline asm
	mov.u32 %r1781, %laneid;
	// end inline asm
	shr.u32 	%r5, %r3, 5;
	mad.lo.s32 	%r1835, %r5, 608, %r1781;
	shl.b32 	%r1836, %r1835, 2;
	mov.u32 	%r1837, _ZZN3cub18CUB_300001_SM_10006detail6select23DeviceSelectSweepKernelINS2_10policy_hubIiNS0_8NullTypeElLb0ELNS0_10SelectImplE2EE10Policy1000EPiPS5_N6thrust24THRUST_300001_SM_1000_NS6detail15normal_iteratorINSC_10device_ptrIiEEEEPlNS0_13ScanTileStateIiLb1EEE7is_evenS5_iNS2_19streaming_context_tIlLb1EEELS6_2EEEvT0_T1_T2_T3_T4_T5_T6_T7_iT8_NS1_7vsmem_tEE19static_temp_storage;
	add.s32 	%r1838, %r1837, %r1836;
	st.shared.u32 	[%r1838], %r1816;
	st.shared.u32 	[%r1838+128], %r1817;
	st.shared.u32 	[%r1838+256], %r1818;
	st.shared.u32 	[%r1838+384], %r1819;
	st.shared.u32 	[%r1838+512], %r1820;
	st.shared.u32 	[%r1838+640], %r1821;
	st.shared.u32 	[%r1838+768], %r1822;
	st.shared.u32 	[%r1838+896], %r1823;
	st.shared.u32 	[%r1838+1024], %r1824;
	st.shared.u32 	[%r1838+1152], %r1825;
	st.shared.u32 	[%r1838+1280], %r1826;
	st.shared.u32 	[%r1838+1408], %r1827;
	st.shared.u32 	[%r1838+1536], %r1828;
	st.shared.u32 	[%r1838+1664], %r1829;
	st.shared.u32 	[%r1838+1792], %r1830;
	st.shared.u32 	[%r1838+1920], %r1831;
	st.shared.u32 	[%r1838+2048], %r1832;
	st.shared.u32 	[%r1838+2176], %r1833;
	st.shared.u32 	[%r1838+2304], %r1834;
	bar.warp.sync 	-1;
	mad.lo.s32 	%r1839, %r1781, 72, %r1838;
	ld.shared.u32 	%r6, [%r1839];
	ld.shared.u32 	%r7, [%r1839+4];
	ld.shared.u32 	%r8, [%r1839+8];
	ld.shared.u32 	%r9, [%r1839+12];
	ld.shared.u32 	%r10, [%r1839+16];
	ld.shared.u32 	%r11, [%r1839+20];
	ld.shared.u32 	%r12, [%r1839+24];
	ld.shared.u32 	%r13, [%r1839+28];
	ld.shared.u32 	%r14, [%r1839+32];
	ld.shared.u32 	%r15, [%r1839+36];
	ld.shared.u32 	%r16, [%r1839+40];
	ld.shared.u32 	%r17, [%r1839+44];
	ld.shared.u32 	%r18, [%r1839+48];
	ld.shared.u32 	%r19, [%r1839+52];
	ld.shared.u32 	%r20, [%r1839+56];
	ld.shared.u32 	%r21, [%r1839+60];
	ld.shared.u32 	%r22, [%r1839+64];
	ld.shared.u32 	%r23, [%r1839+68];
	ld.shared.u32 	%r24, [%r1839+72];
	and.b32  	%r25, %r6, 1;
	xor.b32  	%r26, %r25, 1;
	and.b32  	%r27, %r7, 1;
	xor.b32  	%r28, %r27, 1;
	and.b32  	%r29, %r8, 1;
	xor.b32  	%r30, %r29, 1;
	and.b32  	%r31, %r9, 1;
	xor.b32  	%r32, %r31, 1;
	and.b32  	%r33, %r10, 1;
	xor.b32  	%r34, %r33, 1;
	and.b32  	%r35, %r11, 1;
	xor.b32  	%r36, %r35, 1;
	and.b32  	%r37, %r12, 1;
	xor.b32  	%r38, %r37, 1;
	and.b32  	%r39, %r13, 1;
	xor.b32  	%r40, %r39, 1;
	and.b32  	%r41, %r14, 1;
	xor.b32  	%r42, %r41, 1;
	and.b32  	%r43, %r15, 1;
	xor.b32  	%r44, %r43, 1;
	and.b32  	%r45, %r16, 1;
	xor.b32  	%r46, %r45, 1;
	and.b32  	%r47, %r17, 1;
	xor.b32  	%r48, %r47, 1;
	and.b32  	%r49, %r18, 1;
	xor.b32  	%r50, %r49, 1;
	and.b32  	%r51, %r19, 1;
	xor.b32  	%r52, %r51, 1;
	and.b32  	%r53, %r20, 1;
	xor.b32  	%r54, %r53, 1;
	and.b32  	%r55, %r21, 1;
	xor.b32  	%r56, %r55, 1;
	and.b32  	%r57, %r22, 1;
	xor.b32  	%r58, %r57, 1;
	and.b32  	%r59, %r23, 1;
	xor.b32  	%r60, %r59, 1;
	and.b32  	%r61, %r24, 1;
	xor.b32  	%r1840, %r61, 1;
	bar.sync 	0;
	add.s32 	%r62, %r28, %r26;
	add.s32 	%r63, %r30, %r62;
	add.s32 	%r64, %r32, %r63;
	add.s32 	%r65, %r34, %r64;
	add.s32 	%r66, %r36, %r65;
	add.s32 	%r67, %r38, %r66;
	add.s32 	%r68, %r40, %r67;
	add.s32 	%r69, %r42, %r68;
	add.s32 	%r70, %r44, %r69;
	add.s32 	%r71, %r46, %r70;
	add.s32 	%r72, %r48, %r71;
	add.s32 	%r73, %r50, %r72;
	add.s32 	%r74, %r52, %r73;
	add.s32 	%r75, %r54, %r74;
	add.s32 	%r76, %r56, %r75;
	add.s32 	%r77, %r58, %r76;
	add.s32 	%r78, %r60, %r77;
	add.s32 	%r1786, %r1840, %r78;
	mov.b32 	%r1784, 1;
	mov.b32 	%r1809, 0;
	mov.b32 	%r1811, -1;
	// begin inline asm
	{  .reg .s32 r0;  .reg .pred p;  shfl.sync.up.b32 r0|p, %r1786, %r1784, %r1809, %r1811;  @p add.s32 r0, r0, %r1786;  mov.s32 %r1782, r0;}
	// end inline asm
	mov.b32 	%r1790, 2;
	// begin inline asm
	{  .reg .s32 r0;  .reg .pred p;  shfl.sync.up.b32 r0|p, %r1782, %r1790, %r1809, %r1811;  @p add.s32 r0, r0, %r1782;  mov.s32 %r1788, r0;}
	// end inline asm
	mov.b32 	%r1796, 4;
	// begin inline asm
	{  .reg .s32 r0;  .reg .pred p;  shfl.sync.up.b32 r0|p, %r1788, %r1796, %r1809, %r1811;  @p add.s32 r0, r0, %r1788;  mov.s32 %r1794, r0;}
	// end inline asm
	mov.b32 	%r1802, 8;
	// begin inline asm
	{  .reg .s32 r0;  .reg .pred p;  shfl.sync.up.b32 r0|p, %r1794, %r1802, %r1809, %r1811;  @p add.s32 r0, r0, %r1794;  mov.s32 %r1800, r0;}
	// end inline asm
	mov.b32 	%r1808, 16;
	// begin inline asm
	{  .reg .s32 r0;  .reg .pred p;  shfl.sync.up.b32 r0|p, %r1800, %r1808, %r1809, %r1811;  @p add.s32 r0, r0, %r1800;  mov.s32 %r1806, r0;}
	// end inline asm
	setp.ne.s32 	%p470, %r1781, 31;
	@%p470 bra 	$L__BB7_4;
	shl.b32 	%r1841, %r5, 2;
	mov.u32 	%r1842, _ZZN3cub18CUB_300001_SM_10006detail6select23DeviceSelectSweepKernelINS2_10policy_hubIiNS0_8NullTypeElLb0ELNS0_10SelectImplE2EE10Policy1000EPiPS5_N6thrust24THRUST_300001_SM_1000_NS6detail15normal_iteratorINSC_10device_ptrIiEEEEPlNS0_13ScanTileStateIiLb1EEE7is_evenS5_iNS2_19streaming_context_tIlLb1EEELS6_2EEEvT0_T1_T2_T3_T4_T5_T6_T7_iT8_NS1_7vsmem_tEE19static_temp_storage;
	add.s32 	%r1843, %r1842, %r1841;
	st.shared.u32 	[%r1843], %r1806;
$L__BB7_4:
	bar.sync 	0;
	ld.shared.v4.u32 	{%r1844, %r1845, %r1846, %r1847}, [_ZZN3cub18CUB_300001_SM_10006detail6select23DeviceSelectSweepKernelINS2_10policy_hubIiNS0_8NullTypeElLb0ELNS0_10SelectImplE2EE10Policy1000EPiPS5_N6thrust24THRUST_300001_SM_1000_NS6detail15normal_iteratorINSC_10device_ptrIiEEEEPlNS0_13ScanTileStateIiLb1EEE7is_evenS5_iNS2_19streaming_context_tIlLb1EEELS6_2EEEvT0_T1_T2_T3_T4_T5_T6_T7_iT8_NS1_7vsmem_tEE19static_temp_storage];
	add.s32 	%r1848, %r1845, %r1844;
	setp.eq.s32 	%p471, %r5, 2;
	selp.b32 	%r1849, %r1848, %r1844, %p471;
	add.s32 	%r1850, %r1848, %r1846;
	setp.eq.s32 	%p472, %r5, 3;
	selp.b32 	%r1851, %r1850, %r1849, %p472;
	add.s32 	%r1852, %r1850, %r1847;
	setp.eq.s32 	%p473, %r5, 4;
	selp.b32 	%r1853, %r1852, %r1851, %p473;
	ld.shared.v4.u32 	{%r1854, %r1855, %r1856, %r1857}, [_ZZN3cub18CUB_300001_SM_10006detail6select23DeviceSelectSweepKernelINS2_10policy_hubIiNS0_8NullTypeElLb0ELNS0_10SelectImplE2EE10Policy1000EPiPS5_N6thrust24THRUST_300001_SM_1000_NS6detail15normal_iteratorINSC_10device_ptrIiEEEEPlNS0_13ScanTileStateIiLb1EEE7is_evenS5_iNS2_19streaming_context_tIlLb1EEELS6_2EEEvT0_T1_T2_T3_T4_T5_T6_T7_iT8_NS1_7vsmem_tEE19static_temp_storage+16];
	add.s32 	%r1858, %r1852, %r1854;
	setp.eq.s32 	%p474, %r5, 5;
	selp.b32 	%r1859, %r1858, %r1853, %p474;
	add.s32 	%r1860, %r1858, %r1855;
	setp.eq.s32 	%p475, %r5, 6;
	selp.b32 	%r1861, %r1860, %r1859, %p475;
	add.s32 	%r1862, %r1860, %r1856;
	setp.eq.s32 	%p476, %r5, 7;
	selp.b32 	%r1863, %r1862, %r1861, %p476;
	add.s32 	%r1864, %r1862, %r1857;
	setp.eq.s32 	%p477, %r5, 8;
	selp.b32 	%r1865, %r1864, %r1863, %p477;
	ld.shared.v4.u32 	{%r1866, %r1867, %r1868, %r1869}, [_ZZN3cub18CUB_300001_SM_10006detail6select23DeviceSelectSweepKernelINS2_10policy_hubIiNS0_8NullTypeElLb0ELNS0_10SelectImplE2EE10Policy1000EPiPS5_N6thrust24THRUST_300001_SM_1000_NS6detail15normal_iteratorINSC_10device_ptrIiEEEEPlNS0_13ScanTileStateIiLb1EEE7is_evenS5_iNS2_19streaming_context_tIlLb1EEELS6_2EEEvT0_T1_T2_T3_T4_T5_T6_T7_iT8_NS1_7vsmem_tEE19static_temp_storage+32];
	add.s32 	%r1870, %r1864, %r1866;
	setp.eq.s32 	%p478, %r5, 9;
	selp.b32 	%r1871, %r1870, %r1865, %p478;
	add.s32 	%r1872, %r1870, %r1867;
	setp.eq.s32 	%p479, %r5, 10;
	selp.b32 	%r1873, %r1872, %r1871, %p479;
	add.s32 	%r1874, %r1872, %r1868;
	setp.eq.s32 	%p480, %r5, 11;
	selp.b32 	%r1875, %r1874, %r1873, %p480;
	add.s32 	%r1876, %r1874, %r1869;
	setp.eq.s32 	%p481, %r5, 12;
	selp.b32 	%r1877, %r1876, %r1875, %p481;
	ld.shared.v4.u32 	{%r1878, %r1879, %r1880, %r1881}, [_ZZN3cub18CUB_300001_SM_10006detail6select23DeviceSelectSweepKernelINS2_10policy_hubIiNS0_8NullTypeElLb0ELNS0_10SelectImplE2EE10Policy1000EPiPS5_N6thrust24THRUST_300001_SM_1000_NS6detail15normal_iteratorINSC_10device_ptrIiEEEEPlNS0_13ScanTileStateIiLb1EEE7is_evenS5_iNS2_19streaming_context_tIlLb1EEELS6_2EEEvT0_T1_T2_T3_T4_T5_T6_T7_iT8_NS1_7vsmem_tEE19static_temp_storage+48];
	add.s32 	%r1882, %r1876, %r1878;
	setp.eq.s32 	%p482, %r5, 13;
	selp.b32 	%r1883, %r1882, %r1877, %p482;
	add.s32 	%r1884, %r1882, %r1879;
	setp.eq.s32 	%p483, %r5, 14;
	selp.b32 	%r1885, %r1884, %r1883, %p483;
	add.s32 	%r1886, %r1884, %r1880;
	setp.eq.s32 	%p484, %r5, 15;
	selp.b32 	%r1887, %r1886, %r1885, %p484;
	add.s32 	%r1888, %r1886, %r1881;
	setp.eq.s32 	%p485, %r5, 16;
	selp.b32 	%r1889, %r1888, %r1887, %p485;
	.pragma "used_bytes_mask 4095";
	ld.shared.v4.u32 	{%r1890, %r1891, %r1892, %r1893}, [_ZZN3cub18CUB_300001_SM_10006detail6select23DeviceSelectSweepKernelINS2_10policy_hubIiNS0_8NullTypeElLb0ELNS0_10SelectImplE2EE10Policy1000EPiPS5_N6thrust24THRUST_300001_SM_1000_NS6detail15normal_iteratorINSC_10device_ptrIiEEEEPlNS0_13ScanTileStateIiLb1EEE7is_evenS5_iNS2_19streaming_context_tIlLb1EEELS6_2EEEvT0_T1_T2_T3_T4_T5_T6_T7_iT8_NS1_7vsmem_tEE19static_temp_storage+64];
	add.s32 	%r1894, %r1888, %r1890;
	setp.eq.s32 	%p486, %r5, 17;
	selp.b32 	%r1895, %r1894, %r1889, %p486;
	add.s32 	%r1896, %r1894, %r1891;
	setp.eq.s32 	%p487, %r5, 18;
	selp.b32 	%r1897, %r1896, %r1895, %p487;
	add.s32 	%r81, %r1896, %r1892;
	setp.lt.u32 	%p488, %r3, 32;
	selp.b32 	%r1898, 0, %r1897, %p488;
	setp.eq.s32 	%p489, %r1781, 0;
	sub.s32 	%r1899, %r1806, %r1786;
	selp.b32 	%r1900, 0, %r1899, %p489;
	add.s32 	%r82, %r1898, %r1900;
	setp.ne.s32 	%p490, %r3, 0;
	@%p490 bra 	$L__BB7_6;
	add.s64 	%rd1228, %rd3, 256;
	mov.b32 	%r1901, 101;
	// begin inline asm
	st.relaxed.gpu.v2.u32 [%rd1228], {%r1901, %r81};
	// end inline asm
$L__BB7_6:
	bar.sync 	0;
	sub.s32 	%r83, 11552, %r81;
	mul.lo.s32 	%r1903, %r3, 19;
	sub.s32 	%r1904, %r1903, %r82;
	setp.eq.s32 	%p491, %r25, 0;
	add.s32 	%r1905, %r82, %r83;
	selp.b32 	%r1906, %r1905, %r1904, %p491;
	shl.b32 	%r1907, %r1906, 2;
	mov.u32 	%r1908, _ZZN3cub18CUB_300001_SM_10006detail6select23DeviceSelectSweepKernelINS2_10policy_hubIiNS0_8NullTypeElLb0ELNS0_10SelectImplE2EE10Policy1000EPiPS5_N6thrust24THRUST_300001_SM_1000_NS6detail15normal_iteratorINSC_10device_ptrIiEEEEPlNS0_13ScanTileStateIiLb1EEE7is_evenS5_iNS2_19streaming_context_tIlLb1EEELS6_2EEEvT0_T1_T2_T3_T4_T5_T6_T7_iT8_NS1_7vsmem_tEE19static_temp_storage;
	add.s32 	%r1909, %r1908, %r1907;
	st.shared.u32 	[%r1909], %r6;
	add.s32 	%r1910, %r82, %r26;
	sub.s32 	%r1911, %r1903, %r1910;
	add.s32 	%r1912, %r1911, 1;
	setp.eq.s32 	%p492, %r27, 0;
	add.s32 	%r1913, %r1905, %r26;
	selp.b32 	%r1914, %r1913, %r1912, %p492;
	shl.b32 	%r1915, %r1914, 2;
	add.s32 	%r1916, %r1908, %r1915;
	st.shared.u32 	[%r1916], %r7;
	add.s32 	%r1917, %r62, %r82;
	sub.s32 	%r1918, %r1903, %r1917;
	add.s32 	%r1919, %r1918, 2;
	setp.eq.s32 	%p493, %r29, 0;
	add.s32 	%r1920, %r1913, %r28;
	selp.b32 	%r1921, %r1920, %r1919, %p493;
	shl.b32 	%r1922, %r1921, 2;
	add.s32 	%r1923, %r1908, %r1922;
	st.shared.u32 	[%r1923], %r8;
	add.s32 	%r1924, %r63, %r82;
	sub.s32 	%r1925, %r1903, %r1924;
	add.s32 	%r1926, %r1925, 3;
	setp.eq.s32 	%p494, %r31, 0;
	add.s32 	%r1927, %r1920, %r30;
	selp.b32 	%r1928, %r1927, %r1926, %p494;
	shl.b32 	%r1929, %r1928, 2;
	add.s32 	%r1930, %r1908, %r1929;
	st.shared.u32 	[%r1930], %r9;
	add.s32 	%r1931, %r64, %r82;
	sub.s32 	%r1932, %r1903, %r1931;
	add.s32 	%r1933, %r1932, 4;
	setp.eq.s32 	%p495, %r33, 0;
	add.s32 	%r1934, %r1927, %r32;
	selp.b32 	%r1935, %r1934, %r1933, %p495;
	shl.b32 	%r1936, %r1935, 2;
	add.s32 	%r1937, %r1908, %r1936;
	st.shared.u32 	[%r1937], %r10;
	add.s32 	%r1938, %r65, %r82;
	sub.s32 	%r1939, %r1903, %r1938;
	add.s32 	%r1940, %r1939, 5;
	setp.eq.s32 	%p496, %r35, 0;
	add.s32 	%r1941, %r1934, %r34;
	selp.b32 	%r1942, %r1941, %r1940, %p496;
	shl.b32 	%r1943, %r1942, 2;
	add.s32 	%r1944, %r1908, %r1943;
	st.shared.u32 	[%r1944], %r11;
	add.s32 	%r1945, %r66, %r82;
	sub.s32 	%r1946, %r1903, %r1945;
	add.s32 	%r1947, %r1946, 6;
	setp.eq.s32 	%p497, %r37, 0;
	add.s32 	%r1948, %r1941, %r36;
	selp.b32 	%r1949, %r1948, %r1947, %p497;
	shl.b32 	%r1950, %r1949, 2;
	add.s32 	%r1951, %r1908, %r1950;
	st.shared.u32 	[%r1951], %r12;
	add.s32 	%r1952, %r67, %r82;
	sub.s32 	%r1953, %r1903, %r1952;
	add.s32 	%r1954, %r1953, 7;
	setp.eq.s32 	%p498, %r39, 0;
	add.s32 	%r1955, %r1948, %r38;
	selp.b32 	%r1956, %r1955, %r1954, %p498;
	shl.b32 	%r1957, %r1956, 2;
	add.s32 	%r1958, %r1908, %r1957;
	st.shared.u32 	[%r1958], %r13;
	add.s32 	%r1959, %r68, %r82;
	sub.s32 	%r1960, %r1903, %r1959;
	add.s32 	%r1961, %r1960, 8;
	setp.eq.s32 	%p499, %r41, 0;
	add.s32 	%r1962, %r1955, %r40;
	selp.b32 	%r1963, %r1962, %r1961, %p499;
	shl.b32 	%r1964, %r1963, 2;
	add.s32 	%r1965, %r1908, %r1964;
	st.shared.u32 	[%r1965], %r14;
	add.s32 	%r1966, %r69, %r82;
	sub.s32 	%r1967, %r1903, %r1966;
	add.s32 	%r1968, %r1967, 9;
	setp.eq.s32 	%p500, %r43, 0;
	add.s32 	%r1969, %r1962, %r42;
	selp.b32 	%r1970, %r1969, %r1968, %p500;
	shl.b32 	%r1971, %r1970, 2;
	add.s32 	%r1972, %r1908, %r1971;
	st.shared.u32 	[%r1972], %r15;
	add.s32 	%r1973, %r70, %r82;
	sub.s32 	%r1974, %r1903, %r1973;
	add.s32 	%r1975, %r1974, 10;
	setp.eq.s32 	%p501, %r45, 0;
	add.s32 	%r1976, %r1969, %r44;
	selp.b32 	%r1977, %r1976, %r1975, %p501;
	shl.b32 	%r1978, %r1977, 2;
	add.s32 	%r1979, %r1908, %r1978;
	st.shared.u32 	[%r1979], %r16;
	add.s32 	%r1980, %r71, %r82;
	sub.s32 	%r1981, %r1903, %r1980;
	add.s32 	%r1982, %r1981, 11;
	setp.eq.s32 	%p502, %r47, 0;
	add.s32 	%r1983, %r1976, %r46;
	selp.b32 	%r1984, %r1983, %r1982, %p502;
	shl.b32 	%r1985, %r1984, 2;
	add.s32 	%r1986, %r1908, %r1985;
	st.shared.u32 	[%r1986], %r17;
	add.s32 	%r1987, %r72, %r82;
	sub.s32 	%r1988, %r1903, %r1987;
	add.s32 	%r1989, %r1988, 12;
	setp.eq.s32 	%p503, %r49, 0;
	add.s32 	%r1990, %r1983, %r48;
	selp.b32 	%r1991, %r1990, %r1989, %p503;
	shl.b32 	%r1992, %r1991, 2;
	add.s32 	%r1993, %r1908, %r1992;
	st.shared.u32 	[%r1993], %r18;
	add.s32 	%r1994, %r73, %r82;
	sub.s32 	%r1995, %r1903, %r1994;
	add.s32 	%r1996, %r1995, 13;
	setp.eq.s32 	%p504, %r51, 0;
	add.s32 	%r1997, %r1990, %r50;
	selp.b32 	%r1998, %r1997, %r1996, %p504;
	shl.b32 	%r1999, %r1998, 2;
	add.s32 	%r2000, %r1908, %r1999;
	st.shared.u32 	[%r2000], %r19;
	add.s32 	%r2001, %r74, %r82;
	sub.s32 	%r2002, %r1903, %r2001;
	add.s32 	%r2003, %r2002, 14;
	setp.eq.s32 	%p505, %r53, 0;
	add.s32 	%r2004, %r1997, %r52;
	selp.b32 	%r2005, %r2004, %r2003, %p505;
	shl.b32 	%r2006, %r2005, 2;
	add.s32 	%r2007, %r1908, %r2006;
	st.shared.u32 	[%r2007], %r20;
	add.s32 	%r2008, %r75, %r82;
	sub.s32 	%r2009, %r1903, %r2008;
	add.s32 	%r2010, %r2009, 15;
	setp.eq.s32 	%p506, %r55, 0;
	add.s32 	%r2011, %r2004, %r54;
	selp.b32 	%r2012, %r2011, %r2010, %p506;
	shl.b32 	%r2013, %r2012, 2;
	add.s32 	%r2014, %r1908, %r2013;
	st.shared.u32 	[%r2014], %r21;
	add.s32 	%r2015, %r76, %r82;
	sub.s32 	%r2016, %r1903, %r2015;
	add.s32 	%r2017, %r2016, 16;
	setp.eq.s32 	%p507, %r57, 0;
	add.s32 	%r2018, %r2011, %r56;
	selp.b32 	%r2019, %r2018, %r2017, %p507;
	shl.b32 	%r2020, %r2019, 2;
	add.s32 	%r2021, %r1908, %r2020;
	st.shared.u32 	[%r2021], %r22;
	add.s32 	%r2022, %r77, %r82;
	sub.s32 	%r2023, %r1903, %r2022;
	add.s32 	%r2024, %r2023, 17;
	setp.eq.s32 	%p508, %r59, 0;
	add.s32 	%r2025, %r2018, %r58;
	selp.b32 	%r2026, %r2025, %r2024, %p508;
	shl.b32 	%r2027, %r2026, 2;
	add.s32 	%r2028, %r1908, %r2027;
	st.shared.u32 	[%r2028], %r23;
	add.s32 	%r2029, %r78, %r82;
	sub.s32 	%r2030, %r1903, %r2029;
	add.s32 	%r2031, %r2030, 18;
	setp.eq.s32 	%p509, %r61, 0;
	add.s32 	%r2032, %r2025, %r60;
	selp.b32 	%r2033, %r2032, %r2031, %p509;
	shl.b32 	%r2034, %r2033, 2;
	add.s32 	%r2035, %r1908, %r2034;
	st.shared.u32 	[%r2035], %r24;
	bar.sync 	0;
	ld.param.u8 	%rs1, [%rd1];
	ld.param.u64 	%rd1229, [%rd1+24];
	cvta.to.global.u64 	%rd5, %rd1229;
	ld.param.u64 	%rd6, [%rd1+8];
	ld.param.u64 	%rd7, [%rd1+16];
	setp.ge.s32 	%p510, %r3, %r83;
	@%p510 bra 	$L__BB7_10;
	setp.ne.s16 	%p512, %rs1, 0;
	mov.b64 	%rd1402, 0;
	@%p512 bra 	$L__BB7_9;
	ld.global.u64 	%rd1233, [%rd5];
	sub.s64 	%rd1402, %rd7, %rd1233;
$L__BB7_9:
	cvt.u64.u32 	%rd1234, %r3;
	add.s64 	%rd1235, %rd1402, %rd1234;
	not.b64 	%rd1236, %rd1235;
	add.s64 	%rd1404, %rd6, %rd1236;
	bra.uni 	$L__BB7_13;
$L__BB7_10:
	setp.ne.s16 	%p511, %rs1, 0;
	mov.b64 	%rd1403, 0;
	@%p511 bra 	$L__BB7_12;
	ld.global.u64 	%rd1403, [%rd5];
$L__BB7_12:
	sub.s32 	%r2036, %r3, %r83;
	cvt.s64.s32 	%rd1231, %r2036;
	add.s64 	%rd1404, %rd1403, %rd1231;
$L__BB7_13:
	shl.b32 	%r2037, %r3, 2;
	add.s32 	%r84, %r1908, %r2037;
	ld.shared.u32 	%r2039, [%r84];
	shl.b64 	%rd1237, %rd1404, 2;
	add.s64 	%rd1238, %rd4, %rd1237;
	st.global.u32 	[%rd1238], %r2039;
	add.s32 	%r85, %r3, 608;
	setp.lt.s32 	%p513, %r85, %r83;
	@%p513 bra 	$L__BB7_17;
	setp.ne.s16 	%p514, %rs1, 0;
	mov.b64 	%rd1405, 0;
	@%p514 bra 	$L__BB7_16;
	ld.global.u64 	%rd1405, [%rd5];
$L__BB7_16:
	sub.s32 	%r2040, %r85, %r83;
	cvt.s64.s32 	%rd1240, %r2040;
	add.s64 	%rd1407, %rd1405, %rd1240;
	bra.uni 	$L__BB7_20;
$L__BB7_17:
	setp.ne.s16 	%p515, %rs1, 0;
	mov.b64 	%rd1406, 0;
	@%p515 bra 	$L__BB7_19;
	ld.global.u64 	%rd1242, [%rd5];
	sub.s64 	%rd1406, %rd7, %rd1242;
$L__BB7_19:
	cvt.u64.u32 	%rd1243, %r85;
	add.s64 	%rd1244, %rd1406, %rd1243;
	not.b64 	%rd1245, %rd1244;
	add.s64 	%rd1407, %rd6, %rd1245;
$L__BB7_20:
	ld.shared.u32 	%r2041, [%r84+2432];
	shl.b64 	%rd1246, %rd1407, 2;
	add.s64 	%rd1247, %rd4, %rd1246;
	st.global.u32 	[%rd1247], %r2041;
	add.s32 	%r86, %r3, 1216;
	setp.lt.s32 	%p516, %r86, %r83;
	@%p516 bra 	$L__BB7_24;
	setp.ne.s16 	%p517, %rs1, 0;
	mov.b64 	%rd1408, 0;
	@%p517 bra 	$L__BB7_23;
	ld.global.u64 	%rd1408, [%rd5];
$L__BB7_23:
	sub.s32 	%r2042, %r86, %r83;
	cvt.s64.s32 	%rd1249, %r2042;
	add.s64 	%rd1410, %rd1408, %rd1249;
	bra.uni 	$L__BB7_27;
$L__BB7_24:
	setp.ne.s16 	%p518, %rs1, 0;
	mov.b64 	%rd1409, 0;
	@%p518 bra 	$L__BB7_26;
	ld.global.u64 	%rd1251, [%rd5];
	sub.s64 	%rd1409, %rd7, %rd1251;
$L__BB7_26:
	cvt.u64.u32 	%rd1252, %r86;
	add.s64 	%rd1253, %rd1409, %rd1252;
	not.b64 	%rd1254, %rd1253;
	add.s64 	%rd1410, %rd6, %rd1254;
$L__BB7_27:
	ld.shared.u32 	%r2043, [%r84+4864];
	shl.b64 	%rd1255, %rd1410, 2;
	add.s64 	%rd1256, %rd4, %rd1255;
	st.global.u32 	[%rd1256], %r2043;
	add.s32 	%r87, %r3, 1824;
	setp.lt.s32 	%p519, %r87, %r83;
	@%p519 bra 	$L__BB7_31;
	setp.ne.s16 	%p520, %rs1, 0;
	mov.b64 	%rd1411, 0;
	@%p520 bra 	$L__BB7_30;
	ld.global.u64 	%rd1411, [%rd5];
$L__BB7_30:
	sub.s32 	%r2044, %r87, %r83;
	cvt.s64.s32 	%rd1258, %r2044;
	add.s64 	%rd1413, %rd1411, %rd1258;
	bra.uni 	$L__BB7_34;
$L__BB7_31:
	setp.ne.s16 	%p521, %rs1, 0;
	mov.b64 	%rd1412, 0;
	@%p521 bra 	$L__BB7_33;
	ld.global.u64 	%rd1260, [%rd5];
	sub.s64 	%rd1412, %rd7, %rd1260;
$L__BB7_33:
	cvt.u64.u32 	%rd1261, %r87;
	add.s64 	%rd1262, %rd1412, %rd1261;
	not.b64 	%rd1263, %rd1262;
	add.s64 	%rd1413, %rd6, %rd1263;
$L__BB7_34:
	ld.shared.u32 	%r2045, [%r84+7296];
	shl.b64 	%rd1264, %rd1413, 2;
	add.s64 	%rd1265, %rd4, %rd1264;
	st.global.u32 	[%rd1265], %r2045;
	add.s32 	%r88, %r3, 2432;
	setp.lt.s32 	%p522, %r88, %r83;
	@%p522 bra 	$L__BB7_38;
	setp.ne.s16 	%p523, %rs1, 0;
	mov.b64 	%rd1414, 0;
	@%p523 bra 	$L__BB7_37;
	ld.global.u64 	%rd1414, [%rd5];
$L__BB7_37:
	sub.s32 	%r2046, %r88, %r83;
	cvt.s64.s32 	%rd1267, %r2046;
	add.s64 	%rd1416, %rd1414, %rd1267;
	bra.uni 	$L__BB7_41;
$L__BB7_38:
	setp.ne.s16 	%p524, %rs1, 0;
	mov.b64 	%rd1415, 0;
	@%p524 bra 	$L__BB7_40;
	ld.global.u64 	%rd1269, [%rd5];
	sub.s64 	%rd1415, %rd7, %rd1269;
$L__BB7_40:
	cvt.u64.u32 	%rd1270, %r88;
	add.s64 	%rd1271, %rd1415, %rd1270;
	not.b64 	%rd1272, %rd1271;
	add.s64 	%rd1416, %rd6, %rd1272;
$L__BB7_41:
	ld.shared.u32 	%r2047, [%r84+9728];
	shl.b64 	%rd1273, %rd1416, 2;
	add.s64 	%rd1274, %rd4, %rd1273;
	st.global.u32 	[%rd1274], %r2047;
	add.s32 	%r89, %r3, 3040;
	setp.lt.s32 	%p525, %r89, %r83;
	@%p525 bra 	$L__BB7_45;
	setp.ne.s16 	%p526, %rs1, 0;
	mov.b64 	%rd1417, 0;
	@%p526 bra 	$L__BB7_44;
	ld.global.u64 	%rd1417, [%rd5];
$L__BB7_44:
	sub.s32 	%r2048, %r89, %r83;
	cvt.s64.s32 	%rd1276, %r2048;
	add.s64 	%rd1419, %rd1417, %rd1276;
	bra.uni 	$L__BB7_48;
$L__BB7_45:
	setp.ne.s16 	%p527, %rs1, 0;
	mov.b64 	%rd1418, 0;
	@%p527 bra 	$L__BB7_47;
	ld.global.u64 	%rd1278, [%rd5];
	sub.s64 	%rd1418, %rd7, %rd1278;
$L__BB7_47:
	cvt.u64.u32 	%rd1279, %r89;
	add.s64 	%rd1280, %rd1418, %rd1279;
	not.b64 	%rd1281, %rd1280;
	add.s64 	%rd1419, %rd6, %rd1281;
$L__BB7_48:
	ld.shared.u32 	%r2049, [%r84+12160];
	shl.b64 	%rd1282, %rd1419, 2;
	add.s64 	%rd1283, %rd4, %rd1282;
	st.global.u32 	[%rd1283], %r2049;
	add.s32 	%r90, %r3, 3648;
	setp.lt.s32 	%p528, %r90, %r83;
	@%p528 bra 	$L__BB7_52;
	setp.ne.s16 	%p529, %rs1, 0;
	mov.b64 	%rd1420, 0;
	@%p529 bra 	$L__BB7_51;
	ld.global.u64 	%rd1420, [%rd5];
$L__BB7_51:
	sub.s32 	%r2050, %r90, %r83;
	cvt.s64.s32 	%rd1285, %r2050;
	add.s64 	%rd1422, %rd1420, %rd1285;
	bra.uni 	$L__BB7_55;
$L__BB7_52:
	setp.ne.s16 	%p530, %rs1, 0;
	mov.b64 	%rd1421, 0;
	@%p530 bra 	$L__BB7_54;
	ld.global.u64 	%rd1287, [%rd5];
	sub.s64 	%rd1421, %rd7, %rd1287;
$L__BB7_54:
	cvt.u64.u32 	%rd1288, %r90;
	add.s64 	%rd1289, %rd1421, %rd1288;
	not.b64 	%rd1290, %rd1289;
	add.s64 	%rd1422, %rd6, %rd1290;
$L__BB7_55:
	ld.shared.u32 	%r2051, [%r84+14592];
	shl.b64 	%rd1291, %rd1422, 2;
	add.s64 	%rd1292, %rd4, %rd1291;
	st.global.u32 	[%rd1292], %r2051;
	add.s32 	%r91, %r3, 4256;
	setp.lt.s32 	%p531, %r91, %r83;
	@%p531 bra 	$L__BB7_59;
	setp.ne.s16 	%p532, %rs1, 0;
	mov.b64 	%rd1423, 0;
	@%p532 bra 	$L__BB7_58;
	ld.global.u64 	%rd1423, [%rd5];
$L__BB7_58:
	sub.s32 	%r2052, %r91, %r83;
	cvt.s64.s32 	%rd1294, %r2052;
	add.s64 	%rd1425, %rd1423, %rd1294;
	bra.uni 	$L__BB7_62;
$L__BB7_59:
	setp.ne.s16 	%p533, %rs1, 0;
	mov.b64 	%rd1424, 0;
	@%p533 bra 	$L__BB7_61;
	ld.global.u64 	%rd1296, [%rd5];
	sub.s64 	%rd1424, %rd7, %rd1296;
$L__BB7_61:
	cvt.u64.u32 	%rd1297, %r91;
	add.s64 	%rd1298, %rd1424, %rd1297;
	not.b64 	%rd1299, %rd1298;
	add.s64 	%rd1425, %rd6, %rd1299;
$L__BB7_62:
	ld.shared.u32 	%r2053, [%r84+17024];
	shl.b64 	%rd1300, %rd1425, 2;
	add.s64 	%rd1301, %rd4, %rd1300;
	st.global.u32 	[%rd1301], %r2053;
	add.s32 	%r92, %r3, 4864;
	setp.lt.s32 	%p534, %r92, %r83;
	@%p534 bra 	$L__BB7_66;
	setp.ne.s16 	%p535, %rs1, 0;
	mov.b64 	%rd1426, 0;
	@%p535 bra 	$L__BB7_65;
	ld.global.u64 	%rd1426, [%rd5];
$L__BB7_65:
	sub.s32 	%r2054, %r92, %r83;
	cvt.s64.s32 	%rd1303, %r2054;
	add.s64 	%rd1428, %rd1426, %rd1303;
	bra.uni 	$L__BB7_69;
$L__BB7_66:
	setp.ne.s16 	%p536, %rs1, 0;
	mov.b64 	%rd1427, 0;
	@%p536 bra 	$L__BB7_68;
	ld.global.u64 	%rd1305, [%rd5];
	sub.s64 	%rd1427, %rd7, %rd1305;
$L__BB7_68:
	cvt.u64.u32 	%rd1306, %r92;
	add.s64 	%rd1307, %rd1427, %rd1306;
	not.b64 	%rd1308, %rd1307;
	add.s64 	%rd1428, %rd6, %rd1308;
$L__BB7_69:
	ld.shared.u32 	%r2055, [%r84+19456];
	shl.b64 	%rd1309, %rd1428, 2;
	add.s64 	%rd1310, %rd4, %rd1309;
	st.global.u32 	[%rd1310], %r2055;
	add.s32 	%r93, %r3, 5472;
	setp.lt.s32 	%p537, %r93, %r83;
	@%p537 bra 	$L__BB7_73;
	setp.ne.s16 	%p538, %rs1, 0;
	mov.b64 	%rd1429, 0;
	@%p538 bra 	$L__BB7_72;
	ld.global.u64 	%rd1429, [%rd5];
$L__BB7_72:
	sub.s32 	%r2056, %r93, %r83;
	cvt.s64.s32 	%rd1312, %r2056;
	add.s64 	%rd1431, %rd1429, %rd1312;
	bra.uni 	$L__BB7_76;
$L__BB7_73:
	setp.ne.s16 	%p539, %rs1, 0;
	mov.b64 	%rd1430, 0;
	@%p539 bra 	$L__BB7_75;
	ld.global.u64 	%rd1314, [%rd5];
	sub.s64 	%rd1430, %rd7, %rd1314;
$L__BB7_75:
	cvt.u64.u32 	%rd1315, %r93;
	add.s64 	%rd1316, %rd1430, %rd1315;
	not.b64 	%rd1317, %rd1316;
	add.s64 	%rd1431, %rd6, %rd1317;
$L__BB7_76:
	ld.shared.u32 	%r2057, [%r84+21888];
	shl.b64 	%rd1318, %rd1431, 2;
	add.s64 	%rd1319, %rd4, %rd1318;
	st.global.u32 	[%rd1319], %r2057;
	add.s32 	%r94, %r3, 6080;
	setp.lt.s32 	%p540, %r94, %r83;
	@%p540 bra 	$L__BB7_80;
	setp.ne.s16 	%p541, %rs1, 0;
	mov.b64 	%rd1432, 0;
	@%p541 bra 	$L__BB7_79;
	ld.global.u64 	%rd1432, [%rd5];
$L__BB7_79:
	sub.s32 	%r2058, %r94, %r83;
	cvt.s64.s32 	%rd1321, %r2058;
	add.s64 	%rd1434, %rd1432, %rd1321;
	bra.uni 	$L__BB7_83;
$L__BB7_80:
	setp.ne.s16 	%p542, %rs1, 0;
	mov.b64 	%rd1433, 0;
	@%p542 bra 	$L__BB7_82;
	ld.global.u64 	%rd1323, [%rd5];
	sub.s64 	%rd1433, %rd7, %rd1323;
$L__BB7_82:
	cvt.u64.u32 	%rd1324, %r94;
	add.s64 	%rd1325, %rd1433, %rd1324;
	not.b64 	%rd1326, %rd1325;
	add.s64 	%rd1434, %rd6, %rd1326;
$L__BB7_83:
	ld.shared.u32 	%r2059, [%r84+24320];
	shl.b64 	%rd1327, %rd1434, 2;
	add.s64 	%rd1328, %rd4, %rd1327;
	st.global.u32 	[%rd1328], %r2059;
	add.s32 	%r95, %r3, 6688;
	setp.lt.s32 	%p543, %r95, %r83;
	@%p543 bra 	$L__BB7_87;
	setp.ne.s16 	%p544, %rs1, 0;
	mov.b64 	%rd1435, 0;
	@%p544 bra 	$L__BB7_86;
	ld.global.u64 	%rd1435, [%rd5];
$L__BB7_86:
	sub.s32 	%r2060, %r95, %r83;
	cvt.s64.s32 	%rd1330, %r2060;
	add.s64 	%rd1437, %rd1435, %rd1330;
	bra.uni 	$L__BB7_90;
$L__BB7_87:
	setp.ne.s16 	%p545, %rs1, 0;
	mov.b64 	%rd1436, 0;
	@%p545 bra 	$L__BB7_89;
	ld.global.u64 	%rd1332, [%rd5];
	sub.s64 	%rd1436, %rd7, %rd1332;
$L__BB7_89:
	cvt.u64.u32 	%rd1333, %r95;
	add.s64 	%rd1334, %rd1436, %rd1333;
	not.b64 	%rd1335, %rd1334;
	add.s64 	%rd1437, %rd6, %rd1335;
$L__BB7_90:
	ld.shared.u32 	%r2061, [%r84+26752];
	shl.b64 	%rd1336, %rd1437, 2;
	add.s64 	%rd1337, %rd4, %rd1336;
	st.global.u32 	[%rd1337], %r2061;
	add.s32 	%r96, %r3, 7296;
	setp.lt.s32 	%p546, %r96, %r83;
	@%p546 bra 	$L__BB7_94;
	setp.ne.s16 	%p547, %rs1, 0;
	mov.b64 	%rd1438, 0;
	@%p547 bra 	$L__BB7_93;
	ld.global.u64 	%rd1438, [%rd5];
$L__BB7_93:
	sub.s32 	%r2062, %r96, %r83;
	cvt.s64.s32 	%rd1339, %r2062;
	add.s64 	%rd1440, %rd1438, %rd1339;
	bra.uni 	$L__BB7_97;
$L__BB7_94:
	setp.ne.s16 	%p548, %rs1, 0;
	mov.b64 	%rd1439, 0;
	@%p548 bra 	$L__BB7_96;
	ld.global.u64 	%rd1341, [%rd5];
	sub.s64 	%rd1439, %rd7, %rd1341;
$L__BB7_96:
	cvt.u64.u32 	%rd1342, %r96;
	add.s64 	%rd1343, %rd1439, %rd1342;
	not.b64 	%rd1344, %rd1343;
	add.s64 	%rd1440, %rd6, %rd1344;
$L__BB7_97:
	ld.shared.u32 	%r2063, [%r84+29184];
	shl.b64 	%rd1345, %rd1440, 2;
	add.s64 	%rd1346, %rd4, %rd1345;
	st.global.u32 	[%rd1346], %r2063;
	add.s32 	%r97, %r3, 7904;
	setp.lt.s32 	%p549, %r97, %r83;
	@%p549 bra 	$L__BB7_101;
	setp.ne.s16 	%p550, %rs1, 0;
	mov.b64 	%rd1441, 0;
	@%p550 bra 	$L__BB7_100;
	ld.global.u64 	%rd1441, [%rd5];
$L__BB7_100:
	sub.s32 	%r2064, %r97, %r83;
	cvt.s64.s32 	%rd1348, %r2064;
	add.s64 	%rd1443, %rd1441, %rd1348;
	bra.uni 	$L__BB7_104;
$L__BB7_101:
	setp.ne.s16 	%p551, %rs1, 0;
	mov.b64 	%rd1442, 0;
	@%p551 bra 	$L__BB7_103;
	ld.global.u64 	%rd1350, [%rd5];
	sub.s64 	%rd1442, %rd7, %rd1350;
$L__BB7_103:
	cvt.u64.u32 	%rd1351, %r97;
	add.s64 	%rd1352, %rd1442, %rd1351;
	not.b64 	%rd1353, %rd1352;
	add.s64 	%rd1443, %rd6, %rd1353;
$L__BB7_104:
	ld.shared.u32 	%r2065, [%r84+31616];
	shl.b64 	%rd1354, %rd1443, 2;
	add.s64 	%rd1355, %rd4, %rd1354;
	st.global.u32 	[%rd1355], %r2065;
	add.s32 	%r98, %r3, 8512;
	setp.lt.s32 	%p552, %r98, %r83;
	@%p552 bra 	$L__BB7_108;
	setp.ne.s16 	%p553, %rs1, 0;
	mov.b64 	%rd1444, 0;
	@%p553 bra 	$L__BB7_107;
	ld.global.u64 	%rd1444, [%rd5];
$L__BB7_107:
	sub.s32 	%r2066, %r98, %r83;
	cvt.s64.s32 	%rd1357, %r2066;
	add.s64 	%rd1446, %rd1444, %rd1357;
	bra.uni 	$L__BB7_111;
$L__BB7_108:
	setp.ne.s16 	%p554, %rs1, 0;
	mov.b64 	%rd1445, 0;
	@%p554 bra 	$L__BB7_110;
	ld.global.u64 	%rd1359, [%rd5];
	sub.s64 	%rd1445, %rd7, %rd1359;
$L__BB7_110:
	cvt.u64.u32 	%rd1360, %r98;
	add.s64 	%rd1361, %rd1445, %rd1360;
	not.b64 	%rd1362, %rd1361;
	add.s64 	%rd1446, %rd6, %rd1362;
$L__BB7_111:
	ld.shared.u32 	%r2067, [%r84+34048];
	shl.b64 	%rd1363, %rd1446, 2;
	add.s64 	%rd1364, %rd4, %rd1363;
	st.global.u32 	[%rd1364], %r2067;
	add.s32 	%r99, %r3, 9120;
	setp.lt.s32 	%p555, %r99, %r83;
	@%p555 bra 	$L__BB7_115;
	setp.ne.s16 	%p556, %rs1, 0;
	mov.b64 	%rd1447, 0;
	@%p556 bra 	$L__BB7_114;
	ld.global.u64 	%rd1447, [%rd5];
$L__BB7_114:
	sub.s32 	%r2068, %r99, %r83;
	cvt.s64.s32 	%rd1366, %r2068;
	add.s64 	%rd1449, %rd1447, %rd1366;
	bra.uni 	$L__BB7_118;
$L__BB7_115:
	setp.ne.s16 	%p557, %rs1, 0;
	mov.b64 	%rd1448, 0;
	@%p557 bra 	$L__BB7_117;
	ld.global.u64 	%rd1368, [%rd5];
	sub.s64 	%rd1448, %rd7, %rd1368;
$L__BB7_117:
	cvt.u64.u32 	%rd1369, %r99;
	add.s64 	%rd1370, %rd1448, %rd1369;
	not.b64 	%rd1371, %rd1370;
	add.s64 	%rd1449, %rd6, %rd1371;
$L__BB7_118:
	ld.shared.u32 	%r2069, [%r84+36480];
	shl.b64 	%rd1372, %rd1449, 2;
	add.s64 	%rd1373, %rd4, %rd1372;
	st.global.u32 	[%rd1373], %r2069;
	add.s32 	%r100, %r3, 9728;
	setp.lt.s32 	%p558, %r100, %r83;
	@%p558 bra 	$L__BB7_122;
	setp.ne.s16 	%p559, %rs1, 0;
	mov.b64 	%rd1450, 0;
	@%p559 bra 	$L__BB7_121;
	ld.global.u64 	%rd1450, [%rd5];
$L__BB7_121:
	sub.s32 	%r2070, %r100, %r83;
	cvt.s64.s32 	%rd1375, %r2070;
	add.s64 	%rd1452, %rd1450, %rd1375;
	bra.uni 	$L__BB7_125;
$L__BB7_122:
	setp.ne.s16 	%p560, %rs1, 0;
	mov.b64 	%rd1451, 0;
	@%p560 bra 	$L__BB7_124;
	ld.global.u64 	%rd1377, [%rd5];
	sub.s64 	%rd1451, %rd7, %rd1377;
$L__BB7_124:
	cvt.u64.u32 	%rd1378, %r100;
	add.s64 	%rd1379, %rd1451, %rd1378;
	not.b64 	%rd1380, %rd1379;
	add.s64 	%rd1452, %rd6, %rd1380;
$L__BB7_125:
	ld.shared.u32 	%r2071, [%r84+38912];
	shl.b64 	%rd1381, %rd1452, 2;
	add.s64 	%rd1382, %rd4, %rd1381;
	st.global.u32 	[%rd1382], %r2071;
	add.s32 	%r101, %r3, 10336;
	setp.lt.s32 	%p561, %r101, %r83;
	@%p561 bra 	$L__BB7_129;
	setp.ne.s16 	%p562, %rs1, 0;
	mov.b64 	%rd1453, 0;
	@%p562 bra 	$L__BB7_128;
	ld.global.u64 	%rd1453, [%rd5];
$L__BB7_128:
	sub.s32 	%r2072, %r101, %r83;
	cvt.s64.s32 	%rd1384, %r2072;
	add.s64 	%rd1455, %rd1453, %rd1384;
	bra.uni 	$L__BB7_132;
$L__BB7_129:
	setp.ne.s16 	%p563, %rs1, 0;
	mov.b64 	%rd1454, 0;
	@%p563 bra 	$L__BB7_131;
	ld.global.u64 	%rd1386, [%rd5];
	sub.s64 	%rd1454, %rd7, %rd1386;
$L__BB7_131:
	cvt.u64.u32 	%rd1387, %r101;
	add.s64 	%rd1388, %rd1454, %rd1387;
	not.b64 	%rd1389, %rd1388;
	add.s64 	%rd1455, %rd6, %rd1389;
$L__BB7_132:
	ld.shared.u32 	%r2073, [%r84+41344];
	shl.b64 	%rd1390, %rd1455, 2;
	add.s64 	%rd1391, %rd4, %rd1390;
	st.global.u32 	[%rd1391], %r2073;
	add.s32 	%r102, %r3, 10944;
	setp.lt.s32 	%p564, %r102, %r83;
	@%p564 bra 	$L__BB7_136;
	setp.ne.s16 	%p565, %rs1, 0;
	mov.b64 	%rd1456, 0;
	@%p565 bra 	$L__BB7_135;
	ld.global.u64 	%rd1456, [%rd5];
$L__BB7_135:
	sub.s32 	%r2074, %r102, %r83;
	cvt.s64.s32 	%rd1393, %r2074;
	add.s64 	%rd1458, %rd1456, %rd1393;
	bra.uni 	$L__BB7_139;
$L__BB7_136:
	setp.ne.s16 	%p566, %rs1, 0;
	mov.b64 	%rd1457, 0;
	@%p566 bra 	$L__BB7_138;
	ld.global.u64 	%rd1395, [%rd5];
	sub.s64 	%rd1457, %rd7, %rd1395;
$L__BB7_138:
	cvt.u64.u32 	%rd1396, %r102;
	add.s64 	%rd1397, %rd1457, %rd1396;
	not.b64 	%rd1398, %rd1397;
	add.s64 	%rd1458, %rd6, %rd1398;
$L__BB7_139:
	ld.shared.u32 	%r2075, [%r84+43776];
	shl.b64 	%rd1399, %rd1458, 2;
	add.s64 	%rd1400, %rd4, %rd1399;
	st.global.u32 	[%rd1400], %r2075;
	bra.uni 	$L__BB7_743;
$L__BB7_140:
	ld.param.u8 	%rs86, [%rd1];
	setp.eq.s16 	%p344, %rs86, 0;
	ld.param.u64 	%rd991, [%rd1+16];
	selp.b64 	%rd992, %rd991, 0, %p344;
	cvt.s64.s32 	%rd993, %r2;
	add.s64 	%rd994, %rd992, %rd993;
	mov.u32 	%r103, %tid.x;
	and.b32  	%r1395, %r103, 31;
	and.b32  	%r1396, %r103, 992;
	mul.lo.s32 	%r1397, %r1396, 19;
	or.b32  	%r1398, %r1397, %r1395;
	cvt.u64.u32 	%rd995, %r1398;
	add.s64 	%rd996, %rd994, %rd995;
	shl.b64 	%rd997, %rd996, 2;
	add.s64 	%rd998, %rd2, %rd997;
	ld.global.u32 	%r1399, [%rd998];
	ld.global.u32 	%r1400, [%rd998+128];
	ld.global.u32 	%r1401, [%rd998+256];
	ld.global.u32 	%r1402, [%rd998+384];
	ld.global.u32 	%r1403, [%rd998+512];
	ld.global.u32 	%r1404, [%rd998+640];
	ld.global.u32 	%r1405, [%rd998+768];
	ld.global.u32 	%r1406, [%rd998+896];
	ld.global.u32 	%r1407, [%rd998+1024];
	ld.global.u32 	%r1408, [%rd998+1152];
	ld.global.u32 	%r1409, [%rd998+1280];
	ld.global.u32 	%r1410, [%rd998+1408];
	ld.global.u32 	%r1411, [%rd998+1536];
	ld.global.u32 	%r1412, [%rd998+1664];
	ld.global.u32 	%r1413, [%rd998+1792];
	ld.global.u32 	%r1414, [%rd998+1920];
	ld.global.u32 	%r1415, [%rd998+2048];
	ld.global.u32 	%r1416, [%rd998+2176];
	ld.global.u32 	%r1417, [%rd998+2304];
	// begin inline asm
	mov.u32 %r1364, %laneid;
	// end inline asm
	shr.u32 	%r105, %r103, 5;
	mad.lo.s32 	%r1418, %r105, 608, %r1364;
	shl.b32 	%r1419, %r1418, 2;
	mov.u32 	%r1420, _ZZN3cub18CUB_300001_SM_10006detail6select23DeviceSelectSweepKernelINS2_10policy_hubIiNS0_8NullTypeElLb0ELNS0_10SelectImplE2EE10Policy1000EPiPS5_N6thrust24THRUST_300001_SM_1000_NS6detail15normal_iteratorINSC_10device_ptrIiEEEEPlNS0_13ScanTileStateIiLb1EEE7is_evenS5_iNS2_19streaming_context_tIlLb1EEELS6_2EEEvT0_T1_T2_T3_T4_T5_T6_T7_iT8_NS1_7vsmem_tEE19static_temp_storage;
	add.s32 	%r1421, %r1420, %r1419;
	st.shared.u32 	[%r1421], %r1399;
	st.shared.u32 	[%r1421+128], %r1400;
	st.shared.u32 	[%r1421+256], %r1401;
	st.shared.u32 	[%r1421+384], %r1402;
	st.shared.u32 	[%r1421+512], %r1403;
	st.shared.u32 	[%r1421+640], %r1404;
	st.shared.u32 	[%r1421+768], %r1405;
	st.shared.u32 	[%r1421+896], %r1406;
	st.shared.u32 	[%r1421+1024], %r1407;
	st.shared.u32 	[%r1421+1152], %r1408;
	st.shared.u32 	[%r1421+1280], %r1409;
	st.shared.u32 	[%r1421+1408], %r1410;
	st.shared.u32 	[%r1421+1536], %r1411;
	st.shared.u32 	[%r1421+1664], %r1412;
	st.shared.u32 	[%r1421+1792], %r1413;
	st.shared.u32 	[%r1421+1920], %r1414;
	st.shared.u32 	[%r1421+2048], %r1415;
	st.shared.u32 	[%r1421+2176], %r1416;
	st.shared.u32 	[%r1421+2304], %r1417;
	bar.warp.sync 	-1;
	mad.lo.s32 	%r1422, %r1364, 72, %r1421;
	ld.shared.u32 	%r106, [%r1422];
	ld.shared.u32 	%r107, [%r1422+4];
	ld.shared.u32 	%r108, [%r1422+8];
	ld.shared.u32 	%r109, [%r1422+12];
	ld.shared.u32 	%r110, [%r1422+16];
	ld.shared.u32 	%r111, [%r1422+20];
	ld.shared.u32 	%r112, [%r1422+24];
	ld.shared.u32 	%r113, [%r1422+28];
	ld.shared.u32 	%r114, [%r1422+32];
	ld.shared.u32 	%r115, [%r1422+36];
	ld.shared.u32 	%r116, [%r1422+40];
	ld.shared.u32 	%r117, [%r1422+44];
	ld.shared.u32 	%r118, [%r1422+48];
	ld.shared.u32 	%r119, [%r1422+52];
	ld.shared.u32 	%r120, [%r1422+56];
	ld.shared.u32 	%r121, [%r1422+60];
	ld.shared.u32 	%r122, [%r1422+64];
	ld.shared.u32 	%r123, [%r1422+68];
	ld.shared.u32 	%r124, [%r1422+72];
	and.b32  	%r125, %r106, 1;
	xor.b32  	%r126, %r125, 1;
	and.b32  	%r127, %r107, 1;
	xor.b32  	%r128, %r127, 1;
	and.b32  	%r129, %r108, 1;
	xor.b32  	%r130, %r129, 1;
	and.b32  	%r131, %r109, 1;
	xor.b32  	%r132, %r131, 1;
	and.b32  	%r133, %r110, 1;
	xor.b32  	%r134, %r133, 1;
	and.b32  	%r135, %r111, 1;
	xor.b32  	%r136, %r135, 1;
	and.b32  	%r137, %r112, 1;
	xor.b32  	%r138, %r137, 1;
	and.b32  	%r139, %r113, 1;
	xor.b32  	%r140, %r139, 1;
	and.b32  	%r141, %r114, 1;
	xor.b32  	%r142, %r141, 1;
	and.b32  	%r143, %r115, 1;
	xor.b32  	%r144, %r143, 1;
	and.b32  	%r145, %r116, 1;
	xor.b32  	%r146, %r145, 1;
	and.b32  	%r147, %r117, 1;
	xor.b32  	%r148, %r147, 1;
	and.b32  	%r149, %r118, 1;
	xor.b32  	%r150, %r149, 1;
	and.b32  	%r151, %r119, 1;
	xor.b32  	%r152, %r151, 1;
	and.b32  	%r153, %r120, 1;
	xor.b32  	%r154, %r153, 1;
	and.b32  	%r155, %r121, 1;
	xor.b32  	%r156, %r155, 1;
	and.b32  	%r157, %r122, 1;
	xor.b32  	%r158, %r157, 1;
	and.b32  	%r159, %r123, 1;
	xor.b32  	%r160, %r159, 1;
	and.b32  	%r161, %r124, 1;
	xor.b32  	%r1423, %r161, 1;
	bar.sync 	0;
	add.s32 	%r162, %r128, %r126;
	add.s32 	%r163, %r130, %r162;
	add.s32 	%r164, %r132, %r163;
	add.s32 	%r165, %r134, %r164;
	add.s32 	%r166, %r136, %r165;
	add.s32 	%r167, %r138, %r166;
	add.s32 	%r168, %r140, %r167;
	add.s32 	%r169, %r142, %r168;
	add.s32 	%r170, %r144, %r169;
	add.s32 	%r171, %r146, %r170;
	add.s32 	%r172, %r148, %r171;
	add.s32 	%r173, %r150, %r172;
	add.s32 	%r174, %r152, %r173;
	add.s32 	%r175, %r154, %r174;
	add.s32 	%r176, %r156, %r175;
	add.s32 	%r177, %r158, %r176;
	add.s32 	%r178, %r160, %r177;
	add.s32 	%r1369, %r1423, %r178;
	mov.b32 	%r1367, 1;
	mov.b32 	%r1392, 0;
	mov.b32 	%r1394, -1;
	// begin inline asm
	{  .reg .s32 r0;  .reg .pred p;  shfl.sync.up.b32 r0|p, %r1369, %r1367, %r1392, %r1394;  @p add.s32 r0, r0, %r1369;  mov.s32 %r1365, r0;}
	// end inline asm
	mov.b32 	%r1373, 2;
	// begin inline asm
	{  .reg .s32 r0;  .reg .pred p;  shfl.sync.up.b32 r0|p, %r1365, %r1373, %r1392, %r1394;  @p add.s32 r0, r0, %r1365;  mov.s32 %r1371, r0;}
	// end inline asm
	mov.b32 	%r1379, 4;
	// begin inline asm
	{  .reg .s32 r0;  .reg .pred p;  shfl.sync.up.b32 r0|p, %r1371, %r1379, %r1392, %r1394;  @p add.s32 r0, r0, %r1371;  mov.s32 %r1377, r0;}
	// end inline asm
	mov.b32 	%r1385, 8;
	// begin inline asm
	{  .reg .s32 r0;  .reg .pred p;  shfl.sync.up.b32 r0|p, %r1377, %r1385, %r1392, %r1394;  @p add.s32 r0, r0, %r1377;  mov.s32 %r1383, r0;}
	// end inline asm
	mov.b32 	%r1391, 16;
	// begin inline asm
	{  .reg .s32 r0;  .reg .pred p;  shfl.sync.up.b32 r0|p, %r1383, %r1391, %r1392, %r1394;  @p add.s32 r0, r0, %r1383;  mov.s32 %r1389, r0;}
	// end inline asm
	setp.ne.s32 	%p345, %r1364, 31;
	@%p345 bra 	$L__BB7_142;
	shl.b32 	%r1424, %r105, 2;
	mov.u32 	%r1425, _ZZN3cub18CUB_300001_SM_10006detail6select23DeviceSelectSweepKernelINS2_10policy_hubIiNS0_8NullTypeElLb0ELNS0_10SelectImplE2EE10Policy1000EPiPS5_N6thrust24THRUST_300001_SM_1000_NS6detail15normal_iteratorINSC_10device_ptrIiEEEEPlNS0_13ScanTileStateIiLb1EEE7is_evenS5_iNS2_19streaming_context_tIlLb1EEELS6_2EEEvT0_T1_T2_T3_T4_T5_T6_T7_iT8_NS1_7vsmem_tEE19static_temp_storage;
	add.s32 	%r1426, %r1425, %r1424;
	st.shared.u32 	[%r1426], %r1389;
$L__BB7_142:
	sub.s32 	%r1427, %r1389, %r1369;
	bar.sync 	0;
	ld.shared.v4.u32 	{%r1428, %r1429, %r1430, %r1431}, [_ZZN3cub18CUB_300001_SM_10006detail6select23DeviceSelectSweepKernelINS2_10policy_hubIiNS0_8NullTypeElLb0ELNS0_10SelectImplE2EE10Policy1000EPiPS5_N6thrust24THRUST_300001_SM_1000_NS6detail15normal_iteratorINSC_10device_ptrIiEEEEPlNS0_13ScanTileStateIiLb1EEE7is_evenS5_iNS2_19streaming_context_tIlLb1EEELS6_2EEEvT0_T1_T2_T3_T4_T5_T6_T7_iT8_NS1_7vsmem_tEE19static_temp_storage];
	add.s32 	%r1432, %r1429, %r1428;
	setp.eq.s32 	%p346, %r105, 2;
	selp.b32 	%r1433, %r1432, %r1428, %p346;
	add.s32 	%r1434, %r1432, %r1430;
	setp.eq.s32 	%p347, %r105, 3;
	selp.b32 	%r1435, %r1434, %r1433, %p347;
	add.s32 	%r1436, %r1434, %r1431;
	setp.eq.s32 	%p348, %r105, 4;
	selp.b32 	%r1437, %r1436, %r1435, %p348;
	ld.shared.v4.u32 	{%r1438, %r1439, %r1440, %r1441}, [_ZZN3cub18CUB_300001_SM_10006detail6select23DeviceSelectSweepKernelINS2_10policy_hubIiNS0_8NullTypeElLb0ELNS0_10SelectImplE2EE10Policy1000EPiPS5_N6thrust24THRUST_300001_SM_1000_NS6detail15normal_iteratorINSC_10device_ptrIiEEEEPlNS0_13ScanTileStateIiLb1EEE7is_evenS5_iNS2_19streaming_context_tIlLb1EEELS6_2EEEvT0_T1_T2_T3_T4_T5_T6_T7_iT8_NS1_7vsmem_tEE19static_temp_storage+16];
	add.s32 	%r1442, %r1436, %r1438;
	setp.eq.s32 	%p349, %r105, 5;
	selp.b32 	%r1443, %r1442, %r1437, %p349;
	add.s32 	%r1444, %r1442, %r1439;
	setp.eq.s32 	%p350, %r105, 6;
	selp.b32 	%r1445, %r1444, %r1443, %p350;
	add.s32 	%r1446, %r1444, %r1440;
	setp.eq.s32 	%p351, %r105, 7;
	selp.b32 	%r1447, %r1446, %r1445, %p351;
	add.s32 	%r1448, %r1446, %r1441;
	setp.eq.s32 	%p352, %r105, 8;
	selp.b32 	%r1449, %r1448, %r1447, %p352;
	ld.shared.v4.u32 	{%r1450, %r1451, %r1452, %r1453}, [_ZZN3cub18CUB_300001_SM_10006detail6select23DeviceSelectSweepKernelINS2_10policy_hubIiNS0_8NullTypeElLb0ELNS0_10SelectImplE2EE10Policy1000EPiPS5_N6thrust24THRUST_300001_SM_1000_NS6detail15normal_iteratorINSC_10device_ptrIiEEEEPlNS0_13ScanTileStateIiLb1EEE7is_evenS5_iNS2_19streaming_context_tIlLb1EEELS6_2EEEvT0_T1_T2_T3_T4_T5_T6_T7_iT8_NS1_7vsmem_tEE19static_temp_storage+32];
	add.s32 	%r1454, %r1448, %r1450;
	setp.eq.s32 	%p353, %r105, 9;
	selp.b32 	%r1455, %r1454, %r1449, %p353;
	add.s32 	%r1456, %r1454, %r1451;
	setp.eq.s32 	%p354, %r105, 10;
	selp.b32 	%r1457, %r1456, %r1455, %p354;
	add.s32 	%r1458, %r1456, %r1452;
	setp.eq.s32 	%p355, %r105, 11;
	selp.b32 	%r1459, %r1458, %r1457, %p355;
	add.s32 	%r1460, %r1458, %r1453;
	setp.eq.s32 	%p356, %r105, 12;
	selp.b32 	%r1461, %r1460, %r1459, %p356;
	ld.shared.v4.u32 	{%r1462, %r1463, %r1464, %r1465}, [_ZZN3cub18CUB_300001_SM_10006detail6select23DeviceSelectSweepKernelINS2_10policy_hubIiNS0_8NullTypeElLb0ELNS0_10SelectImplE2EE10Policy1000EPiPS5_N6thrust24THRUST_300001_SM_1000_NS6detail15normal_iteratorINSC_10device_ptrIiEEEEPlNS0_13ScanTileStateIiLb1EEE7is_evenS5_iNS2_19streaming_context_tIlLb1EEELS6_2EEEvT0_T1_T2_T3_T4_T5_T6_T7_iT8_NS1_7vsmem_tEE19static_temp_storage+48];
	add.s32 	%r1466, %r1460, %r1462;
	setp.eq.s32 	%p357, %r105, 13;
	selp.b32 	%r1467, %r1466, %r1461, %p357;
	add.s32 	%r1468, %r1466, %r1463;
	setp.eq.s32 	%p358, %r105, 14;
	selp.b32 	%r1469, %r1468, %r1467, %p358;
	add.s32 	%r1470, %r1468, %r1464;
	setp.eq.s32 	%p359, %r105, 15;
	selp.b32 	%r1471, %r1470, %r1469, %p359;
	add.s32 	%r1472, %r1470, %r1465;
	setp.eq.s32 	%p360, %r105, 16;
	selp.b32 	%r1473, %r1472, %r1471, %p360;
	.pragma "used_bytes_mask 4095";
	ld.shared.v4.u32 	{%r1474, %r1475, %r1476, %r1477}, [_ZZN3cub18CUB_300001_SM_10006detail6select23DeviceSelectSweepKernelINS2_10policy_hubIiNS0_8NullTypeElLb0ELNS0_10SelectImplE2EE10Policy1000EPiPS5_N6thrust24THRUST_300001_SM_1000_NS6detail15normal_iteratorINSC_10device_ptrIiEEEEPlNS0_13ScanTileStateIiLb1EEE7is_evenS5_iNS2_19streaming_context_tIlLb1EEELS6_2EEEvT0_T1_T2_T3_T4_T5_T6_T7_iT8_NS1_7vsmem_tEE19static_temp_storage+64];
	add.s32 	%r1478, %r1472, %r1474;
	setp.eq.s32 	%p361, %r105, 17;
	selp.b32 	%r1479, %r1478, %r1473, %p361;
	add.s32 	%r1480, %r1478, %r1475;
	setp.eq.s32 	%p362, %r105, 18;
	selp.b32 	%r1481, %r1480, %r1479, %p362;
	add.s32 	%r181, %r1480, %r1476;
	setp.gt.u32 	%p363, %r103, 31;
	setp.lt.u32 	%p364, %r103, 32;
	setp.eq.s32 	%p365, %r1364, 0;
	selp.b32 	%r1482, 0, %r1427, %p365;
	add.s32 	%r2089, %r1481, %r1482;
	selp.b32 	%r183, %r1427, %r2089, %p364;
	@%p363 bra 	$L__BB7_158;
	setp.ne.s32 	%p366, %r103, 0;
	mul.wide.s32 	%rd999, %r2076, 8;
	add.s64 	%rd141, %rd3, %rd999;
	@%p366 bra 	$L__BB7_145;
	st.shared.u32 	[_ZZN3cub18CUB_300001_SM_10006detail6select23DeviceSelectSweepKernelINS2_10policy_hubIiNS0_8NullTypeElLb0ELNS0_10SelectImplE2EE10Policy1000EPiPS5_N6thrust24THRUST_300001_SM_1000_NS6detail15normal_iteratorINSC_10device_ptrIiEEEEPlNS0_13ScanTileStateIiLb1EEE7is_evenS5_iNS2_19streaming_context_tIlLb1EEELS6_2EEEvT0_T1_T2_T3_T4_T5_T6_T7_iT8_NS1_7vsmem_tEE19static_temp_storage+140], %r181;
	add.s64 	%rd1000, %rd141, 256;
	mov.b32 	%r1483, 100;
	// begin inline asm
	st.relaxed.gpu.v2.u32 [%rd1000], {%r1483, %r181};
	// end inline asm
$L__BB7_145:
	not.b32 	%r1489, %r103;
	add.s32 	%r2084, %r2076, %r1489;
	mov.b32 	%r1485, 950;
	// begin inline asm
	nanosleep.u32 %r1485;
	// end inline asm
	mul.wide.s32 	%rd1002, %r2084, 8;
	add.s64 	%rd1003, %rd3, %rd1002;
	add.s64 	%rd1001, %rd1003, 256;
	// begin inline asm
	ld.relaxed.gpu.v2.u32 {%r2086, %r2078}, [%rd1001];
	// end inline asm
	mov.b32 	%r2079, 942;
$L__BB7_146:
	setp.eq.s32 	%p367, %r2086, 99;
	mov.b32 	%r1490, -1;
	vote.sync.any.pred 	%p368, %p367, %r1490;
	not.pred 	%p369, %p368;
	@%p369 bra 	$L__BB7_148;
	mul.lo.s32 	%r1779, %r2076, 16807;
	and.b32  	%r2076, %r1779, 2147483647;
	add.s32 	%r1780, %r2079, 1;
	rem.u32 	%r1776, %r2076, %r1780;
	// begin inline asm
	nanosleep.u32 %r1776;
	// end inline asm
	shr.u32 	%r2079, %r2079, 1;
	// begin inline asm
	ld.relaxed.gpu.v2.u32 {%r2086, %r2078}, [%rd1001];
	// end inline asm
	bra.uni 	$L__BB7_146;
$L__BB7_148:
	setp.eq.s32 	%p370, %r2086, 101;
	mov.b32 	%r1517, -1;
	vote.sync.ballot.b32 	%r1519, %p370, %r1517;
	// begin inline asm
	mov.u32 %r1492, %lanemask_ge;
	// end inline asm
	and.b32  	%r1520, %r1519, %r1492;
	or.b32  	%r1521, %r1520, -2147483648;
	add.s32 	%r1522, %r1521, -1;
	not.b32 	%r1523, %r1521;
	and.b32  	%r1524, %r1523, %r1522;
	popc.b32 	%r1496, %r1524;
	mov.b32 	%r1495, 1;
	// begin inline asm
	shfl.sync.down.b32 %r1493, %r2078, %r1495, %r1496, %r1517;
	// end inline asm
	setp.lt.s32 	%p372, %r1364, %r1496;
	selp.b32 	%r1525, %r1493, 0, %p372;
	add.s32 	%r1499, %r1525, %r2078;
	mov.b32 	%r1500, 2;
	// begin inline asm
	shfl.sync.down.b32 %r1498, %r1499, %r1500, %r1496, %r1517;
	// end inline asm
	add.s32 	%r198, %r1364, 2;
	setp.gt.s32 	%p373, %r198, %r1496;
	selp.b32 	%r1526, 0, %r1498, %p373;
	add.s32 	%r1504, %r1499, %r1526;
	mov.b32 	%r1505, 4;
	// begin inline asm
	shfl.sync.down.b32 %r1503, %r1504, %r1505, %r1496, %r1517;
	// end inline asm
	add.s32 	%r199, %r1364, 4;
	setp.gt.s32 	%p374, %r199, %r1496;
	selp.b32 	%r1527, 0, %r1503, %p374;
	add.s32 	%r1509, %r1504, %r1527;
	mov.b32 	%r1510, 8;
	// begin inline asm
	shfl.sync.down.b32 %r1508, %r1509, %r1510, %r1496, %r1517;
	// end inline asm
	add.s32 	%r200, %r1364, 8;
	setp.gt.s32 	%p375, %r200, %r1496;
	selp.b32 	%r1528, 0, %r1508, %p375;
	add.s32 	%r1514, %r1509, %r1528;
	mov.b32 	%r1515, 16;
	// begin inline asm
	shfl.sync.down.b32 %r1513, %r1514, %r1515, %r1496, %r1517;
	// end inline asm
	add.s32 	%r201, %r1364, 16;
	setp.gt.s32 	%p376, %r201, %r1496;
	selp.b32 	%r1529, 0, %r1513, %p376;
	add.s32 	%r2082, %r1514, %r1529;
	add.s64 	%rd143, %rd3, 256;
	mov.b32 	%r2080, 942;
$L__BB7_149:
	setp.ne.s32 	%p377, %r2086, 101;
	mov.b32 	%r1530, -1;
	vote.sync.all.pred 	%p378, %p377, %r1530;
	not.pred 	%p379, %p378;
	@%p379 bra 	$L__BB7_154;
	shr.u32 	%r2080, %r2080, 1;
	mul.wide.s32 	%rd1216, %r2084, 8;
	add.s64 	%rd1217, %rd143, %rd1216;
	add.s64 	%rd1215, %rd1217, -256;
	// begin inline asm
	ld.relaxed.gpu.v2.u32 {%r2086, %r2087}, [%rd1215];
	// end inline asm
	mov.u32 	%r2088, %r2080;
$L__BB7_151:
	setp.eq.s32 	%p459, %r2086, 99;
	mov.b32 	%r1732, -1;
	vote.sync.any.pred 	%p460, %p459, %r1732;
	not.pred 	%p461, %p460;
	@%p461 bra 	$L__BB7_153;
	mul.lo.s32 	%r1774, %r2076, 16807;
	and.b32  	%r2076, %r1774, 2147483647;
	add.s32 	%r1775, %r2088, 1;
	rem.u32 	%r1771, %r2076, %r1775;
	// begin inline asm
	nanosleep.u32 %r1771;
	// end inline asm
	shr.u32 	%r2088, %r2088, 1;
	// begin inline asm
	ld.relaxed.gpu.v2.u32 {%r2086, %r2087}, [%rd1215];
	// end inline asm
	bra.uni 	$L__BB7_151;
$L__BB7_153:
	setp.eq.s32 	%p462, %r2086, 101;
	mov.b32 	%r1758, -1;
	vote.sync.ballot.b32 	%r1759, %p462, %r1758;
	and.b32  	%r1760, %r1759, %r1492;
	or.b32  	%r1761, %r1760, -2147483648;
	add.s32 	%r1762, %r1761, -1;
	not.b32 	%r1763, %r1761;
	and.b32  	%r1764, %r1763, %r1762;
	popc.b32 	%r1737, %r1764;
	mov.b32 	%r1736, 1;
	// begin inline asm
	shfl.sync.down.b32 %r1734, %r2087, %r1736, %r1737, %r1758;
	// end inline asm
	setp.lt.s32 	%p464, %r1364, %r1737;
	selp.b32 	%r1765, %r1734, 0, %p464;
	add.s32 	%r1740, %r1765, %r2087;
	mov.b32 	%r1741, 2;
	// begin inline asm
	shfl.sync.down.b32 %r1739, %r1740, %r1741, %r1737, %r1758;
	// end inline asm
	setp.gt.s32 	%p465, %r198, %r1737;
	selp.b32 	%r1766, 0, %r1739, %p465;
	add.s32 	%r1745, %r1740, %r1766;
	mov.b32 	%r1746, 4;
	// begin inline asm
	shfl.sync.down.b32 %r1744, %r1745, %r1746, %r1737, %r1758;
	// end inline asm
	setp.gt.s32 	%p466, %r199, %r1737;
	selp.b32 	%r1767, 0, %r1744, %p466;
	add.s32 	%r1750, %r1745, %r1767;
	mov.b32 	%r1751, 8;
	// begin inline asm
	shfl.sync.down.b32 %r1749, %r1750, %r1751, %r1737, %r1758;
	// end inline asm
	setp.gt.s32 	%p467, %r200, %r1737;
	selp.b32 	%r1768, 0, %r1749, %p467;
	add.s32 	%r1755, %r1750, %r1768;
	mov.b32 	%r1756, 16;
	// begin inline asm
	shfl.sync.down.b32 %r1754, %r1755, %r1756, %r1737, %r1758;
	// end inline asm
	setp.gt.s32 	%p468, %r201, %r1737;
	selp.b32 	%r1769, 0, %r1754, %p468;
	add.s32 	%r1770, %r1769, %r2082;
	add.s32 	%r2082, %r1770, %r1755;
	add.s32 	%r2084, %r2084, -32;
	bra.uni 	$L__BB7_149;
$L__BB7_154:
	@%p366 bra 	$L__BB7_156;
	add.s32 	%r1533, %r2082, %r181;
	add.s64 	%rd1004, %rd141, 256;
	mov.b32 	%r1532, 101;
	// begin inline asm
	st.relaxed.gpu.v2.u32 [%rd1004], {%r1532, %r1533};
	// end inline asm
	st.shared.u32 	[_ZZN3cub18CUB_300001_SM_10006detail6select23DeviceSelectSweepKernelINS2_10policy_hubIiNS0_8NullTypeElLb0ELNS0_10SelectImplE2EE10Policy1000EPiPS5_N6thrust24THRUST_300001_SM_1000_NS6detail15normal_iteratorINSC_10device_ptrIiEEEEPlNS0_13ScanTileStateIiLb1EEE7is_evenS5_iNS2_19streaming_context_tIlLb1EEELS6_2EEEvT0_T1_T2_T3_T4_T5_T6_T7_iT8_NS1_7vsmem_tEE19static_temp_storage+132], %r2082;
	st.shared.u32 	[_ZZN3cub18CUB_300001_SM_10006detail6select23DeviceSelectSweepKernelINS2_10policy_hubIiNS0_8NullTypeElLb0ELNS0_10SelectImplE2EE10Policy1000EPiPS5_N6thrust24THRUST_300001_SM_1000_NS6detail15normal_iteratorINSC_10device_ptrIiEEEEPlNS0_13ScanTileStateIiLb1EEE7is_evenS5_iNS2_19streaming_context_tIlLb1EEELS6_2EEEvT0_T1_T2_T3_T4_T5_T6_T7_iT8_NS1_7vsmem_tEE19static_temp_storage+136], %r1533;
$L__BB7_156:
	setp.ne.s32 	%p381, %r1364, 0;
	mov.u32 	%r2089, %r183;
	@%p381 bra 	$L__BB7_158;
	st.shared.u32 	[_ZZN3cub18CUB_300001_SM_10006detail6select23DeviceSelectSweepKernelINS2_10policy_hubIiNS0_8NullTypeElLb0ELNS0_10SelectImplE2EE10Policy1000EPiPS5_N6thrust24THRUST_300001_SM_1000_NS6detail15normal_iteratorINSC_10device_ptrIiEEEEPlNS0_13ScanTileStateIiLb1EEE7is_evenS5_iNS2_19streaming_context_tIlLb1EEELS6_2EEEvT0_T1_T2_T3_T4_T5_T6_T7_iT8_NS1_7vsmem_tEE19static_temp_storage+96], %r2082;
	mov.u32 	%r2089, %r2082;
$L__BB7_158:
	bar.sync 	0;
	setp.eq.s32 	%p382, %r103, 0;
	@%p382 bra 	$L__BB7_160;
	ld.shared.u32 	%r1534, [_ZZN3cub18CUB_300001_SM_10006detail6select23DeviceSelectSweepKernelINS2_10policy_hubIiNS0_8NullTypeElLb0ELNS0_10SelectImplE2EE10Policy1000EPiPS5_N6thrust24THRUST_300001_SM_1000_NS6detail15normal_iteratorINSC_10device_ptrIiEEEEPlNS0_13ScanTileStateIiLb1EEE7is_evenS5_iNS2_19streaming_context_tIlLb1EEELS6_2EEEvT0_T1_T2_T3_T4_T5_T6_T7_iT8_NS1_7vsmem_tEE19static_temp_storage+96];
	add.s32 	%r2089, %r1534, %r2089;
$L__BB7_160:
	add.s32 	%r1535, %r126, %r2089;
	add.s32 	%r1536, %r162, %r2089;
	add.s32 	%r1537, %r163, %r2089;
	add.s32 	%r1538, %r164, %r2089;
	add.s32 	%r1539, %r165, %r2089;
	add.s32 	%r1540, %r166, %r2089;
	add.s32 	%r1541, %r167, %r2089;
	add.s32 	%r1542, %r168, %r2089;
	add.s32 	%r1543, %r169, %r2089;
	add.s32 	%r1544, %r170, %r2089;
	add.s32 	%r1545, %r171, %r2089;
	add.s32 	%r1546, %r172, %r2089;
	add.s32 	%r1547, %r173, %r2089;
	add.s32 	%r1548, %r174, %r2089;
	add.s32 	%r1549, %r175, %r2089;
	add.s32 	%r1550, %r176, %r2089;
	add.s32 	%r1551, %r177, %r2089;
	add.s32 	%r1552, %r178, %r2089;
	mov.u32 	%r1553, _ZZN3cub18CUB_300001_SM_10006detail6select23DeviceSelectSweepKernelINS2_10policy_hubIiNS0_8NullTypeElLb0ELNS0_10SelectImplE2EE10Policy1000EPiPS5_N6thrust24THRUST_300001_SM_1000_NS6detail15normal_iteratorINSC_10device_ptrIiEEEEPlNS0_13ScanTileStateIiLb1EEE7is_evenS5_iNS2_19streaming_context_tIlLb1EEELS6_2EEEvT0_T1_T2_T3_T4_T5_T6_T7_iT8_NS1_7vsmem_tEE19static_temp_storage;
	ld.shared.u32 	%r1554, [_ZZN3cub18CUB_300001_SM_10006detail6select23DeviceSelectSweepKernelINS2_10policy_hubIiNS0_8NullTypeElLb0ELNS0_10SelectImplE2EE10Policy1000EPiPS5_N6thrust24THRUST_300001_SM_1000_NS6detail15normal_iteratorINSC_10device_ptrIiEEEEPlNS0_13ScanTileStateIiLb1EEE7is_evenS5_iNS2_19streaming_context_tIlLb1EEELS6_2EEEvT0_T1_T2_T3_T4_T5_T6_T7_iT8_NS1_7vsmem_tEE19static_temp_storage+140];
	ld.shared.u32 	%r1555, [_ZZN3cub18CUB_300001_SM_10006detail6select23DeviceSelectSweepKernelINS2_10policy_hubIiNS0_8NullTypeElLb0ELNS0_10SelectImplE2EE10Policy1000EPiPS5_N6thrust24THRUST_300001_SM_1000_NS6detail15normal_iteratorINSC_10device_ptrIiEEEEPlNS0_13ScanTileStateIiLb1EEE7is_evenS5_iNS2_19streaming_context_tIlLb1EEELS6_2EEEvT0_T1_T2_T3_T4_T5_T6_T7_iT8_NS1_7vsmem_tEE19static_temp_storage+132];
	sub.s32 	%r1556, %r2, %r1555;
	bar.sync 	0;
	sub.s32 	%r226, 11552, %r1554;
	mul.lo.s32 	%r1557, %r103, 19;
	sub.s32 	%r1558, %r2089, %r1555;
	sub.s32 	%r1559, %r1557, %r1558;
	setp.eq.s32 	%p383, %r125, 0;
	add.s32 	%r1560, %r1558, %r226;
	selp.b32 	%r1561, %r1560, %r1559, %p383;
	shl.b32 	%r1562, %r1561, 2;
	add.s32 	%r1563, %r1553, %r1562;
	st.shared.u32 	[%r1563], %r106;
	sub.s32 	%r1564, %r1555, %r1535;
	add.s32 	%r1565, %r1557, %r1564;
	add.s32 	%r1566, %r1565, 1;
	setp.eq.s32 	%p384, %r127, 0;
	add.s32 	%r1567, %r1560, %r126;
	selp.b32 	%r1568, %r1567, %r1566, %p384;
	shl.b32 	%r1569, %r1568, 2;
	add.s32 	%r1570, %r1553, %r1569;
	st.shared.u32 	[%r1570], %r107;
	sub.s32 	%r1571, %r1555, %r1536;
	add.s32 	%r1572, %r1557, %r1571;
	add.s32 	%r1573, %r1572, 2;
	setp.eq.s32 	%p385, %r129, 0;
	add.s32 	%r1574, %r1567, %r128;
	selp.b32 	%r1575, %r1574, %r1573, %p385;
	shl.b32 	%r1576, %r1575, 2;
	add.s32 	%r1577, %r1553, %r1576;
	st.shared.u32 	[%r1577], %r108;
	sub.s32 	%r1578, %r1555, %r1537;
	add.s32 	%r1579, %r1557, %r1578;
	add.s32 	%r1580, %r1579, 3;
	setp.eq.s32 	%p386, %r131, 0;
	add.s32 	%r1581, %r1574, %r130;
	selp.b32 	%r1582, %r1581, %r1580, %p386;
	shl.b32 	%r1583, %r1582, 2;
	add.s32 	%r1584, %r1553, %r1583;
	st.shared.u32 	[%r1584], %r109;
	sub.s32 	%r1585, %r1555, %r1538;
	add.s32 	%r1586, %r1557, %r1585;
	add.s32 	%r1587, %r1586, 4;
	setp.eq.s32 	%p387, %r133, 0;
	add.s32 	%r1588, %r1581, %r132;
	selp.b32 	%r1589, %r1588, %r1587, %p387;
	shl.b32 	%r1590, %r1589, 2;
	add.s32 	%r1591, %r1553, %r1590;
	st.shared.u32 	[%r1591], %r110;
	sub.s32 	%r1592, %r1555, %r1539;
	add.s32 	%r1593, %r1557, %r1592;
	add.s32 	%r1594, %r1593, 5;
	setp.eq.s32 	%p388, %r135, 0;
	add.s32 	%r1595, %r1588, %r134;
	selp.b32 	%r1596, %r1595, %r1594, %p388;
	shl.b32 	%r1597, %r1596, 2;
	add.s32 	%r1598, %r1553, %r1597;
	st.shared.u32 	[%r1598], %r111;
	sub.s32 	%r1599, %r1555, %r1540;
	add.s32 	%r1600, %r1557, %r1599;
	add.s32 	%r1601, %r1600, 6;
	setp.eq.s32 	%p389, %r137, 0;
	add.s32 	%r1602, %r1595, %r136;
	selp.b32 	%r1603, %r1602, %r1601, %p389;
	shl.b32 	%r1604, %r1603, 2;
	add.s32 	%r1605, %r1553, %r1604;
	st.shared.u32 	[%r1605], %r112;
	sub.s32 	%r1606, %r1555, %r1541;
	add.s32 	%r1607, %r1557, %r1606;
	add.s32 	%r1608, %r1607, 7;
	setp.eq.s32 	%p390, %r139, 0;
	add.s32 	%r1609, %r1602, %r138;
	selp.b32 	%r1610, %r1609, %r1608, %p390;
	shl.b32 	%r1611, %r1610, 2;
	add.s32 	%r1612, %r1553, %r1611;
	st.shared.u32 	[%r1612], %r113;
	sub.s32 	%r1613, %r1555, %r1542;
	add.s32 	%r1614, %r1557, %r1613;
	add.s32 	%r1615, %r1614, 8;
	setp.eq.s32 	%p391, %r141, 0;
	add.s32 	%r1616, %r1609, %r140;
	selp.b32 	%r1617, %r1616, %r1615, %p391;
	shl.b32 	%r1618, %r1617, 2;
	add.s32 	%r1619, %r1553, %r1618;
	st.shared.u32 	[%r1619], %r114;
	sub.s32 	%r1620, %r1555, %r1543;
	add.s32 	%r1621, %r1557, %r1620;
	add.s32 	%r1622, %r1621, 9;
	setp.eq.s32 	%p392, %r143, 0;
	add.s32 	%r1623, %r1616, %r142;
	selp.b32 	%r1624, %r1623, %r1622, %p392;
	shl.b32 	%r1625, %r1624, 2;
	add.s32 	%r1626, %r1553, %r1625;
	st.shared.u32 	[%r1626], %r115;
	sub.s32 	%r1627, %r1555, %r1544;
	add.s32 	%r1628, %r1557, %r1627;
	add.s32 	%r1629, %r1628, 10;
	setp.eq.s32 	%p393, %r145, 0;
	add.s32 	%r1630, %r1623, %r144;
	selp.b32 	%r1631, %r1630, %r1629, %p393;
	shl.b32 	%r1632, %r1631, 2;
	add.s32 	%r1633, %r1553, %r1632;
	st.shared.u32 	[%r1633], %r116;
	sub.s32 	%r1634, %r1555, %r1545;
	add.s32 	%r1635, %r1557, %r1634;
	add.s32 	%r1636, %r1635, 11;
	setp.eq.s32 	%p394, %r147, 0;
	add.s32 	%r1637, %r1630, %r146;
	selp.b32 	%r1638, %r1637, %r1636, %p394;
	shl.b32 	%r1639, %r1638, 2;
	add.s32 	%r1640, %r1553, %r1639;
	st.shared.u32 	[%r1640], %r117;
	sub.s32 	%r1641, %r1555, %r1546;
	add.s32 	%r1642, %r1557, %r1641;
	add.s32 	%r1643, %r1642, 12;
	setp.eq.s32 	%p395, %r149, 0;
	add.s32 	%r1644, %r1637, %r148;
	selp.b32 	%r1645, %r1644, %r1643, %p395;
	shl.b32 	%r1646, %r1645, 2;
	add.s32 	%r1647, %r1553, %r1646;
	st.shared.u32 	[%r1647], %r118;
	sub.s32 	%r1648, %r1555, %r1547;
	add.s32 	%r1649, %r1557, %r1648;
	add.s32 	%r1650, %r1649, 13;
	setp.eq.s32 	%p396, %r151, 0;
	add.s32 	%r1651, %r1644, %r150;
	selp.b32 	%r1652, %r1651, %r1650, %p396;
	shl.b32 	%r1653, %r1652, 2;
	add.s32 	%r1654, %r1553, %r1653;
	st.shared.u32 	[%r1654], %r119;
	sub.s32 	%r1655, %r1555, %r1548;
	add.s32 	%r1656, %r1557, %r1655;
	add.s32 	%r1657, %r1656, 14;
	setp.eq.s32 	%p397, %r153, 0;
	add.s32 	%r1658, %r1651, %r152;
	selp.b32 	%r1659, %r1658, %r1657, %p397;
	shl.b32 	%r1660, %r1659, 2;
	add.s32 	%r1661, %r1553, %r1660;
	st.shared.u32 	[%r1661], %r120;
	sub.s32 	%r1662, %r1555, %r1549;
	add.s32 	%r1663, %r1557, %r1662;
	add.s32 	%r1664, %r1663, 15;
	setp.eq.s32 	%p398, %r155, 0;
	add.s32 	%r1665, %r1658, %r154;
	selp.b32 	%r1666, %r1665, %r1664, %p398;
	shl.b32 	%r1667, %r1666, 2;
	add.s32 	%r1668, %r1553, %r1667;
	st.shared.u32 	[%r1668], %r121;
	sub.s32 	%r1669, %r1555, %r1550;
	add.s32 	%r1670, %r1557, %r1669;
	add.s32 	%r1671, %r1670, 16;
	setp.eq.s32 	%p399, %r157, 0;
	add.s32 	%r1672, %r1665, %r156;
	selp.b32 	%r1673, %r1672, %r1671, %p399;
	shl.b32 	%r1674, %r1673, 2;
	add.s32 	%r1675, %r1553, %r1674;
	st.shared.u32 	[%r1675], %r122;
	sub.s32 	%r1676, %r1555, %r1551;
	add.s32 	%r1677, %r1557, %r1676;
	add.s32 	%r1678, %r1677, 17;
	setp.eq.s32 	%p400, %r159, 0;
	add.s32 	%r1679, %r1672, %r158;
	selp.b32 	%r1680, %r1679, %r1678, %p400;
	shl.b32 	%r1681, %r1680, 2;
	add.s32 	%r1682, %r1553, %r1681;
	st.shared.u32 	[%r1682], %r123;
	sub.s32 	%r1683, %r1555, %r1552;
	add.s32 	%r1684, %r1557, %r1683;
	add.s32 	%r1685, %r1684, 18;
	setp.eq.s32 	%p401, %r161, 0;
	add.s32 	%r1686, %r1679, %r160;
	selp.b32 	%r1687, %r1686, %r1685, %p401;
	shl.b32 	%r1688, %r1687, 2;
	add.s32 	%r1689, %r1553, %r1688;
	st.shared.u32 	[%r1689], %r124;
	bar.sync 	0;
	ld.param.u8 	%rs2, [%rd1];
	ld.param.u64 	%rd1005, [%rd1+24];
	cvta.to.global.u64 	%rd145, %rd1005;
	cvt.s64.s32 	%rd146, %r1555;
	ld.param.u64 	%rd147, [%rd1+8];
	ld.param.u64 	%rd148, [%rd1+16];
	cvt.s64.s32 	%rd149, %r1556;
	setp.ge.s32 	%p402, %r103, %r226;
	@%p402 bra 	$L__BB7_164;
	setp.ne.s16 	%p404, %rs2, 0;
	mov.b64 	%rd1459, 0;
	@%p404 bra 	$L__BB7_163;
	ld.global.u64 	%rd1010, [%rd145];
	sub.s64 	%rd1459, %rd148, %rd1010;
$L__BB7_163:
	cvt.u64.u32 	%rd1011, %r103;
	add.s64 	%rd1012, %rd1011, %rd149;
	add.s64 	%rd1013, %rd1012, %rd1459;
	not.b64 	%rd1014, %rd1013;
	add.s64 	%rd1461, %rd147, %rd1014;
	bra.uni 	$L__BB7_167;
$L__BB7_164:
	setp.ne.s16 	%p403, %rs2, 0;
	mov.b64 	%rd1460, 0;
	@%p403 bra 	$L__BB7_166;
	ld.global.u64 	%rd1460, [%rd145];
$L__BB7_166:
	sub.s32 	%r1690, %r103, %r226;
	cvt.s64.s32 	%rd1007, %r1690;
	add.s64 	%rd1008, %rd1007, %rd146;
	add.s64 	%rd1461, %rd1008, %rd1460;
$L__BB7_167:
	shl.b32 	%r1691, %r103, 2;
	add.s32 	%r227, %r1553, %r1691;
	ld.shared.u32 	%r1693, [%r227];
	shl.b64 	%rd1015, %rd1461, 2;
	add.s64 	%rd1016, %rd4, %rd1015;
	st.global.u32 	[%rd1016], %r1693;
	add.s32 	%r228, %r103, 608;
	setp.lt.s32 	%p405, %r228, %r226;
	@%p405 bra 	$L__BB7_171;
	setp.ne.s16 	%p406, %rs2, 0;
	mov.b64 	%rd1462, 0;
	@%p406 bra 	$L__BB7_170;
	ld.global.u64 	%rd1462, [%rd145];
$L__BB7_170:
	sub.s32 	%r1694, %r228, %r226;
	cvt.s64.s32 	%rd1018, %r1694;
	add.s64 	%rd1019, %rd1018, %rd146;
	add.s64 	%rd1464, %rd1019, %rd1462;
	bra.uni 	$L__BB7_174;
$L__BB7_171:
	setp.ne.s16 	%p407, %rs2, 0;
	mov.b64 	%rd1463, 0;
	@%p407 bra 	$L__BB7_173;
	ld.global.u64 	%rd1021, [%rd145];
	sub.s64 	%rd1463, %rd148, %rd1021;
$L__BB7_173:
	cvt.u64.u32 	%rd1022, %r228;
	add.s64 	%rd1023, %rd1022, %rd149;
	add.s64 	%rd1024, %rd1023, %rd1463;
	not.b64 	%rd1025, %rd1024;
	add.s64 	%rd1464, %rd147, %rd1025;
$L__BB7_174:
	ld.shared.u32 	%r1695, [%r227+2432];
	shl.b64 	%rd1026, %rd1464, 2;
	add.s64 	%rd1027, %rd4, %rd1026;
	st.global.u32 	[%rd1027], %r1695;
	add.s32 	%r229, %r103, 1216;
	setp.lt.s32 	%p408, %r229, %r226;
	@%p408 bra 	$L__BB7_178;
	setp.ne.s16 	%p409, %rs2, 0;
	mov.b64 	%rd1465, 0;
	@%p409 bra 	$L__BB7_177;
	ld.global.u64 	%rd1465, [%rd145];
$L__BB7_177:
	sub.s32 	%r1696, %r229, %r226;
	cvt.s64.s32 	%rd1029, %r1696;
	add.s64 	%rd1030, %rd1029, %rd146;
	add.s64 	%rd1467, %rd1030, %rd1465;
	bra.uni 	$L__BB7_181;
$L__BB7_178:
	setp.ne.s16 	%p410, %rs2, 0;
	mov.b64 	%rd1466, 0;
	@%p410 bra 	$L__BB7_180;
	ld.global.u64 	%rd1032, [%rd145];
	sub.s64 	%rd1466, %rd148, %rd1032;
$L__BB7_180:
	cvt.u64.u32 	%rd1033, %r229;
	add.s64 	%rd1034, %rd1033, %rd149;
	add.s64 	%rd1035, %rd1034, %rd1466;
	not.b64 	%rd1036, %rd1035;
	add.s64 	%rd1467, %rd147, %rd1036;
$L__BB7_181:
	ld.shared.u32 	%r1697, [%r227+4864];
	shl.b64 	%rd1037, %rd1467, 2;
	add.s64 	%rd1038, %rd4, %rd1037;
	st.global.u32 	[%rd1038], %r1697;
	add.s32 	%r230, %r103, 1824;
	setp.lt.s32 	%p411, %r230, %r226;
	@%p411 bra 	$L__BB7_185;
	setp.ne.s16 	%p412, %rs2, 0;
	mov.b64 	%rd1468, 0;
	@%p412 bra 	$L__BB7_184;
	ld.global.u64 	%rd1468, [%rd145];
$L__BB7_184:
	sub.s32 	%r1698, %r230, %r226;
	cvt.s64.s32 	%rd1040, %r1698;
	add.s64 	%rd1041, %rd1040, %rd146;
	add.s64 	%rd1470, %rd1041, %rd1468;
	bra.uni 	$L__BB7_188;
$L__BB7_185:
	setp.ne.s16 	%p413, %rs2, 0;
	mov.b64 	%rd1469, 0;
	@%p413 bra 	$L__BB7_187;
	ld.global.u64 	%rd1043, [%rd145];
	sub.s64 	%rd1469, %rd148, %rd1043;
$L__BB7_187:
	cvt.u64.u32 	%rd1044, %r230;
	add.s64 	%rd1045, %rd1044, %rd149;
	add.s64 	%rd1046, %rd1045, %rd1469;
	not.b64 	%rd1047, %rd1046;
	add.s64 	%rd1470, %rd147, %rd1047;
$L__BB7_188:
	ld.shared.u32 	%r1699, [%r227+7296];
	shl.b64 	%rd1048, %rd1470, 2;
	add.s64 	%rd1049, %rd4, %rd1048;
	st.global.u32 	[%rd1049], %r1699;
	add.s32 	%r231, %r103, 2432;
	setp.lt.s32 	%p414, %r231, %r226;
	@%p414 bra 	$L__BB7_192;
	setp.ne.s16 	%p415, %rs2, 0;
	mov.b64 	%rd1471, 0;
	@%p415 bra 	$L__BB7_191;
	ld.global.u64 	%rd1471, [%rd145];
$L__BB7_191:
	sub.s32 	%r1700, %r231, %r226;
	cvt.s64.s32 	%rd1051, %r1700;
	add.s64 	%rd1052, %rd1051, %rd146;
	add.s64 	%rd1473, %rd1052, %rd1471;
	bra.uni 	$L__BB7_195;
$L__BB7_192:
	setp.ne.s16 	%p416, %rs2, 0;
	mov.b64 	%rd1472, 0;
	@%p416 bra 	$L__BB7_194;
	ld.global.u64 	%rd1054, [%rd145];
	sub.s64 	%rd1472, %rd148, %rd1054;
$L__BB7_194:
	cvt.u64.u32 	%rd1055, %r231;
	add.s64 	%rd1056, %rd1055, %rd149;
	add.s64 	%rd1057, %rd1056, %rd1472;
	not.b64 	%rd1058, %rd1057;
	add.s64 	%rd1473, %rd147, %rd1058;
$L__BB7_195:
	ld.shared.u32 	%r1701, [%r227+9728];
	shl.b64 	%rd1059, %rd1473, 2;
	add.s64 	%rd1060, %rd4, %rd1059;
	st.global.u32 	[%rd1060], %r1701;
	add.s32 	%r232, %r103, 3040;
	setp.lt.s32 	%p417, %r232, %r226;
	@%p417 bra 	$L__BB7_199;
	setp.ne.s16 	%p418, %rs2, 0;
	mov.b64 	%rd1474, 0;
	@%p418 bra 	$L__BB7_198;
	ld.global.u64 	%rd1474, [%rd145];
$L__BB7_198:
	sub.s32 	%r1702, %r232, %r226;
	cvt.s64.s32 	%rd1062, %r1702;
	add.s64 	%rd1063, %rd1062, %rd146;
	add.s64 	%rd1476, %rd1063, %rd1474;
	bra.uni 	$L__BB7_202;
$L__BB7_199:
	setp.ne.s16 	%p419, %rs2, 0;
	mov.b64 	%rd1475, 0;
	@%p419 bra 	$L__BB7_201;
	ld.global.u64 	%rd1065, [%rd145];
	sub.s64 	%rd1475, %rd148, %rd1065;
$L__BB7_201:
	cvt.u64.u32 	%rd1066, %r232;
	add.s64 	%rd1067, %rd1066, %rd149;
	add.s64 	%rd1068, %rd1067, %rd1475;
	not.b64 	%rd1069, %rd1068;
	add.s64 	%rd1476, %rd147, %rd1069;
$L__BB7_202:
	ld.shared.u32 	%r1703, [%r227+12160];
	shl.b64 	%rd1070, %rd1476, 2;
	add.s64 	%rd1071, %rd4, %rd1070;
	st.global.u32 	[%rd1071], %r1703;
	add.s32 	%r233, %r103, 3648;
	setp.lt.s32 	%p420, %r233, %r226;
	@%p420 bra 	$L__BB7_206;
	setp.ne.s16 	%p421, %rs2, 0;
	mov.b64 	%rd1477, 0;
	@%p421 bra 	$L__BB7_205;
	ld.global.u64 	%rd1477, [%rd145];
$L__BB7_205:
	sub.s32 	%r1704, %r233, %r226;
	cvt.s64.s32 	%rd1073, %r1704;
	add.s64 	%rd1074, %rd1073, %rd146;
	add.s64 	%rd1479, %rd1074, %rd1477;
	bra.uni 	$L__BB7_209;
$L__BB7_206:
	setp.ne.s16 	%p422, %rs2, 0;
	mov.b64 	%rd1478, 0;
	@%p422 bra 	$L__BB7_208;
	ld.global.u64 	%rd1076, [%rd145];
	sub.s64 	%rd1478, %rd148, %rd1076;
$L__BB7_208:
	cvt.u64.u32 	%rd1077, %r233;
	add.s64 	%rd1078, %rd1077, %rd149;
	add.s64 	%rd1079, %rd1078, %rd1478;
	not.b64 	%rd1080, %rd1079;
	add.s64 	%rd1479, %rd147, %rd1080;
$L__BB7_209:
	ld.shared.u32 	%r1705, [%r227+14592];
	shl.b64 	%rd1081, %rd1479, 2;
	add.s64 	%rd1082, %rd4, %rd1081;
	st.global.u32 	[%rd1082], %r1705;
	add.s32 	%r234, %r103, 4256;
	setp.lt.s32 	%p423, %r234, %r226;
	@%p423 bra 	$L__BB7_213;
	setp.ne.s16 	%p424, %rs2, 0;
	mov.b64 	%rd1480, 0;
	@%p424 bra 	$L__BB7_212;
	ld.global.u64 	%rd1480, [%rd145];
$L__BB7_212:
	sub.s32 	%r1706, %r234, %r226;
	cvt.s64.s32 	%rd1084, %r1706;
	add.s64 	%rd1085, %rd1084, %rd146;
	add.s64 	%rd1482, %rd1085, %rd1480;
	bra.uni 	$L__BB7_216;
$L__BB7_213:
	setp.ne.s16 	%p425, %rs2, 0;
	mov.b64 	%rd1481, 0;
	@%p425 bra 	$L__BB7_215;
	ld.global.u64 	%rd1087, [%rd145];
	sub.s64 	%rd1481, %rd148, %rd1087;
$L__BB7_215:
	cvt.u64.u32 	%rd1088, %r234;
	add.s64 	%rd1089, %rd1088, %rd149;
	add.s64 	%rd1090, %rd1089, %rd1481;
	not.b64 	%rd1091, %rd1090;
	add.s64 	%rd1482, %rd147, %rd1091;
$L__BB7_216:
	ld.shared.u32 	%r1707, [%r227+17024];
	shl.b64 	%rd1092, %rd1482, 2;
	add.s64 	%rd1093, %rd4, %rd1092;
	st.global.u32 	[%rd1093], %r1707;
	add.s32 	%r235, %r103, 4864;
	setp.lt.s32 	%p426, %r235, %r226;
	@%p426 bra 	$L__BB7_220;
	setp.ne.s16 	%p427, %rs2, 0;
	mov.b64 	%rd1483, 0;
	@%p427 bra 	$L__BB7_219;
	ld.global.u64 	%rd1483, [%rd145];
$L__BB7_219:
	sub.s32 	%r1708, %r235, %r226;
	cvt.s64.s32 	%rd1095, %r1708;
	add.s64 	%rd1096, %rd1095, %rd146;
	add.s64 	%rd1485, %rd1096, %rd1483;
	bra.uni 	$L__BB7_223;
$L__BB7_220:
	setp.ne.s16 	%p428, %rs2, 0;
	mov.b64 	%rd1484, 0;
	@%p428 bra 	$L__BB7_222;
	ld.global.u64 	%rd1098, [%rd145];
	sub.s64 	%rd1484, %rd148, %rd1098;
$L__BB7_222:
	cvt.u64.u32 	%rd1099, %r235;
	add.s64 	%rd1100, %rd1099, %rd149;
	add.s64 	%rd1101, %rd1100, %rd1484;
	not.b64 	%rd1102, %rd1101;
	add.s64 	%rd1485, %rd147, %rd1102;
$L__BB7_223:
	ld.shared.u32 	%r1709, [%r227+19456];
	shl.b64 	%rd1103, %rd1485, 2;
	add.s64 	%rd1104, %rd4, %rd1103;
	st.global.u32 	[%rd1104], %r1709;
	add.s32 	%r236, %r103, 5472;
	setp.lt.s32 	%p429, %r236, %r226;
	@%p429 bra 	$L__BB7_227;
	setp.ne.s16 	%p430, %rs2, 0;
	mov.b64 	%rd1486, 0;
	@%p430 bra 	$L__BB7_226;
	ld.global.u64 	%rd1486, [%rd145];
$L__BB7_226:
	sub.s32 	%r1710, %r236, %r226;
	cvt.s64.s32 	%rd1106, %r1710;
	add.s64 	%rd1107, %rd1106, %rd146;
	add.s64 	%rd1488, %rd1107, %rd1486;
	bra.uni 	$L__BB7_230;
$L__BB7_227:
	setp.ne.s16 	%p431, %rs2, 0;
	mov.b64 	%rd1487, 0;
	@%p431 bra 	$L__BB7_229;
	ld.global.u64 	%rd1109, [%rd145];
	sub.s64 	%rd1487, %rd148, %rd1109;
$L__BB7_229:
	cvt.u64.u32 	%rd1110, %r236;
	add.s64 	%rd1111, %rd1110, %rd149;
	add.s64 	%rd1112, %rd1111, %rd1487;
	not.b64 	%rd1113, %rd1112;
	add.s64 	%rd1488, %rd147, %rd1113;
$L__BB7_230:
	ld.shared.u32 	%r1711, [%r227+21888];
	shl.b64 	%rd1114, %rd1488, 2;
	add.s64 	%rd1115, %rd4, %rd1114;
	st.global.u32 	[%rd1115], %r1711;
	add.s32 	%r237, %r103, 6080;
	setp.lt.s32 	%p432, %r237, %r226;
	@%p432 bra 	$L__BB7_234;
	setp.ne.s16 	%p433, %rs2, 0;
	mov.b64 	%rd1489, 0;
	@%p433 bra 	$L__BB7_233;
	ld.global.u64 	%rd1489, [%rd145];
$L__BB7_233:
	sub.s32 	%r1712, %r237, %r226;
	cvt.s64.s32 	%rd1117, %r1712;
	add.s64 	%rd1118, %rd1117, %rd146;
	add.s64 	%rd1491, %rd1118, %rd1489;
	bra.uni 	$L__BB7_237;
$L__BB7_234:
	setp.ne.s16 	%p434, %rs2, 0;
	mov.b64 	%rd1490, 0;
	@%p434 bra 	$L__BB7_236;
	ld.global.u64 	%rd1120, [%rd145];
	sub.s64 	%rd1490, %rd148, %rd1120;
$L__BB7_236:
	cvt.u64.u32 	%rd1121, %r237;
	add.s64 	%rd1122, %rd1121, %rd149;
	add.s64 	%rd1123, %rd1122, %rd1490;
	not.b64 	%rd1124, %rd1123;
	add.s64 	%rd1491, %rd147, %rd1124;
$L__BB7_237:
	ld.shared.u32 	%r1713, [%r227+24320];
	shl.b64 	%rd1125, %rd1491, 2;
	add.s64 	%rd1126, %rd4, %rd1125;
	st.global.u32 	[%rd1126], %r1713;
	add.s32 	%r238, %r103, 6688;
	setp.lt.s32 	%p435, %r238, %r226;
	@%p435 bra 	$L__BB7_241;
	setp.ne.s16 	%p436, %rs2, 0;
	mov.b64 	%rd1492, 0;
	@%p436 bra 	$L__BB7_240;
	ld.global.u64 	%rd1492, [%rd145];
$L__BB7_240:
	sub.s32 	%r1714, %r238, %r226;
	cvt.s64.s32 	%rd1128, %r1714;
	add.s64 	%rd1129, %rd1128, %rd146;
	add.s64 	%rd1494, %rd1129, %rd1492;
	bra.uni 	$L__BB7_244;
$L__BB7_241:
	setp.ne.s16 	%p437, %rs2, 0;
	mov.b64 	%rd1493, 0;
	@%p437 bra 	$L__BB7_243;
	ld.global.u64 	%rd1131, [%rd145];
	sub.s64 	%rd1493, %rd148, %rd1131;
$L__BB7_243:
	cvt.u64.u32 	%rd1132, %r238;
	add.s64 	%rd1133, %rd1132, %rd149;
	add.s64 	%rd1134, %rd1133, %rd1493;
	not.b64 	%rd1135, %rd1134;
	add.s64 	%rd1494, %rd147, %rd1135;
$L__BB7_244:
	ld.shared.u32 	%r1715, [%r227+26752];
	shl.b64 	%rd1136, %rd1494, 2;
	add.s64 	%rd1137, %rd4, %rd1136;
	st.global.u32 	[%rd1137], %r1715;
	add.s32 	%r239, %r103, 7296;
	setp.lt.s32 	%p438, %r239, %r226;
	@%p438 bra 	$L__BB7_248;
	setp.ne.s16 	%p439, %rs2, 0;
	mov.b64 	%rd1495, 0;
	@%p439 bra 	$L__BB7_247;
	ld.global.u64 	%rd1495, [%rd145];
$L__BB7_247:
	sub.s32 	%r1716, %r239, %r226;
	cvt.s64.s32 	%rd1139, %r1716;
	add.s64 	%rd1140, %rd1139, %rd146;
	add.s64 	%rd1497, %rd1140, %rd1495;
	bra.uni 	$L__BB7_251;
$L__BB7_248:
	setp.ne.s16 	%p440, %rs2, 0;
	mov.b64 	%rd1496, 0;
	@%p440 bra 	$L__BB7_250;
	ld.global.u64 	%rd1142, [%rd145];
	sub.s64 	%rd1496, %rd148, %rd1142;
$L__BB7_250:
	cvt.u64.u32 	%rd1143, %r239;
	add.s64 	%rd1144, %rd1143, %rd149;
	add.s64 	%rd1145, %rd1144, %rd1496;
	not.b64 	%rd1146, %rd1145;
	add.s64 	%rd1497, %rd147, %rd1146;
$L__BB7_251:
	ld.shared.u32 	%r1717, [%r227+29184];
	shl.b64 	%rd1147, %rd1497, 2;
	add.s64 	%rd1148, %rd4, %rd1147;
	st.global.u32 	[%rd1148], %r1717;
	add.s32 	%r240, %r103, 7904;
	setp.lt.s32 	%p441, %r240, %r226;
	@%p441 bra 	$L__BB7_255;
	setp.ne.s16 	%p442, %rs2, 0;
	mov.b64 	%rd1498, 0;
	@%p442 bra 	$L__BB7_254;
	ld.global.u64 	%rd1498, [%rd145];
$L__BB7_254:
	sub.s32 	%r1718, %r240, %r226;
	cvt.s64.s32 	%rd1150, %r1718;
	add.s64 	%rd1151, %rd1150, %rd146;
	add.s64 	%rd1500, %rd1151, %rd1498;
	bra.uni 	$L__BB7_258;
$L__BB7_255:
	setp.ne.s16 	%p443, %rs2, 0;
	mov.b64 	%rd1499, 0;
	@%p443 bra 	$L__BB7_257;
	ld.global.u64 	%rd1153, [%rd145];
	sub.s64 	%rd1499, %rd148, %rd1153;
$L__BB7_257:
	cvt.u64.u32 	%rd1154, %r240;
	add.s64 	%rd1155, %rd1154, %rd149;
	add.s64 	%rd1156, %rd1155, %rd1499;
	not.b64 	%rd1157, %rd1156;
	add.s64 	%rd1500, %rd147, %rd1157;
$L__BB7_258:
	ld.shared.u32 	%r1719, [%r227+31616];
	shl.b64 	%rd1158, %rd1500, 2;
	add.s64 	%rd1159, %rd4, %rd1158;
	st.global.u32 	[%rd1159], %r1719;
	add.s32 	%r241, %r103, 8512;
	setp.lt.s32 	%p444, %r241, %r226;
	@%p444 bra 	$L__BB7_262;
	setp.ne.s16 	%p445, %rs2, 0;
	mov.b64 	%rd1501, 0;
	@%p445 bra 	$L__BB7_261;
	ld.global.u64 	%rd1501, [%rd145];
$L__BB7_261:
	sub.s32 	%r1720, %r241, %r226;
	cvt.s64.s32 	%rd1161, %r1720;
	add.s64 	%rd1162, %rd1161, %rd146;
	add.s64 	%rd1503, %rd1162, %rd1501;
	bra.uni 	$L__BB7_265;
$L__BB7_262:
	setp.ne.s16 	%p446, %rs2, 0;
	mov.b64 	%rd1502, 0;
	@%p446 bra 	$L__BB7_264;
	ld.global.u64 	%rd1164, [%rd145];
	sub.s64 	%rd1502, %rd148, %rd1164;
$L__BB7_264:
	cvt.u64.u32 	%rd1165, %r241;
	add.s64 	%rd1166, %rd1165, %rd149;
	add.s64 	%rd1167, %rd1166, %rd1502;
	not.b64 	%rd1168, %rd1167;
	add.s64 	%rd1503, %rd147, %rd1168;
$L__BB7_265:
	ld.shared.u32 	%r1721, [%r227+34048];
	shl.b64 	%rd1169, %rd1503, 2;
	add.s64 	%rd1170, %rd4, %rd1169;
	st.global.u32 	[%rd1170], %r1721;
	add.s32 	%r242, %r103, 9120;
	setp.lt.s32 	%p447, %r242, %r226;
	@%p447 bra 	$L__BB7_269;
	setp.ne.s16 	%p448, %rs2, 0;
	mov.b64 	%rd1504, 0;
	@%p448 bra 	$L__BB7_268;
	ld.global.u64 	%rd1504, [%rd145];
$L__BB7_268:
	sub.s32 	%r1722, %r242, %r226;
	cvt.s64.s32 	%rd1172, %r1722;
	add.s64 	%rd1173, %rd1172, %rd146;
	add.s64 	%rd1506, %rd1173, %rd1504;
	bra.uni 	$L__BB7_272;
$L__BB7_269:
	setp.ne.s16 	%p449, %rs2, 0;
	mov.b64 	%rd1505, 0;
	@%p449 bra 	$L__BB7_271;
	ld.global.u64 	%rd1175, [%rd145];
	sub.s64 	%rd1505, %rd148, %rd1175;
$L__BB7_271:
	cvt.u64.u32 	%rd1176, %r242;
	add.s64 	%rd1177, %rd1176, %rd149;
	add.s64 	%rd1178, %rd1177, %rd1505;
	not.b64 	%rd1179, %rd1178;
	add.s64 	%rd1506, %rd147, %rd1179;
$L__BB7_272:
	ld.shared.u32 	%r1723, [%r227+36480];
	shl.b64 	%rd1180, %rd1506, 2;
	add.s64 	%rd1181, %rd4, %rd1180;
	st.global.u32 	[%rd1181], %r1723;
	add.s32 	%r243, %r103, 9728;
	setp.lt.s32 	%p450, %r243, %r226;
	@%p450 bra 	$L__BB7_276;
	setp.ne.s16 	%p451, %rs2, 0;
	mov.b64 	%rd1507, 0;
	@%p451 bra 	$L__BB7_275;
	ld.global.u64 	%rd1507, [%rd145];
$L__BB7_275:
	sub.s32 	%r1724, %r243, %r226;
	cvt.s64.s32 	%rd1183, %r1724;
	add.s64 	%rd1184, %rd1183, %rd146;
	add.s64 	%rd1509, %rd1184, %rd1507;
	bra.uni 	$L__BB7_279;
$L__BB7_276:
	setp.ne.s16 	%p452, %rs2, 0;
	mov.b64 	%rd1508, 0;
	@%p452 bra 	$L__BB7_278;
	ld.global.u64 	%rd1186, [%rd145];
	sub.s64 	%rd1508, %rd148, %rd1186;
$L__BB7_278:
	cvt.u64.u32 	%rd1187, %r243;
	add.s64 	%rd1188, %rd1187, %rd149;
	add.s64 	%rd1189, %rd1188, %rd1508;
	not.b64 	%rd1190, %rd1189;
	add.s64 	%rd1509, %rd147, %rd1190;
$L__BB7_279:
	ld.shared.u32 	%r1725, [%r227+38912];
	shl.b64 	%rd1191, %rd1509, 2;
	add.s64 	%rd1192, %rd4, %rd1191;
	st.global.u32 	[%rd1192], %r1725;
	add.s32 	%r244, %r103, 10336;
	setp.lt.s32 	%p453, %r244, %r226;
	@%p453 bra 	$L__BB7_283;
	setp.ne.s16 	%p454, %rs2, 0;
	mov.b64 	%rd1510, 0;
	@%p454 bra 	$L__BB7_282;
	ld.global.u64 	%rd1510, [%rd145];
$L__BB7_282:
	sub.s32 	%r1726, %r244, %r226;
	cvt.s64.s32 	%rd1194, %r1726;
	add.s64 	%rd1195, %rd1194, %rd146;
	add.s64 	%rd1512, %rd1195, %rd1510;
	bra.uni 	$L__BB7_286;
$L__BB7_283:
	setp.ne.s16 	%p455, %rs2, 0;
	mov.b64 	%rd1511, 0;
	@%p455 bra 	$L__BB7_285;
	ld.global.u64 	%rd1197, [%rd145];
	sub.s64 	%rd1511, %rd148, %rd1197;
$L__BB7_285:
	cvt.u64.u32 	%rd1198, %r244;
	add.s64 	%rd1199, %rd1198, %rd149;
	add.s64 	%rd1200, %rd1199, %rd1511;
	not.b64 	%rd1201, %rd1200;
	add.s64 	%rd1512, %rd147, %rd1201;
$L__BB7_286:
	ld.shared.u32 	%r1727, [%r227+41344];
	shl.b64 	%rd1202, %rd1512, 2;
	add.s64 	%rd1203, %rd4, %rd1202;
	st.global.u32 	[%rd1203], %r1727;
	add.s32 	%r245, %r103, 10944;
	setp.lt.s32 	%p456, %r245, %r226;
	@%p456 bra 	$L__BB7_290;
	setp.ne.s16 	%p457, %rs2, 0;
	mov.b64 	%rd1513, 0;
	@%p457 bra 	$L__BB7_289;
	ld.global.u64 	%rd1513, [%rd145];
$L__BB7_289:
	sub.s32 	%r1728, %r245, %r226;
	cvt.s64.s32 	%rd1205, %r1728;
	add.s64 	%rd1206, %rd1205, %rd146;
	add.s64 	%rd1515, %rd1206, %rd1513;
	bra.uni 	$L__BB7_293;
$L__BB7_290:
	setp.ne.s16 	%p458, %rs2, 0;
	mov.b64 	%rd1514, 0;
	@%p458 bra 	$L__BB7_292;
	ld.global.u64 	%rd1208, [%rd145];
	sub.s64 	%rd1514, %rd148, %rd1208;
$L__BB7_292:
	cvt.u64.u32 	%rd1209, %r245;
	add.s64 	%rd1210, %rd1209, %rd149;
	add.s64 	%rd1211, %rd1210, %rd1514;
	not.b64 	%rd1212, %rd1211;
	add.s64 	%rd1515, %rd147, %rd1212;
$L__BB7_293:
	ld.shared.u32 	%r1729, [%r227+43776];
	shl.b64 	%rd1213, %rd1515, 2;
	add.s64 	%rd1214, %rd4, %rd1213;
	st.global.u32 	[%rd1214], %r1729;
	bra.uni 	$L__BB7_743;
$L__BB7_294:
	sub.s32 	%r246, %r571, %r2;
	setp.ne.s32 	%p2, %r2076, 0;
	@%p2 bra 	$L__BB7_506;
	ld.param.u8 	%rs44, [%rd1];
	setp.eq.s16 	%p185, %rs44, 0;
	ld.param.u64 	%rd799, [%rd1+16];
	selp.b64 	%rd800, %rd799, 0, %p185;
	cvt.u64.u32 	%rd801, %r2;
	add.s64 	%rd802, %rd800, %rd801;
	mov.u32 	%r247, %tid.x;
	and.b32  	%r1033, %r247, 31;
	and.b32  	%r1034, %r247, 992;
	mul.lo.s32 	%r1035, %r1034, 19;
	or.b32  	%r248, %r1035, %r1033;
	setp.ge.s32 	%p186, %r248, %r246;
	cvt.u64.u32 	%rd803, %r248;
	add.s64 	%rd804, %rd802, %rd803;
	shl.b64 	%rd805, %rd804, 2;
	add.s64 	%rd283, %rd2, %rd805;
	@%p186 bra 	$L__BB7_297;
	ld.global.u32 	%r2091, [%rd283];
$L__BB7_297:
	add.s32 	%r1037, %r248, 32;
	setp.ge.s32 	%p187, %r1037, %r246;
	@%p187 bra 	$L__BB7_299;
	ld.global.u32 	%r2092, [%rd283+128];
$L__BB7_299:
	add.s32 	%r1039, %r248, 64;
	setp.ge.s32 	%p188, %r1039, %r246;
	@%p188 bra 	$L__BB7_301;
	ld.global.u32 	%r2093, [%rd283+256];
$L__BB7_301:
	add.s32 	%r1041, %r248, 96;
	setp.ge.s32 	%p189, %r1041, %r246;
	@%p189 bra 	$L__BB7_303;
	ld.global.u32 	%r2094, [%rd283+384];
$L__BB7_303:
	add.s32 	%r1043, %r248, 128;
	setp.ge.s32 	%p190, %r1043, %r246;
	@%p190 bra 	$L__BB7_305;
	ld.global.u32 	%r2095, [%rd283+512];
$L__BB7_305:
	add.s32 	%r1045, %r248, 160;
	setp.ge.s32 	%p191, %r1045, %r246;
	@%p191 bra 	$L__BB7_307;
	ld.global.u32 	%r2096, [%rd283+640];
$L__BB7_307:
	add.s32 	%r1047, %r248, 192;
	setp.ge.s32 	%p192, %r1047, %r246;
	@%p192 bra 	$L__BB7_309;
	ld.global.u32 	%r2097, [%rd283+768];
$L__BB7_309:
	add.s32 	%r1049, %r248, 224;
	setp.ge.s32 	%p193, %r1049, %r246;
	@%p193 bra 	$L__BB7_311;
	ld.global.u32 	%r2098, [%rd283+896];
$L__BB7_311:
	add.s32 	%r1051, %r248, 256;
	setp.ge.s32 	%p194, %r1051, %r246;
	@%p194 bra 	$L__BB7_313;
	ld.global.u32 	%r2099, [%rd283+1024];
$L__BB7_313:
	add.s32 	%r1053, %r248, 288;
	setp.ge.s32 	%p195, %r1053, %r246;
	@%p195 bra 	$L__BB7_315;
	ld.global.u32 	%r2100, [%rd283+1152];
$L__BB7_315:
	add.s32 	%r1055, %r248, 320;
	setp.ge.s32 	%p196, %r1055, %r246;
	@%p196 bra 	$L__BB7_317;
	ld.global.u32 	%r2101, [%rd283+1280];
$L__BB7_317:
	add.s32 	%r1057, %r248, 352;
	setp.ge.s32 	%p197, %r1057, %r246;
	@%p197 bra 	$L__BB7_319;
	ld.global.u32 	%r2102, [%rd283+1408];
$L__BB7_319:
	add.s32 	%r1059, %r248, 384;
	setp.ge.s32 	%p198, %r1059, %r246;
	@%p198 bra 	$L__BB7_321;
	ld.global.u32 	%r2103, [%rd283+1536];
$L__BB7_321:
	add.s32 	%r1061, %r248, 416;
	setp.ge.s32 	%p199, %r1061, %r246;
	@%p199 bra 	$L__BB7_323;
	ld.global.u32 	%r2104, [%rd283+1664];
$L__BB7_323:
	add.s32 	%r1063, %r248, 448;
	setp.ge.s32 	%p200, %r1063, %r246;
	@%p200 bra 	$L__BB7_325;
	ld.global.u32 	%r2105, [%rd283+1792];
$L__BB7_325:
	add.s32 	%r1065, %r248, 480;
	setp.ge.s32 	%p201, %r1065, %r246;
	@%p201 bra 	$L__BB7_327;
	ld.global.u32 	%r2106, [%rd283+1920];
$L__BB7_327:
	add.s32 	%r1067, %r248, 512;
	setp.ge.s32 	%p202, %r1067, %r246;
	@%p202 bra 	$L__BB7_329;
	ld.global.u32 	%r2107, [%rd283+2048];
$L__BB7_329:
	add.s32 	%r1069, %r248, 544;
	setp.ge.s32 	%p203, %r1069, %r246;
	@%p203 bra 	$L__BB7_331;
	ld.global.u32 	%r2108, [%rd283+2176];
$L__BB7_331:
	add.s32 	%r1071, %r248, 576;
	setp.ge.s32 	%p204, %r1071, %r246;
	@%p204 bra 	$L__BB7_333;
	ld.global.u32 	%r2109, [%rd283+2304];
$L__BB7_333:
	// begin inline asm
	mov.u32 %r1072, %laneid;
	// end inline asm
	shr.u32 	%r288, %r247, 5;
	mad.lo.s32 	%r1103, %r288, 608, %r1072;
	shl.b32 	%r1104, %r1103, 2;
	mov.u32 	%r1105, _ZZN3cub18CUB_300001_SM_10006detail6select23DeviceSelectSweepKernelINS2_10policy_hubIiNS0_8NullTypeElLb0ELNS0_10SelectImplE2EE10Policy1000EPiPS5_N6thrust24THRUST_300001_SM_1000_NS6detail15normal_iteratorINSC_10device_ptrIiEEEEPlNS0_13ScanTileStateIiLb1EEE7is_evenS5_iNS2_19streaming_context_tIlLb1EEELS6_2EEEvT0_T1_T2_T3_T4_T5_T6_T7_iT8_NS1_7vsmem_tEE19static_temp_storage;
	add.s32 	%r1106, %r1105, %r1104;
	st.shared.u32 	[%r1106], %r2091;
	st.shared.u32 	[%r1106+128], %r2092;
	st.shared.u32 	[%r1106+256], %r2093;
	st.shared.u32 	[%r1106+384], %r2094;
	st.shared.u32 	[%r1106+512], %r2095;
	st.shared.u32 	[%r1106+640], %r2096;
	st.shared.u32 	[%r1106+768], %r2097;
	st.shared.u32 	[%r1106+896], %r2098;
	st.shared.u32 	[%r1106+1024], %r2099;
	st.shared.u32 	[%r1106+1152], %r2100;
	st.shared.u32 	[%r1106+1280], %r2101;
	st.shared.u32 	[%r1106+1408], %r2102;
	st.shared.u32 	[%r1106+1536], %r2103;
	st.shared.u32 	[%r1106+1664], %r2104;
	st.shared.u32 	[%r1106+1792], %r2105;
	st.shared.u32 	[%r1106+1920], %r2106;
	st.shared.u32 	[%r1106+2048], %r2107;
	st.shared.u32 	[%r1106+2176], %r2108;
	st.shared.u32 	[%r1106+2304], %r2109;
	bar.warp.sync 	-1;
	mad.lo.s32 	%r1107, %r1072, 72, %r1106;
	ld.shared.u32 	%r289, [%r1107];
	not.b32 	%r1108, %r289;
	ld.shared.u32 	%r290, [%r1107+4];
	not.b32 	%r1109, %r290;
	ld.shared.u32 	%r291, [%r1107+8];
	not.b32 	%r1110, %r291;
	ld.shared.u32 	%r292, [%r1107+12];
	not.b32 	%r1111, %r292;
	ld.shared.u32 	%r293, [%r1107+16];
	not.b32 	%r1112, %r293;
	ld.shared.u32 	%r294, [%r1107+20];
	not.b32 	%r1113, %r294;
	ld.shared.u32 	%r295, [%r1107+24];
	not.b32 	%r1114, %r295;
	ld.shared.u32 	%r296, [%r1107+28];
	not.b32 	%r1115, %r296;
	ld.shared.u32 	%r297, [%r1107+32];
	not.b32 	%r1116, %r297;
	ld.shared.u32 	%r298, [%r1107+36];
	not.b32 	%r1117, %r298;
	ld.shared.u32 	%r299, [%r1107+40];
	not.b32 	%r1118, %r299;
	ld.shared.u32 	%r300, [%r1107+44];
	not.b32 	%r1119, %r300;
	ld.shared.u32 	%r301, [%r1107+48];
	not.b32 	%r1120, %r301;
	ld.shared.u32 	%r302, [%r1107+52];
	not.b32 	%r1121, %r302;
	ld.shared.u32 	%r303, [%r1107+56];
	not.b32 	%r1122, %r303;
	ld.shared.u32 	%r304, [%r1107+60];
	not.b32 	%r1123, %r304;
	ld.shared.u32 	%r305, [%r1107+64];
	not.b32 	%r1124, %r305;
	ld.shared.u32 	%r306, [%r1107+68];
	not.b32 	%r1125, %r306;
	ld.shared.u32 	%r307, [%r1107+72];
	not.b32 	%r1126, %r307;
	mul.lo.s32 	%r308, %r247, 19;
	setp.lt.s32 	%p205, %r308, %r246;
	and.b32  	%r1127, %r1108, 1;
	selp.b32 	%r309, %r1127, 1, %p205;
	add.s32 	%r310, %r308, 1;
	setp.lt.s32 	%p206, %r310, %r246;
	and.b32  	%r1128, %r1109, 1;
	selp.b32 	%r311, %r1128, 1, %p206;
	add.s32 	%r312, %r308, 2;
	setp.lt.s32 	%p207, %r312, %r246;
	and.b32  	%r1129, %r1110, 1;
	selp.b32 	%r313, %r1129, 1, %p207;
	add.s32 	%r314, %r308, 3;
	setp.lt.s32 	%p208, %r314, %r246;
	and.b32  	%r1130, %r1111, 1;
	selp.b32 	%r315, %r1130, 1, %p208;
	add.s32 	%r316, %r308, 4;
	setp.lt.s32 	%p209, %r316, %r246;
	and.b32  	%r1131, %r1112, 1;
	selp.b32 	%r317, %r1131, 1, %p209;
	add.s32 	%r318, %r308, 5;
	setp.lt.s32 	%p210, %r318, %r246;
	and.b32  	%r1132, %r1113, 1;
	selp.b32 	%r319, %r1132, 1, %p210;
	add.s32 	%r320, %r308, 6;
	setp.lt.s32 	%p211, %r320, %r246;
	and.b32  	%r1133, %r1114, 1;
	selp.b32 	%r321, %r1133, 1, %p211;
	add.s32 	%r322, %r308, 7;
	setp.lt.s32 	%p212, %r322, %r246;
	and.b32  	%r1134, %r1115, 1;
	selp.b32 	%r323, %r1134, 1, %p212;
	add.s32 	%r324, %r308, 8;
	setp.lt.s32 	%p213, %r324, %r246;
	and.b32  	%r1135, %r1116, 1;
	selp.b32 	%r325, %r1135, 1, %p213;
	add.s32 	%r326, %r308, 9;
	setp.lt.s32 	%p214, %r326, %r246;
	and.b32  	%r1136, %r1117, 1;
	selp.b32 	%r327, %r1136, 1, %p214;
	add.s32 	%r328, %r308, 10;
	setp.lt.s32 	%p215, %r328, %r246;
	and.b32  	%r1137, %r1118, 1;
	selp.b32 	%r329, %r1137, 1, %p215;
	add.s32 	%r330, %r308, 11;
	setp.lt.s32 	%p216, %r330, %r246;
	and.b32  	%r1138, %r1119, 1;
	selp.b32 	%r331, %r1138, 1, %p216;
	add.s32 	%r332, %r308, 12;
	setp.lt.s32 	%p217, %r332, %r246;
	and.b32  	%r1139, %r1120, 1;
	selp.b32 	%r333, %r1139, 1, %p217;
	add.s32 	%r334, %r308, 13;
	setp.lt.s32 	%p218, %r334, %r246;
	and.b32  	%r1140, %r1121, 1;
	selp.b32 	%r335, %r1140, 1, %p218;
	add.s32 	%r336, %r308, 14;
	setp.lt.s32 	%p219, %r336, %r246;
	and.b32  	%r1141, %r1122, 1;
	selp.b32 	%r337, %r1141, 1, %p219;
	add.s32 	%r338, %r308, 15;
	setp.lt.s32 	%p220, %r338, %r246;
	and.b32  	%r1142, %r1123, 1;
	selp.b32 	%r339, %r1142, 1, %p220;
	add.s32 	%r340, %r308, 16;
	setp.lt.s32 	%p221, %r340, %r246;
	and.b32  	%r1143, %r1124, 1;
	selp.b32 	%r341, %r1143, 1, %p221;
	add.s32 	%r342, %r308, 17;
	setp.lt.s32 	%p222, %r342, %r246;
	and.b32  	%r1144, %r1125, 1;
	selp.b32 	%r343, %r1144, 1, %p222;
	add.s32 	%r344, %r308, 18;
	setp.lt.s32 	%p223, %r344, %r246;
	and.b32  	%r1145, %r1126, 1;
	selp.b32 	%r345, %r1145, 1, %p223;
	bar.sync 	0;
	add.s32 	%r346, %r311, %r309;
	add.s32 	%r347, %r313, %r346;
	add.s32 	%r348, %r315, %r347;
	add.s32 	%r349, %r317, %r348;
	add.s32 	%r350, %r319, %r349;
	add.s32 	%r351, %r321, %r350;
	add.s32 	%r352, %r323, %r351;
	add.s32 	%r353, %r325, %r352;
	add.s32 	%r354, %r327, %r353;
	add.s32 	%r355, %r329, %r354;
	add.s32 	%r356, %r331, %r355;
	add.s32 	%r357, %r333, %r356;
	add.s32 	%r358, %r335, %r357;
	add.s32 	%r359, %r337, %r358;
	add.s32 	%r360, %r339, %r359;
	add.s32 	%r361, %r341, %r360;
	add.s32 	%r362, %r343, %r361;
	add.s32 	%r1077, %r345, %r362;
	mov.b32 	%r1075, 1;
	mov.b32 	%r1100, 0;
	mov.b32 	%r1102, -1;
	// begin inline asm
	{  .reg .s32 r0;  .reg .pred p;  shfl.sync.up.b32 r0|p, %r1077, %r1075, %r1100, %r1102;  @p add.s32 r0, r0, %r1077;  mov.s32 %r1073, r0;}
	// end inline asm
	mov.b32 	%r1081, 2;
	// begin inline asm
	{  .reg .s32 r0;  .reg .pred p;  shfl.sync.up.b32 r0|p, %r1073, %r1081, %r1100, %r1102;  @p add.s32 r0, r0, %r1073;  mov.s32 %r1079, r0;}
	// end inline asm
	mov.b32 	%r1087, 4;
	// begin inline asm
	{  .reg .s32 r0;  .reg .pred p;  shfl.sync.up.b32 r0|p, %r1079, %r1087, %r1100, %r1102;  @p add.s32 r0, r0, %r1079;  mov.s32 %r1085, r0;}
	// end inline asm
	mov.b32 	%r1093, 8;
	// begin inline asm
	{  .reg .s32 r0;  .reg .pred p;  shfl.sync.up.b32 r0|p, %r1085, %r1093, %r1100, %r1102;  @p add.s32 r0, r0, %r1085;  mov.s32 %r1091, r0;}
	// end inline asm
	mov.b32 	%r1099, 16;
	// begin inline asm
	{  .reg .s32 r0;  .reg .pred p;  shfl.sync.up.b32 r0|p, %r1091, %r1099, %r1100, %r1102;  @p add.s32 r0, r0, %r1091;  mov.s32 %r1097, r0;}
	// end inline asm
	setp.ne.s32 	%p224, %r1072, 31;
	@%p224 bra 	$L__BB7_335;
	shl.b32 	%r1146, %r288, 2;
	mov.u32 	%r1147, _ZZN3cub18CUB_300001_SM_10006detail6select23DeviceSelectSweepKernelINS2_10policy_hubIiNS0_8NullTypeElLb0ELNS0_10SelectImplE2EE10Policy1000EPiPS5_N6thrust24THRUST_300001_SM_1000_NS6detail15normal_iteratorINSC_10device_ptrIiEEEEPlNS0_13ScanTileStateIiLb1EEE7is_evenS5_iNS2_19streaming_context_tIlLb1EEELS6_2EEEvT0_T1_T2_T3_T4_T5_T6_T7_iT8_NS1_7vsmem_tEE19static_temp_storage;
	add.s32 	%r1148, %r1147, %r1146;
	st.shared.u32 	[%r1148], %r1097;
$L__BB7_335:
	bar.sync 	0;
	mov.u32 	%r1149, _ZZN3cub18CUB_300001_SM_10006detail6select23DeviceSelectSweepKernelINS2_10policy_hubIiNS0_8NullTypeElLb0ELNS0_10SelectImplE2EE10Policy1000EPiPS5_N6thrust24THRUST_300001_SM_1000_NS6detail15normal_iteratorINSC_10device_ptrIiEEEEPlNS0_13ScanTileStateIiLb1EEE7is_evenS5_iNS2_19streaming_context_tIlLb1EEELS6_2EEEvT0_T1_T2_T3_T4_T5_T6_T7_iT8_NS1_7vsmem_tEE19static_temp_storage;
	ld.shared.v4.u32 	{%r1150, %r1151, %r1152, %r1153}, [_ZZN3cub18CUB_300001_SM_10006detail6select23DeviceSelectSweepKernelINS2_10policy_hubIiNS0_8NullTypeElLb0ELNS0_10SelectImplE2EE10Policy1000EPiPS5_N6thrust24THRUST_300001_SM_1000_NS6detail15normal_iteratorINSC_10device_ptrIiEEEEPlNS0_13ScanTileStateIiLb1EEE7is_evenS5_iNS2_19streaming_context_tIlLb1EEELS6_2EEEvT0_T1_T2_T3_T4_T5_T6_T7_iT8_NS1_7vsmem_tEE19static_temp_storage];
	add.s32 	%r1154, %r1151, %r1150;
	setp.eq.s32 	%p225, %r288, 2;
	selp.b32 	%r1155, %r1154, %r1150, %p225;
	add.s32 	%r1156, %r1154, %r1152;
	setp.eq.s32 	%p226, %r288, 3;
	selp.b32 	%r1157, %r1156, %r1155, %p226;
	add.s32 	%r1158, %r1156, %r1153;
	setp.eq.s32 	%p227, %r288, 4;
	selp.b32 	%r1159, %r1158, %r1157, %p227;
	ld.shared.v4.u32 	{%r1160, %r1161, %r1162, %r1163}, [_ZZN3cub18CUB_300001_SM_10006detail6select23DeviceSelectSweepKernelINS2_10policy_hubIiNS0_8NullTypeElLb0ELNS0_10SelectImplE2EE10Policy1000EPiPS5_N6thrust24THRUST_300001_SM_1000_NS6detail15normal_iteratorINSC_10device_ptrIiEEEEPlNS0_13ScanTileStateIiLb1EEE7is_evenS5_iNS2_19streaming_context_tIlLb1EEELS6_2EEEvT0_T1_T2_T3_T4_T5_T6_T7_iT8_NS1_7vsmem_tEE19static_temp_storage+16];
	add.s32 	%r1164, %r1158, %r1160;
	setp.eq.s32 	%p228, %r288, 5;
	selp.b32 	%r1165, %r1164, %r1159, %p228;
	add.s32 	%r1166, %r1164, %r1161;
	setp.eq.s32 	%p229, %r288, 6;
	selp.b32 	%r1167, %r1166, %r1165, %p229;
	add.s32 	%r1168, %r1166, %r1162;
	setp.eq.s32 	%p230, %r288, 7;
	selp.b32 	%r1169, %r1168, %r1167, %p230;
	add.s32 	%r1170, %r1168, %r1163;
	setp.eq.s32 	%p231, %r288, 8;
	selp.b32 	%r1171, %r1170, %r1169, %p231;
	ld.shared.v4.u32 	{%r1172, %r1173, %r1174, %r1175}, [_ZZN3cub18CUB_300001_SM_10006detail6select23DeviceSelectSweepKernelINS2_10policy_hubIiNS0_8NullTypeElLb0ELNS0_10SelectImplE2EE10Policy1000EPiPS5_N6thrust24THRUST_300001_SM_1000_NS6detail15normal_iteratorINSC_10device_ptrIiEEEEPlNS0_13ScanTileStateIiLb1EEE7is_evenS5_iNS2_19streaming_context_tIlLb1EEELS6_2EEEvT0_T1_T2_T3_T4_T5_T6_T7_iT8_NS1_7vsmem_tEE19static_temp_storage+32];
	add.s32 	%r1176, %r1170, %r1172;
	setp.eq.s32 	%p232, %r288, 9;
	selp.b32 	%r1177, %r1176, %r1171, %p232;
	add.s32 	%r1178, %r1176, %r1173;
	setp.eq.s32 	%p233, %r288, 10;
	selp.b32 	%r1179, %r1178, %r1177, %p233;
	add.s32 	%r1180, %r1178, %r1174;
	setp.eq.s32 	%p234, %r288, 11;
	selp.b32 	%r1181, %r1180, %r1179, %p234;
	add.s32 	%r1182, %r1180, %r1175;
	setp.eq.s32 	%p235, %r288, 12;
	selp.b32 	%r1183, %r1182, %r1181, %p235;
	ld.shared.v4.u32 	{%r1184, %r1185, %r1186, %r1187}, [_ZZN3cub18CUB_300001_SM_10006detail6select23DeviceSelectSweepKernelINS2_10policy_hubIiNS0_8NullTypeElLb0ELNS0_10SelectImplE2EE10Policy1000EPiPS5_N6thrust24THRUST_300001_SM_1000_NS6detail15normal_iteratorINSC_10device_ptrIiEEEEPlNS0_13ScanTileStateIiLb1EEE7is_evenS5_iNS2_19streaming_context_tIlLb1EEELS6_2EEEvT0_T1_T2_T3_T4_T5_T6_T7_iT8_NS1_7vsmem_tEE19static_temp_storage+48];
	add.s32 	%r1188, %r1182, %r1184;
	setp.eq.s32 	%p236, %r288, 13;
	selp.b32 	%r1189, %r1188, %r1183, %p236;
	add.s32 	%r1190, %r1188, %r1185;
	setp.eq.s32 	%p237, %r288, 14;
	selp.b32 	%r1191, %r1190, %r1189, %p237;
	add.s32 	%r1192, %r1190, %r1186;
	setp.eq.s32 	%p238, %r288, 15;
	selp.b32 	%r1193, %r1192, %r1191, %p238;
	add.s32 	%r1194, %r1192, %r1187;
	setp.eq.s32 	%p239, %r288, 16;
	selp.b32 	%r1195, %r1194, %r1193, %p239;
	.pragma "used_bytes_mask 4095";
	ld.shared.v4.u32 	{%r1196, %r1197, %r1198, %r1199}, [_ZZN3cub18CUB_300001_SM_10006detail6select23DeviceSelectSweepKernelINS2_10policy_hubIiNS0_8NullTypeElLb0ELNS0_10SelectImplE2EE10Policy1000EPiPS5_N6thrust24THRUST_300001_SM_1000_NS6detail15normal_iteratorINSC_10device_ptrIiEEEEPlNS0_13ScanTileStateIiLb1EEE7is_evenS5_iNS2_19streaming_context_tIlLb1EEELS6_2EEEvT0_T1_T2_T3_T4_T5_T6_T7_iT8_NS1_7vsmem_tEE19static_temp_storage+64];
	add.s32 	%r1200, %r1194, %r1196;
	setp.eq.s32 	%p240, %r288, 17;
	selp.b32 	%r1201, %r1200, %r1195, %p240;
	add.s32 	%r1202, %r1200, %r1197;
	setp.eq.s32 	%p241, %r288, 18;
	selp.b32 	%r1203, %r1202, %r1201, %p241;
	setp.lt.u32 	%p242, %r247, 32;
	selp.b32 	%r1204, 0, %r1203, %p242;
	setp.eq.s32 	%p243, %r1072, 0;
	sub.s32 	%r1205, %r1097, %r1077;
	selp.b32 	%r1206, 0, %r1205, %p243;
	add.s32 	%r1207, %r1204, %r1206;
	add.s32 	%r1208, %r1207, %r309;
	add.s32 	%r1209, %r346, %r1207;
	add.s32 	%r1210, %r347, %r1207;
	add.s32 	%r1211, %r348, %r1207;
	add.s32 	%r1212, %r349, %r1207;
	add.s32 	%r1213, %r350, %r1207;
	add.s32 	%r1214, %r351, %r1207;
	add.s32 	%r1215, %r352, %r1207;
	add.s32 	%r1216, %r353, %r1207;
	add.s32 	%r1217, %r354, %r1207;
	add.s32 	%r1218, %r355, %r1207;
	add.s32 	%r1219, %r356, %r1207;
	add.s32 	%r1220, %r357, %r1207;
	add.s32 	%r1221, %r358, %r1207;
	add.s32 	%r1222, %r359, %r1207;
	add.s32 	%r1223, %r360, %r1207;
	add.s32 	%r1224, %r361, %r1207;
	add.s32 	%r1225, %r362, %r1207;
	add.s32 	%r1226, %r246, %r1198;
	add.s32 	%r1227, %r1226, %r1202;
	add.s32 	%r2144, %r1227, -11552;
	bar.sync 	0;
	sub.s32 	%r366, %r246, %r2144;
	sub.s32 	%r1228, %r308, %r1207;
	setp.eq.s32 	%p244, %r309, 0;
	add.s32 	%r1229, %r1207, %r366;
	selp.b32 	%r1230, %r1228, %r1229, %p244;
	shl.b32 	%r1231, %r1230, 2;
	add.s32 	%r1232, %r1149, %r1231;
	st.shared.u32 	[%r1232], %r289;
	sub.s32 	%r1233, %r310, %r1208;
	setp.eq.s32 	%p245, %r311, 0;
	add.s32 	%r1234, %r1229, %r309;
	selp.b32 	%r1235, %r1233, %r1234, %p245;
	shl.b32 	%r1236, %r1235, 2;
	add.s32 	%r1237, %r1149, %r1236;
	st.shared.u32 	[%r1237], %r290;
	sub.s32 	%r1238, %r312, %r1209;
	setp.eq.s32 	%p246, %r313, 0;
	add.s32 	%r1239, %r1234, %r311;
	selp.b32 	%r1240, %r1238, %r1239, %p246;
	shl.b32 	%r1241, %r1240, 2;
	add.s32 	%r1242, %r1149, %r1241;
	st.shared.u32 	[%r1242], %r291;
	sub.s32 	%r1243, %r314, %r1210;
	setp.eq.s32 	%p247, %r315, 0;
	add.s32 	%r1244, %r1239, %r313;
	selp.b32 	%r1245, %r1243, %r1244, %p247;
	shl.b32 	%r1246, %r1245, 2;
	add.s32 	%r1247, %r1149, %r1246;
	st.shared.u32 	[%r1247], %r292;
	sub.s32 	%r1248, %r316, %r1211;
	setp.eq.s32 	%p248, %r317, 0;
	add.s32 	%r1249, %r1244, %r315;
	selp.b32 	%r1250, %r1248, %r1249, %p248;
	shl.b32 	%r1251, %r1250, 2;
	add.s32 	%r1252, %r1149, %r1251;
	st.shared.u32 	[%r1252], %r293;
	sub.s32 	%r1253, %r318, %r1212;
	setp.eq.s32 	%p249, %r319, 0;
	add.s32 	%r1254, %r1249, %r317;
	selp.b32 	%r1255, %r1253, %r1254, %p249;
	shl.b32 	%r1256, %r1255, 2;
	add.s32 	%r1257, %r1149, %r1256;
	st.shared.u32 	[%r1257], %r294;
	sub.s32 	%r1258, %r320, %r1213;
	setp.eq.s32 	%p250, %r321, 0;
	add.s32 	%r1259, %r1254, %r319;
	selp.b32 	%r1260, %r1258, %r1259, %p250;
	shl.b32 	%r1261, %r1260, 2;
	add.s32 	%r1262, %r1149, %r1261;
	st.shared.u32 	[%r1262], %r295;
	sub.s32 	%r1263, %r322, %r1214;
	setp.eq.s32 	%p251, %r323, 0;
	add.s32 	%r1264, %r1259, %r321;
	selp.b32 	%r1265, %r1263, %r1264, %p251;
	shl.b32 	%r1266, %r1265, 2;
	add.s32 	%r1267, %r1149, %r1266;
	st.shared.u32 	[%r1267], %r296;
	sub.s32 	%r1268, %r324, %r1215;
	setp.eq.s32 	%p252, %r325, 0;
	add.s32 	%r1269, %r1264, %r323;
	selp.b32 	%r1270, %r1268, %r1269, %p252;
	shl.b32 	%r1271, %r1270, 2;
	add.s32 	%r1272, %r1149, %r1271;
	st.shared.u32 	[%r1272], %r297;
	sub.s32 	%r1273, %r326, %r1216;
	setp.eq.s32 	%p253, %r327, 0;
	add.s32 	%r1274, %r1269, %r325;
	selp.b32 	%r1275, %r1273, %r1274, %p253;
	shl.b32 	%r1276, %r1275, 2;
	add.s32 	%r1277, %r1149, %r1276;
	st.shared.u32 	[%r1277], %r298;
	sub.s32 	%r1278, %r328, %r1217;
	setp.eq.s32 	%p254, %r329, 0;
	add.s32 	%r1279, %r1274, %r327;
	selp.b32 	%r1280, %r1278, %r1279, %p254;
	shl.b32 	%r1281, %r1280, 2;
	add.s32 	%r1282, %r1149, %r1281;
	st.shared.u32 	[%r1282], %r299;
	sub.s32 	%r1283, %r330, %r1218;
	setp.eq.s32 	%p255, %r331, 0;
	add.s32 	%r1284, %r1279, %r329;
	selp.b32 	%r1285, %r1283, %r1284, %p255;
	shl.b32 	%r1286, %r1285, 2;
	add.s32 	%r1287, %r1149, %r1286;
	st.shared.u32 	[%r1287], %r300;
	sub.s32 	%r1288, %r332, %r1219;
	setp.eq.s32 	%p256, %r333, 0;
	add.s32 	%r1289, %r1284, %r331;
	selp.b32 	%r1290, %r1288, %r1289, %p256;
	shl.b32 	%r1291, %r1290, 2;
	add.s32 	%r1292, %r1149, %r1291;
	st.shared.u32 	[%r1292], %r301;
	sub.s32 	%r1293, %r334, %r1220;
	setp.eq.s32 	%p257, %r335, 0;
	add.s32 	%r1294, %r1289, %r333;
	selp.b32 	%r1295, %r1293, %r1294, %p257;
	shl.b32 	%r1296, %r1295, 2;
	add.s32 	%r1297, %r1149, %r1296;
	st.shared.u32 	[%r1297], %r302;
	sub.s32 	%r1298, %r336, %r1221;
	setp.eq.s32 	%p258, %r337, 0;
	add.s32 	%r1299, %r1294, %r335;
	selp.b32 	%r1300, %r1298, %r1299, %p258;
	shl.b32 	%r1301, %r1300, 2;
	add.s32 	%r1302, %r1149, %r1301;
	st.shared.u32 	[%r1302], %r303;
	sub.s32 	%r1303, %r338, %r1222;
	setp.eq.s32 	%p259, %r339, 0;
	add.s32 	%r1304, %r1299, %r337;
	selp.b32 	%r1305, %r1303, %r1304, %p259;
	shl.b32 	%r1306, %r1305, 2;
	add.s32 	%r1307, %r1149, %r1306;
	st.shared.u32 	[%r1307], %r304;
	sub.s32 	%r1308, %r340, %r1223;
	setp.eq.s32 	%p260, %r341, 0;
	add.s32 	%r1309, %r1304, %r339;
	selp.b32 	%r1310, %r1308, %r1309, %p260;
	shl.b32 	%r1311, %r1310, 2;
	add.s32 	%r1312, %r1149, %r1311;
	st.shared.u32 	[%r1312], %r305;
	sub.s32 	%r1313, %r342, %r1224;
	setp.eq.s32 	%p261, %r343, 0;
	add.s32 	%r1314, %r1309, %r341;
	selp.b32 	%r1315, %r1313, %r1314, %p261;
	shl.b32 	%r1316, %r1315, 2;
	add.s32 	%r1317, %r1149, %r1316;
	st.shared.u32 	[%r1317], %r306;
	sub.s32 	%r1318, %r344, %r1225;
	setp.eq.s32 	%p262, %r345, 0;
	add.s32 	%r1319, %r1314, %r343;
	selp.b32 	%r1320, %r1318, %r1319, %p262;
	shl.b32 	%r1321, %r1320, 2;
	add.s32 	%r1322, %r1149, %r1321;
	st.shared.u32 	[%r1322], %r307;
	bar.sync 	0;
	ld.param.u8 	%rs3, [%rd1];
	ld.param.u64 	%rd806, [%rd1+24];
	cvta.to.global.u64 	%rd284, %rd806;
	ld.param.u64 	%rd285, [%rd1+8];
	ld.param.u64 	%rd286, [%rd1+16];
	setp.ge.s32 	%p263, %r247, %r366;
	@%p263 bra 	$L__BB7_339;
	setp.ne.s16 	%p265, %rs3, 0;
	mov.b64 	%rd1516, 0;
	@%p265 bra 	$L__BB7_338;
	ld.global.u64 	%rd810, [%rd284];
	sub.s64 	%rd1516, %rd286, %rd810;
$L__BB7_338:
	cvt.u64.u32 	%rd811, %r247;
	add.s64 	%rd812, %rd1516, %rd811;
	not.b64 	%rd813, %rd812;
	add.s64 	%rd1518, %rd285, %rd813;
	bra.uni 	$L__BB7_342;
$L__BB7_339:
	setp.ne.s16 	%p264, %rs3, 0;
	mov.b64 	%rd1517, 0;
	@%p264 bra 	$L__BB7_341;
	ld.global.u64 	%rd1517, [%rd284];
$L__BB7_341:
	sub.s32 	%r1323, %r247, %r366;
	cvt.s64.s32 	%rd808, %r1323;
	add.s64 	%rd1518, %rd1517, %rd808;
$L__BB7_342:
	setp.ge.s32 	%p266, %r247, %r246;
	shl.b32 	%r1324, %r247, 2;
	add.s32 	%r367, %r1149, %r1324;
	@%p266 bra 	$L__BB7_344;
	ld.shared.u32 	%r1326, [%r367];
	shl.b64 	%rd814, %rd1518, 2;
	add.s64 	%rd815, %rd4, %rd814;
	st.global.u32 	[%rd815], %r1326;
$L__BB7_344:
	add.s32 	%r368, %r247, 608;
	setp.lt.s32 	%p267, %r368, %r366;
	@%p267 bra 	$L__BB7_348;
	setp.ne.s16 	%p268, %rs3, 0;
	mov.b64 	%rd1519, 0;
	@%p268 bra 	$L__BB7_347;
	ld.global.u64 	%rd1519, [%rd284];
$L__BB7_347:
	sub.s32 	%r1327, %r368, %r366;
	cvt.s64.s32 	%rd817, %r1327;
	add.s64 	%rd1521, %rd1519, %rd817;
	bra.uni 	$L__BB7_351;
$L__BB7_348:
	setp.ne.s16 	%p269, %rs3, 0;
	mov.b64 	%rd1520, 0;
	@%p269 bra 	$L__BB7_350;
	ld.global.u64 	%rd819, [%rd284];
	sub.s64 	%rd1520, %rd286, %rd819;
$L__BB7_350:
	cvt.u64.u32 	%rd820, %r368;
	add.s64 	%rd821, %rd1520, %rd820;
	not.b64 	%rd822, %rd821;
	add.s64 	%rd1521, %rd285, %rd822;
$L__BB7_351:
	setp.ge.s32 	%p270, %r368, %r246;
	@%p270 bra 	$L__BB7_353;
	ld.shared.u32 	%r1328, [%r367+2432];
	shl.b64 	%rd823, %rd1521, 2;
	add.s64 	%rd824, %rd4, %rd823;
	st.global.u32 	[%rd824], %r1328;
$L__BB7_353:
	add.s32 	%r369, %r247, 1216;
	setp.lt.s32 	%p271, %r369, %r366;
	@%p271 bra 	$L__BB7_357;
	setp.ne.s16 	%p272, %rs3, 0;
	mov.b64 	%rd1522, 0;
	@%p272 bra 	$L__BB7_356;
	ld.global.u64 	%rd1522, [%rd284];
$L__BB7_356:
	sub.s32 	%r1329, %r369, %r366;
	cvt.s64.s32 	%rd826, %r1329;
	add.s64 	%rd1524, %rd1522, %rd826;
	bra.uni 	$L__BB7_360;
$L__BB7_357:
	setp.ne.s16 	%p273, %rs3, 0;
	mov.b64 	%rd1523, 0;
	@%p273 bra 	$L__BB7_359;
	ld.global.u64 	%rd828, [%rd284];
	sub.s64 	%rd1523, %rd286, %rd828;
$L__BB7_359:
	cvt.u64.u32 	%rd829, %r369;
	add.s64 	%rd830, %rd1523, %rd829;
	not.b64 	%rd831, %rd830;
	add.s64 	%rd1524, %rd285, %rd831;
$L__BB7_360:
	setp.ge.s32 	%p274, %r369, %r246;
	@%p274 bra 	$L__BB7_362;
	ld.shared.u32 	%r1330, [%r367+4864];
	shl.b64 	%rd832, %rd1524, 2;
	add.s64 	%rd833, %rd4, %rd832;
	st.global.u32 	[%rd833], %r1330;
$L__BB7_362:
	add.s32 	%r370, %r247, 1824;
	setp.lt.s32 	%p275, %r370, %r366;
	@%p275 bra 	$L__BB7_366;
	setp.ne.s16 	%p276, %rs3, 0;
	mov.b64 	%rd1525, 0;
	@%p276 bra 	$L__BB7_365;
	ld.global.u64 	%rd1525, [%rd284];
$L__BB7_365:
	sub.s32 	%r1331, %r370, %r366;
	cvt.s64.s32 	%rd835, %r1331;
	add.s64 	%rd1527, %rd1525, %rd835;
	bra.uni 	$L__BB7_369;
$L__BB7_366:
	setp.ne.s16 	%p277, %rs3, 0;
	mov.b64 	%rd1526, 0;
	@%p277 bra 	$L__BB7_368;
	ld.global.u64 	%rd837, [%rd284];
	sub.s64 	%rd1526, %rd286, %rd837;
$L__BB7_368:
	cvt.u64.u32 	%rd838, %r370;
	add.s64 	%rd839, %rd1526, %rd838;
	not.b64 	%rd840, %rd839;
	add.s64 	%rd1527, %rd285, %rd840;
$L__BB7_369:
	setp.ge.s32 	%p278, %r370, %r246;
	@%p278 bra 	$L__BB7_371;
	ld.shared.u32 	%r1332, [%r367+7296];
	shl.b64 	%rd841, %rd1527, 2;
	add.s64 	%rd842, %rd4, %rd841;
	st.global.u32 	[%rd842], %r1332;
$L__BB7_371:
	add.s32 	%r371, %r247, 2432;
	setp.lt.s32 	%p279, %r371, %r366;
	@%p279 bra 	$L__BB7_375;
	setp.ne.s16 	%p280, %rs3, 0;
	mov.b64 	%rd1528, 0;
	@%p280 bra 	$L__BB7_374;
	ld.global.u64 	%rd1528, [%rd284];
$L__BB7_374:
	sub.s32 	%r1333, %r371, %r366;
	cvt.s64.s32 	%rd844, %r1333;
	add.s64 	%rd1530, %rd1528, %rd844;
	bra.uni 	$L__BB7_378;
$L__BB7_375:
	setp.ne.s16 	%p281, %rs3, 0;
	mov.b64 	%rd1529, 0;
	@%p281 bra 	$L__BB7_377;
	ld.global.u64 	%rd846, [%rd284];
	sub.s64 	%rd1529, %rd286, %rd846;
$L__BB7_377:
	cvt.u64.u32 	%rd847, %r371;
	add.s64 	%rd848, %rd1529, %rd847;
	not.b64 	%rd849, %rd848;
	add.s64 	%rd1530, %rd285, %rd849;
$L__BB7_378:
	setp.ge.s32 	%p282, %r371, %r246;
	@%p282 bra 	$L__BB7_380;
	ld.shared.u32 	%r1334, [%r367+9728];
	shl.b64 	%rd850, %rd1530, 2;
	add.s64 	%rd851, %rd4, %rd850;
	st.global.u32 	[%rd851], %r1334;
$L__BB7_380:
	add.s32 	%r372, %r247, 3040;
	setp.lt.s32 	%p283, %r372, %r366;
	@%p283 bra 	$L__BB7_384;
	setp.ne.s16 	%p284, %rs3, 0;
	mov.b64 	%rd1531, 0;
	@%p284 bra 	$L__BB7_383;
	ld.global.u64 	%rd1531, [%rd284];
$L__BB7_383:
	sub.s32 	%r1335, %r372, %r366;
	cvt.s64.s32 	%rd853, %r1335;
	add.s64 	%rd1533, %rd1531, %rd853;
	bra.uni 	$L__BB7_387;
$L__BB7_384:
	setp.ne.s16 	%p285, %rs3, 0;
	mov.b64 	%rd1532, 0;
	@%p285 bra 	$L__BB7_386;
	ld.global.u64 	%rd855, [%rd284];
	sub.s64 	%rd1532, %rd286, %rd855;
$L__BB7_386:
	cvt.u64.u32 	%rd856, %r372;
	add.s64 	%rd857, %rd1532, %rd856;
	not.b64 	%rd858, %rd857;
	add.s64 	%rd1533, %rd285, %rd858;
$L__BB7_387:
	setp.ge.s32 	%p286, %r372, %r246;
	@%p286 bra 	$L__BB7_389;
	ld.shared.u32 	%r1336, [%r367+12160];
	shl.b64 	%rd859, %rd1533, 2;
	add.s64 	%rd860, %rd4, %rd859;
	st.global.u32 	[%rd860], %r1336;
$L__BB7_389:
	add.s32 	%r373, %r247, 3648;
	setp.lt.s32 	%p287, %r373, %r366;
	@%p287 bra 	$L__BB7_393;
	setp.ne.s16 	%p288, %rs3, 0;
	mov.b64 	%rd1534, 0;
	@%p288 bra 	$L__BB7_392;
	ld.global.u64 	%rd1534, [%rd284];
$L__BB7_392:
	sub.s32 	%r1337, %r373, %r366;
	cvt.s64.s32 	%rd862, %r1337;
	add.s64 	%rd1536, %rd1534, %rd862;
	bra.uni 	$L__BB7_396;
$L__BB7_393:
	setp.ne.s16 	%p289, %rs3, 0;
	mov.b64 	%rd1535, 0;
	@%p289 bra 	$L__BB7_395;
	ld.global.u64 	%rd864, [%rd284];
	sub.s64 	%rd1535, %rd286, %rd864;
$L__BB7_395:
	cvt.u64.u32 	%rd865, %r373;
	add.s64 	%rd866, %rd1535, %rd865;
	not.b64 	%rd867, %rd866;
	add.s64 	%rd1536, %rd285, %rd867;
$L__BB7_396:
	setp.ge.s32 	%p290, %r373, %r246;
	@%p290 bra 	$L__BB7_398;
	ld.shared.u32 	%r1338, [%r367+14592];
	shl.b64 	%rd868, %rd1536, 2;
	add.s64 	%rd869, %rd4, %rd868;
	st.global.u32 	[%rd869], %r1338;
$L__BB7_398:
	add.s32 	%r374, %r247, 4256;
	setp.lt.s32 	%p291, %r374, %r366;
	@%p291 bra 	$L__BB7_402;
	setp.ne.s16 	%p292, %rs3, 0;
	mov.b64 	%rd1537, 0;
	@%p292 bra 	$L__BB7_401;
	ld.global.u64 	%rd1537, [%rd284];
$L__BB7_401:
	sub.s32 	%r1339, %r374, %r366;
	cvt.s64.s32 	%rd871, %r1339;
	add.s64 	%rd1539, %rd1537, %rd871;
	bra.uni 	$L__BB7_405;
$L__BB7_402:
	setp.ne.s16 	%p293, %rs3, 0;
	mov.b64 	%rd1538, 0;
	@%p293 bra 	$L__BB7_404;
	ld.global.u64 	%rd873, [%rd284];
	sub.s64 	%rd1538, %rd286, %rd873;
$L__BB7_404:
	cvt.u64.u32 	%rd874, %r374;
	add.s64 	%rd875, %rd1538, %rd874;
	not.b64 	%rd876, %rd875;
	add.s64 	%rd1539, %rd285, %rd876;
$L__BB7_405:
	setp.ge.s32 	%p294, %r374, %r246;
	@%p294 bra 	$L__BB7_407;
	ld.shared.u32 	%r1340, [%r367+17024];
	shl.b64 	%rd877, %rd1539, 2;
	add.s64 	%rd878, %rd4, %rd877;
	st.global.u32 	[%rd878], %r1340;
$L__BB7_407:
	add.s32 	%r375, %r247, 4864;
	setp.lt.s32 	%p295, %r375, %r366;
	@%p295 bra 	$L__BB7_411;
	setp.ne.s16 	%p296, %rs3, 0;
	mov.b64 	%rd1540, 0;
	@%p296 bra 	$L__BB7_410;
	ld.global.u64 	%rd1540, [%rd284];
$L__BB7_410:
	sub.s32 	%r1341, %r375, %r366;
	cvt.s64.s32 	%rd880, %r1341;
	add.s64 	%rd1542, %rd1540, %rd880;
	bra.uni 	$L__BB7_414;
$L__BB7_411:
	setp.ne.s16 	%p297, %rs3, 0;
	mov.b64 	%rd1541, 0;
	@%p297 bra 	$L__BB7_413;
	ld.global.u64 	%rd882, [%rd284];
	sub.s64 	%rd1541, %rd286, %rd882;
$L__BB7_413:
	cvt.u64.u32 	%rd883, %r375;
	add.s64 	%rd884, %rd1541, %rd883;
	not.b64 	%rd885, %rd884;
	add.s64 	%rd1542, %rd285, %rd885;
$L__BB7_414:
	setp.ge.s32 	%p298, %r375, %r246;
	@%p298 bra 	$L__BB7_416;
	ld.shared.u32 	%r1342, [%r367+19456];
	shl.b64 	%rd886, %rd1542, 2;
	add.s64 	%rd887, %rd4, %rd886;
	st.global.u32 	[%rd887], %r1342;
$L__BB7_416:
	add.s32 	%r376, %r247, 5472;
	setp.lt.s32 	%p299, %r376, %r366;
	@%p299 bra 	$L__BB7_420;
	setp.ne.s16 	%p300, %rs3, 0;
	mov.b64 	%rd1543, 0;
	@%p300 bra 	$L__BB7_419;
	ld.global.u64 	%rd1543, [%rd284];
$L__BB7_419:
	sub.s32 	%r1343, %r376, %r366;
	cvt.s64.s32 	%rd889, %r1343;
	add.s64 	%rd1545, %rd1543, %rd889;
	bra.uni 	$L__BB7_423;
$L__BB7_420:
	setp.ne.s16 	%p301, %rs3, 0;
	mov.b64 	%rd1544, 0;
	@%p301 bra 	$L__BB7_422;
	ld.global.u64 	%rd891, [%rd284];
	sub.s64 	%rd1544, %rd286, %rd891;
$L__BB7_422:
	cvt.u64.u32 	%rd892, %r376;
	add.s64 	%rd893, %rd1544, %rd892;
	not.b64 	%rd894, %rd893;
	add.s64 	%rd1545, %rd285, %rd894;
$L__BB7_423:
	setp.ge.s32 	%p302, %r376, %r246;
	@%p302 bra 	$L__BB7_425;
	ld.shared.u32 	%r1344, [%r367+21888];
	shl.b64 	%rd895, %rd1545, 2;
	add.s64 	%rd896, %rd4, %rd895;
	st.global.u32 	[%rd896], %r1344;
$L__BB7_425:
	add.s32 	%r377, %r247, 6080;
	setp.lt.s32 	%p303, %r377, %r366;
	@%p303 bra 	$L__BB7_429;
	setp.ne.s16 	%p304, %rs3, 0;
	mov.b64 	%rd1546, 0;
	@%p304 bra 	$L__BB7_428;
	ld.global.u64 	%rd1546, [%rd284];
$L__BB7_428:
	sub.s32 	%r1345, %r377, %r366;
	cvt.s64.s32 	%rd898, %r1345;
	add.s64 	%rd1548, %rd1546, %rd898;
	bra.uni 	$L__BB7_432;
$L__BB7_429:
	setp.ne.s16 	%p305, %rs3, 0;
	mov.b64 	%rd1547, 0;
	@%p305 bra 	$L__BB7_431;
	ld.global.u64 	%rd900, [%rd284];
	sub.s64 	%rd1547, %rd286, %rd900;
$L__BB7_431:
	cvt.u64.u32 	%rd901, %r377;
	add.s64 	%rd902, %rd1547, %rd901;
	not.b64 	%rd903, %rd902;
	add.s64 	%rd1548, %rd285, %rd903;
$L__BB7_432:
	setp.ge.s32 	%p306, %r377, %r246;
	@%p306 bra 	$L__BB7_434;
	ld.shared.u32 	%r1346, [%r367+24320];
	shl.b64 	%rd904, %rd1548, 2;
	add.s64 	%rd905, %rd4, %rd904;
	st.global.u32 	[%rd905], %r1346;
$L__BB7_434:
	add.s32 	%r378, %r247, 6688;
	setp.lt.s32 	%p307, %r378, %r366;
	@%p307 bra 	$L__BB7_438;
	setp.ne.s16 	%p308, %rs3, 0;
	mov.b64 	%rd1549, 0;
	@%p308 bra 	$L__BB7_437;
	ld.global.u64 	%rd1549, [%rd284];
$L__BB7_437:
	sub.s32 	%r1347, %r378, %r366;
	cvt.s64.s32 	%rd907, %r1347;
	add.s64 	%rd1551, %rd1549, %rd907;
	bra.uni 	$L__BB7_441;
$L__BB7_438:
	setp.ne.s16 	%p309, %rs3, 0;
	mov.b64 	%rd1550, 0;
	@%p309 bra 	$L__BB7_440;
	ld.global.u64 	%rd909, [%rd284];
	sub.s64 	%rd1550, %rd286, %rd909;
$L__BB7_440:
	cvt.u64.u32 	%rd910, %r378;
	add.s64 	%rd911, %rd1550, %rd910;
	not.b64 	%rd912, %rd911;
	add.s64 	%rd1551, %rd285, %rd912;
$L__BB7_441:
	setp.ge.s32 	%p310, %r378, %r246;
	@%p310 bra 	$L__BB7_443;
	ld.shared.u32 	%r1348, [%r367+26752];
	shl.b64 	%rd913, %rd1551, 2;
	add.s64 	%rd914, %rd4, %rd913;
	st.global.u32 	[%rd914], %r1348;
$L__BB7_443:
	add.s32 	%r379, %r247, 7296;
	setp.lt.s32 	%p311, %r379, %r366;
	@%p311 bra 	$L__BB7_447;
	setp.ne.s16 	%p312, %rs3, 0;
	mov.b64 	%rd1552, 0;
	@%p312 bra 	$L__BB7_446;
	ld.global.u64 	%rd1552, [%rd284];
$L__BB7_446:
	sub.s32 	%r1349, %r379, %r366;
	cvt.s64.s32 	%rd916, %r1349;
	add.s64 	%rd1554, %rd1552, %rd916;
	bra.uni 	$L__BB7_450;
$L__BB7_447:
	setp.ne.s16 	%p313, %rs3, 0;
	mov.b64 	%rd1553, 0;
	@%p313 bra 	$L__BB7_449;
	ld.global.u64 	%rd918, [%rd284];
	sub.s64 	%rd1553, %rd286, %rd918;
$L__BB7_449:
	cvt.u64.u32 	%rd919, %r379;
	add.s64 	%rd920, %rd1553, %rd919;
	not.b64 	%rd921, %rd920;
	add.s64 	%rd1554, %rd285, %rd921;
$L__BB7_450:
	setp.ge.s32 	%p314, %r379, %r246;
	@%p314 bra 	$L__BB7_452;
	ld.shared.u32 	%r1350, [%r367+29184];
	shl.b64 	%rd922, %rd1554, 2;
	add.s64 	%rd923, %rd4, %rd922;
	st.global.u32 	[%rd923], %r1350;
$L__BB7_452:
	add.s32 	%r380, %r247, 7904;
	setp.lt.s32 	%p315, %r380, %r366;
	@%p315 bra 	$L__BB7_456;
	setp.ne.s16 	%p316, %rs3, 0;
	mov.b64 	%rd1555, 0;
	@%p316 bra 	$L__BB7_455;
	ld.global.u64 	%rd1555, [%rd284];
$L__BB7_455:
	sub.s32 	%r1351, %r380, %r366;
	cvt.s64.s32 	%rd925, %r1351;
	add.s64 	%rd1557, %rd1555, %rd925;
	bra.uni 	$L__BB7_459;
$L__BB7_456:
	setp.ne.s16 	%p317, %rs3, 0;
	mov.b64 	%rd1556, 0;
	@%p317 bra 	$L__BB7_458;
	ld.global.u64 	%rd927, [%rd284];
	sub.s64 	%rd1556, %rd286, %rd927;
$L__BB7_458:
	cvt.u64.u32 	%rd928, %r380;
	add.s64 	%rd929, %rd1556, %rd928;
	not.b64 	%rd930, %rd929;
	add.s64 	%rd1557, %rd285, %rd930;
$L__BB7_459:
	setp.ge.s32 	%p318, %r380, %r246;
	@%p318 bra 	$L__BB7_461;
	ld.shared.u32 	%r1352, [%r367+31616];
	shl.b64 	%rd931, %rd1557, 2;
	add.s64 	%rd932, %rd4, %rd931;
	st.global.u32 	[%rd932], %r1352;
$L__BB7_461:
	add.s32 	%r381, %r247, 8512;
	setp.lt.s32 	%p319, %r381, %r366;
	@%p319 bra 	$L__BB7_465;
	setp.ne.s16 	%p320, %rs3, 0;
	mov.b64 	%rd1558, 0;
	@%p320 bra 	$L__BB7_464;
	ld.global.u64 	%rd1558, [%rd284];
$L__BB7_464:
	sub.s32 	%r1353, %r381, %r366;
	cvt.s64.s32 	%rd934, %r1353;
	add.s64 	%rd1560, %rd1558, %rd934;
	bra.uni 	$L__BB7_468;
$L__BB7_465:
	setp.ne.s16 	%p321, %rs3, 0;
	mov.b64 	%rd1559, 0;
	@%p321 bra 	$L__BB7_467;
	ld.global.u64 	%rd936, [%rd284];
	sub.s64 	%rd1559, %rd286, %rd936;
$L__BB7_467:
	cvt.u64.u32 	%rd937, %r381;
	add.s64 	%rd938, %rd1559, %rd937;
	not.b64 	%rd939, %rd938;
	add.s64 	%rd1560, %rd285, %rd939;
$L__BB7_468:
	setp.ge.s32 	%p322, %r381, %r246;
	@%p322 bra 	$L__BB7_470;
	ld.shared.u32 	%r1354, [%r367+34048];
	shl.b64 	%rd940, %rd1560, 2;
	add.s64 	%rd941, %rd4, %rd940;
	st.global.u32 	[%rd941], %r1354;
$L__BB7_470:
	add.s32 	%r382, %r247, 9120;
	setp.lt.s32 	%p323, %r382, %r366;
	@%p323 bra 	$L__BB7_474;
	setp.ne.s16 	%p324, %rs3, 0;
	mov.b64 	%rd1561, 0;
	@%p324 bra 	$L__BB7_473;
	ld.global.u64 	%rd1561, [%rd284];
$L__BB7_473:
	sub.s32 	%r1355, %r382, %r366;
	cvt.s64.s32 	%rd943, %r1355;
	add.s64 	%rd1563, %rd1561, %rd943;
	bra.uni 	$L__BB7_477;
$L__BB7_474:
	setp.ne.s16 	%p325, %rs3, 0;
	mov.b64 	%rd1562, 0;
	@%p325 bra 	$L__BB7_476;
	ld.global.u64 	%rd945, [%rd284];
	sub.s64 	%rd1562, %rd286, %rd945;
$L__BB7_476:
	cvt.u64.u32 	%rd946, %r382;
	add.s64 	%rd947, %rd1562, %rd946;
	not.b64 	%rd948, %rd947;
	add.s64 	%rd1563, %rd285, %rd948;
$L__BB7_477:
	setp.ge.s32 	%p326, %r382, %r246;
	@%p326 bra 	$L__BB7_479;
	ld.shared.u32 	%r1356, [%r367+36480];
	shl.b64 	%rd949, %rd1563, 2;
	add.s64 	%rd950, %rd4, %rd949;
	st.global.u32 	[%rd950], %r1356;
$L__BB7_479:
	add.s32 	%r383, %r247, 9728;
	setp.lt.s32 	%p327, %r383, %r366;
	@%p327 bra 	$L__BB7_483;
	setp.ne.s16 	%p328, %rs3, 0;
	mov.b64 	%rd1564, 0;
	@%p328 bra 	$L__BB7_482;
	ld.global.u64 	%rd1564, [%rd284];
$L__BB7_482:
	sub.s32 	%r1357, %r383, %r366;
	cvt.s64.s32 	%rd952, %r1357;
	add.s64 	%rd1566, %rd1564, %rd952;
	bra.uni 	$L__BB7_486;
$L__BB7_483:
	setp.ne.s16 	%p329, %rs3, 0;
	mov.b64 	%rd1565, 0;
	@%p329 bra 	$L__BB7_485;
	ld.global.u64 	%rd954, [%rd284];
	sub.s64 	%rd1565, %rd286, %rd954;
$L__BB7_485:
	cvt.u64.u32 	%rd955, %r383;
	add.s64 	%rd956, %rd1565, %rd955;
	not.b64 	%rd957, %rd956;
	add.s64 	%rd1566, %rd285, %rd957;
$L__BB7_486:
	setp.ge.s32 	%p330, %r383, %r246;
	@%p330 bra 	$L__BB7_488;
	ld.shared.u32 	%r1358, [%r367+38912];
	shl.b64 	%rd958, %rd1566, 2;
	add.s64 	%rd959, %rd4, %rd958;
	st.global.u32 	[%rd959], %r1358;
$L__BB7_488:
	add.s32 	%r384, %r247, 10336;
	setp.lt.s32 	%p331, %r384, %r366;
	@%p331 bra 	$L__BB7_492;
	setp.ne.s16 	%p332, %rs3, 0;
	mov.b64 	%rd1567, 0;
	@%p332 bra 	$L__BB7_491;
	ld.global.u64 	%rd1567, [%rd284];
$L__BB7_491:
	sub.s32 	%r1359, %r384, %r366;
	cvt.s64.s32 	%rd961, %r1359;
	add.s64 	%rd1569, %rd1567, %rd961;
	bra.uni 	$L__BB7_495;
$L__BB7_492:
	setp.ne.s16 	%p333, %rs3, 0;
	mov.b64 	%rd1568, 0;
	@%p333 bra 	$L__BB7_494;
	ld.global.u64 	%rd963, [%rd284];
	sub.s64 	%rd1568, %rd286, %rd963;
$L__BB7_494:
	cvt.u64.u32 	%rd964, %r384;
	add.s64 	%rd965, %rd1568, %rd964;
	not.b64 	%rd966, %rd965;
	add.s64 	%rd1569, %rd285, %rd966;
$L__BB7_495:
	setp.ge.s32 	%p334, %r384, %r246;
	@%p334 bra 	$L__BB7_497;
	ld.shared.u32 	%r1360, [%r367+41344];
	shl.b64 	%rd967, %rd1569, 2;
	add.s64 	%rd968, %rd4, %rd967;
	st.global.u32 	[%rd968], %r1360;
$L__BB7_497:
	add.s32 	%r385, %r247, 10944;
	setp.lt.s32 	%p335, %r385, %r366;
	@%p335 bra 	$L__BB7_501;
	setp.ne.s16 	%p336, %rs3, 0;
	mov.b64 	%rd1570, 0;
	@%p336 bra 	$L__BB7_500;
	ld.global.u64 	%rd1570, [%rd284];
$L__BB7_500:
	sub.s32 	%r1361, %r385, %r366;
	cvt.s64.s32 	%rd970, %r1361;
	add.s64 	%rd1572, %rd1570, %rd970;
	bra.uni 	$L__BB7_504;
$L__BB7_501:
	setp.ne.s16 	%p337, %rs3, 0;
	mov.b64 	%rd1571, 0;
	@%p337 bra 	$L__BB7_503;
	ld.global.u64 	%rd972, [%rd284];
	sub.s64 	%rd1571, %rd286, %rd972;
$L__BB7_503:
	cvt.u64.u32 	%rd973, %r385;
	add.s64 	%rd974, %rd1571, %rd973;
	not.b64 	%rd975, %rd974;
	add.s64 	%rd1572, %rd285, %rd975;
$L__BB7_504:
	setp.ge.s32 	%p338, %r385, %r246;
	@%p338 bra 	$L__BB7_735;
	ld.shared.u32 	%r1362, [%r367+43776];
	shl.b64 	%rd976, %rd1572, 2;
	add.s64 	%rd977, %rd4, %rd976;
	st.global.u32 	[%rd977], %r1362;
	bra.uni 	$L__BB7_735;
$L__BB7_506:
	ld.param.u8 	%rs5, [%rd1];
	setp.eq.s16 	%p3, %rs5, 0;
	ld.param.u64 	%rd571, [%rd1+16];
	selp.b64 	%rd572, %rd571, 0, %p3;
	cvt.s64.s32 	%rd573, %r2;
	add.s64 	%rd574, %rd572, %rd573;
	mov.u32 	%r386, %tid.x;
	and.b32  	%r578, %r386, 31;
	and.b32  	%r579, %r386, 992;
	mul.lo.s32 	%r580, %r579, 19;
	or.b32  	%r387, %r580, %r578;
	setp.ge.s32 	%p4, %r387, %r246;
	cvt.u64.u32 	%rd575, %r387;
	add.s64 	%rd576, %rd574, %rd575;
	shl.b64 	%rd577, %rd576, 2;
	add.s64 	%rd420, %rd2, %rd577;
	@%p4 bra 	$L__BB7_508;
	ld.global.u32 	%r2110, [%rd420];
$L__BB7_508:
	add.s32 	%r582, %r387, 32;
	setp.ge.s32 	%p5, %r582, %r246;
	@%p5 bra 	$L__BB7_510;
	ld.global.u32 	%r2111, [%rd420+128];
$L__BB7_510:
	add.s32 	%r584, %r387, 64;
	setp.ge.s32 	%p6, %r584, %r246;
	@%p6 bra 	$L__BB7_512;
	ld.global.u32 	%r2112, [%rd420+256];
$L__BB7_512:
	add.s32 	%r586, %r387, 96;
	setp.ge.s32 	%p7, %r586, %r246;
	@%p7 bra 	$L__BB7_514;
	ld.global.u32 	%r2113, [%rd420+384];
$L__BB7_514:
	add.s32 	%r588, %r387, 128;
	setp.ge.s32 	%p8, %r588, %r246;
	@%p8 bra 	$L__BB7_516;
	ld.global.u32 	%r2114, [%rd420+512];
$L__BB7_516:
	add.s32 	%r590, %r387, 160;
	setp.ge.s32 	%p9, %r590, %r246;
	@%p9 bra 	$L__BB7_518;
	ld.global.u32 	%r2115, [%rd420+640];
$L__BB7_518:
	add.s32 	%r592, %r387, 192;
	setp.ge.s32 	%p10, %r592, %r246;
	@%p10 bra 	$L__BB7_520;
	ld.global.u32 	%r2116, [%rd420+768];
$L__BB7_520:
	add.s32 	%r594, %r387, 224;
	setp.ge.s32 	%p11, %r594, %r246;
	@%p11 bra 	$L__BB7_522;
	ld.global.u32 	%r2117, [%rd420+896];
$L__BB7_522:
	add.s32 	%r596, %r387, 256;
	setp.ge.s32 	%p12, %r596, %r246;
	@%p12 bra 	$L__BB7_524;
	ld.global.u32 	%r2118, [%rd420+1024];
$L__BB7_524:
	add.s32 	%r598, %r387, 288;
	setp.ge.s32 	%p13, %r598, %r246;
	@%p13 bra 	$L__BB7_526;
	ld.global.u32 	%r2119, [%rd420+1152];
$L__BB7_526:
	add.s32 	%r600, %r387, 320;
	setp.ge.s32 	%p14, %r600, %r246;
	@%p14 bra 	$L__BB7_528;
	ld.global.u32 	%r2120, [%rd420+1280];
$L__BB7_528:
	add.s32 	%r602, %r387, 352;
	setp.ge.s32 	%p15, %r602, %r246;
	@%p15 bra 	$L__BB7_530;
	ld.global.u32 	%r2121, [%rd420+1408];
$L__BB7_530:
	add.s32 	%r604, %r387, 384;
	setp.ge.s32 	%p16, %r604, %r246;
	@%p16 bra 	$L__BB7_532;
	ld.global.u32 	%r2122, [%rd420+1536];
$L__BB7_532:
	add.s32 	%r606, %r387, 416;
	setp.ge.s32 	%p17, %r606, %r246;
	@%p17 bra 	$L__BB7_534;
	ld.global.u32 	%r2123, [%rd420+1664];
$L__BB7_534:
	add.s32 	%r608, %r387, 448;
	setp.ge.s32 	%p18, %r608, %r246;
	@%p18 bra 	$L__BB7_536;
	ld.global.u32 	%r2124, [%rd420+1792];
$L__BB7_536:
	add.s32 	%r610, %r387, 480;
	setp.ge.s32 	%p19, %r610, %r246;
	@%p19 bra 	$L__BB7_538;
	ld.global.u32 	%r2125, [%rd420+1920];
$L__BB7_538:
	add.s32 	%r612, %r387, 512;
	setp.ge.s32 	%p20, %r612, %r246;
	@%p20 bra 	$L__BB7_540;
	ld.global.u32 	%r2126, [%rd420+2048];
$L__BB7_540:
	add.s32 	%r614, %r387, 544;
	setp.ge.s32 	%p21, %r614, %r246;
	@%p21 bra 	$L__BB7_542;
	ld.global.u32 	%r2127, [%rd420+2176];
$L__BB7_542:
	add.s32 	%r616, %r387, 576;
	setp.ge.s32 	%p22, %r616, %r246;
	@%p22 bra 	$L__BB7_544;
	ld.global.u32 	%r2128, [%rd420+2304];
$L__BB7_544:
	// begin inline asm
	mov.u32 %r617, %laneid;
	// end inline asm
	shr.u32 	%r427, %r386, 5;
	mad.lo.s32 	%r648, %r427, 608, %r617;
	shl.b32 	%r649, %r648, 2;
	mov.u32 	%r650, _ZZN3cub18CUB_300001_SM_10006detail6select23DeviceSelectSweepKernelINS2_10policy_hubIiNS0_8NullTypeElLb0ELNS0_10SelectImplE2EE10Policy1000EPiPS5_N6thrust24THRUST_300001_SM_1000_NS6detail15normal_iteratorINSC_10device_ptrIiEEEEPlNS0_13ScanTileStateIiLb1EEE7is_evenS5_iNS2_19streaming_context_tIlLb1EEELS6_2EEEvT0_T1_T2_T3_T4_T5_T6_T7_iT8_NS1_7vsmem_tEE19static_temp_storage;
	add.s32 	%r651, %r650, %r649;
	st.shared.u32 	[%r651], %r2110;
	st.shared.u32 	[%r651+128], %r2111;
	st.shared.u32 	[%r651+256], %r2112;
	st.shared.u32 	[%r651+384], %r2113;
	st.shared.u32 	[%r651+512], %r2114;
	st.shared.u32 	[%r651+640], %r2115;
	st.shared.u32 	[%r651+768], %r2116;
	st.shared.u32 	[%r651+896], %r2117;
	st.shared.u32 	[%r651+1024], %r2118;
	st.shared.u32 	[%r651+1152], %r2119;
	st.shared.u32 	[%r651+1280], %r2120;
	st.shared.u32 	[%r651+1408], %r2121;
	st.shared.u32 	[%r651+1536], %r2122;
	st.shared.u32 	[%r651+1664], %r2123;
	st.shared.u32 	[%r651+1792], %r2124;
	st.shared.u32 	[%r651+1920], %r2125;
	st.shared.u32 	[%r651+2048], %r2126;
	st.shared.u32 	[%r651+2176], %r2127;
	st.shared.u32 	[%r651+2304], %r2128;
	bar.warp.sync 	-1;
	mad.lo.s32 	%r652, %r617, 72, %r651;
	ld.shared.u32 	%r428, [%r652];
	not.b32 	%r653, %r428;
	ld.shared.u32 	%r429, [%r652+4];
	not.b32 	%r654, %r429;
	ld.shared.u32 	%r430, [%r652+8];
	not.b32 	%r655, %r430;
	ld.shared.u32 	%r431, [%r652+12];
	not.b32 	%r656, %r431;
	ld.shared.u32 	%r432, [%r652+16];
	not.b32 	%r657, %r432;
	ld.shared.u32 	%r433, [%r652+20];
	not.b32 	%r658, %r433;
	ld.shared.u32 	%r434, [%r652+24];
	not.b32 	%r659, %r434;
	ld.shared.u32 	%r435, [%r652+28];
	not.b32 	%r660, %r435;
	ld.shared.u32 	%r436, [%r652+32];
	not.b32 	%r661, %r436;
	ld.shared.u32 	%r437, [%r652+36];
	not.b32 	%r662, %r437;
	ld.shared.u32 	%r438, [%r652+40];
	not.b32 	%r663, %r438;
	ld.shared.u32 	%r439, [%r652+44];
	not.b32 	%r664, %r439;
	ld.shared.u32 	%r440, [%r652+48];
	not.b32 	%r665, %r440;
	ld.shared.u32 	%r441, [%r652+52];
	not.b32 	%r666, %r441;
	ld.shared.u32 	%r442, [%r652+56];
	not.b32 	%r667, %r442;
	ld.shared.u32 	%r443, [%r652+60];
	not.b32 	%r668, %r443;
	ld.shared.u32 	%r444, [%r652+64];
	not.b32 	%r669, %r444;
	ld.shared.u32 	%r445, [%r652+68];
	not.b32 	%r670, %r445;
	ld.shared.u32 	%r446, [%r652+72];
	not.b32 	%r671, %r446;
	mul.lo.s32 	%r447, %r386, 19;
	setp.lt.s32 	%p23, %r447, %r246;
	and.b32  	%r672, %r653, 1;
	selp.b32 	%r448, %r672, 1, %p23;
	add.s32 	%r449, %r447, 1;
	setp.lt.s32 	%p24, %r449, %r246;
	and.b32  	%r673, %r654, 1;
	selp.b32 	%r450, %r673, 1, %p24;
	add.s32 	%r451, %r447, 2;
	setp.lt.s32 	%p25, %r451, %r246;
	and.b32  	%r674, %r655, 1;
	selp.b32 	%r452, %r674, 1, %p25;
	add.s32 	%r453, %r447, 3;
	setp.lt.s32 	%p26, %r453, %r246;
	and.b32  	%r675, %r656, 1;
	selp.b32 	%r454, %r675, 1, %p26;
	add.s32 	%r455, %r447, 4;
	setp.lt.s32 	%p27, %r455, %r246;
	and.b32  	%r676, %r657, 1;
	selp.b32 	%r456, %r676, 1, %p27;
	add.s32 	%r457, %r447, 5;
	setp.lt.s32 	%p28, %r457, %r246;
	and.b32  	%r677, %r658, 1;
	selp.b32 	%r458, %r677, 1, %p28;
	add.s32 	%r459, %r447, 6;
	setp.lt.s32 	%p29, %r459, %r246;
	and.b32  	%r678, %r659, 1;
	selp.b32 	%r460, %r678, 1, %p29;
	add.s32 	%r461, %r447, 7;
	setp.lt.s32 	%p30, %r461, %r246;
	and.b32  	%r679, %r660, 1;
	selp.b32 	%r462, %r679, 1, %p30;
	add.s32 	%r463, %r447, 8;
	setp.lt.s32 	%p31, %r463, %r246;
	and.b32  	%r680, %r661, 1;
	selp.b32 	%r464, %r680, 1, %p31;
	add.s32 	%r465, %r447, 9;
	setp.lt.s32 	%p32, %r465, %r246;
	and.b32  	%r681, %r662, 1;
	selp.b32 	%r466, %r681, 1, %p32;
	add.s32 	%r467, %r447, 10;
	setp.lt.s32 	%p33, %r467, %r246;
	and.b32  	%r682, %r663, 1;
	selp.b32 	%r468, %r682, 1, %p33;
	add.s32 	%r469, %r447, 11;
	setp.lt.s32 	%p34, %r469, %r246;
	and.b32  	%r683, %r664, 1;
	selp.b32 	%r470, %r683, 1, %p34;
	add.s32 	%r471, %r447, 12;
	setp.lt.s32 	%p35, %r471, %r246;
	and.b32  	%r684, %r665, 1;
	selp.b32 	%r472, %r684, 1, %p35;
	add.s32 	%r473, %r447, 13;
	setp.lt.s32 	%p36, %r473, %r246;
	and.b32  	%r685, %r666, 1;
	selp.b32 	%r474, %r685, 1, %p36;
	add.s32 	%r475, %r447, 14;
	setp.lt.s32 	%p37, %r475, %r246;
	and.b32  	%r686, %r667, 1;
	selp.b32 	%r476, %r686, 1, %p37;
	add.s32 	%r477, %r447, 15;
	setp.lt.s32 	%p38, %r477, %r246;
	and.b32  	%r687, %r668, 1;
	selp.b32 	%r478, %r687, 1, %p38;
	add.s32 	%r479, %r447, 16;
	setp.lt.s32 	%p39, %r479, %r246;
	and.b32  	%r688, %r669, 1;
	selp.b32 	%r480, %r688, 1, %p39;
	add.s32 	%r481, %r447, 17;
	setp.lt.s32 	%p40, %r481, %r246;
	and.b32  	%r689, %r670, 1;
	selp.b32 	%r482, %r689, 1, %p40;
	add.s32 	%r483, %r447, 18;
	setp.lt.s32 	%p41, %r483, %r246;
	and.b32  	%r690, %r671, 1;
	selp.b32 	%r484, %r690, 1, %p41;
	bar.sync 	0;
	add.s32 	%r485, %r450, %r448;
	add.s32 	%r486, %r452, %r485;
	add.s32 	%r487, %r454, %r486;
	add.s32 	%r488, %r456, %r487;
	add.s32 	%r489, %r458, %r488;
	add.s32 	%r490, %r460, %r489;
	add.s32 	%r491, %r462, %r490;
	add.s32 	%r492, %r464, %r491;
	add.s32 	%r493, %r466, %r492;
	add.s32 	%r494, %r468, %r493;
	add.s32 	%r495, %r470, %r494;
	add.s32 	%r496, %r472, %r495;
	add.s32 	%r497, %r474, %r496;
	add.s32 	%r498, %r476, %r497;
	add.s32 	%r499, %r478, %r498;
	add.s32 	%r500, %r480, %r499;
	add.s32 	%r501, %r482, %r500;
	add.s32 	%r622, %r484, %r501;
	mov.b32 	%r620, 1;
	mov.b32 	%r645, 0;
	mov.b32 	%r647, -1;
	// begin inline asm
	{  .reg .s32 r0;  .reg .pred p;  shfl.sync.up.b32 r0|p, %r622, %r620, %r645, %r647;  @p add.s32 r0, r0, %r622;  mov.s32 %r618, r0;}
	// end inline asm
	mov.b32 	%r626, 2;
	// begin inline asm
	{  .reg .s32 r0;  .reg .pred p;  shfl.sync.up.b32 r0|p, %r618, %r626, %r645, %r647;  @p add.s32 r0, r0, %r618;  mov.s32 %r624, r0;}
	// end inline asm
	mov.b32 	%r632, 4;
	// begin inline asm
	{  .reg .s32 r0;  .reg .pred p;  shfl.sync.up.b32 r0|p, %r624, %r632, %r645, %r647;  @p add.s32 r0, r0, %r624;  mov.s32 %r630, r0;}
	// end inline asm
	mov.b32 	%r638, 8;
	// begin inline asm
	{  .reg .s32 r0;  .reg .pred p;  shfl.sync.up.b32 r0|p, %r630, %r638, %r645, %r647;  @p add.s32 r0, r0, %r630;  mov.s32 %r636, r0;}
	// end inline asm
	mov.b32 	%r644, 16;
	// begin inline asm
	{  .reg .s32 r0;  .reg .pred p;  shfl.sync.up.b32 r0|p, %r636, %r644, %r645, %r647;  @p add.s32 r0, r0, %r636;  mov.s32 %r642, r0;}
	// end inline asm
	setp.ne.s32 	%p42, %r617, 31;
	@%p42 bra 	$L__BB7_546;
	shl.b32 	%r691, %r427, 2;
	mov.u32 	%r692, _ZZN3cub18CUB_300001_SM_10006detail6select23DeviceSelectSweepKernelINS2_10policy_hubIiNS0_8NullTypeElLb0ELNS0_10SelectImplE2EE10Policy1000EPiPS5_N6thrust24THRUST_300001_SM_1000_NS6detail15normal_iteratorINSC_10device_ptrIiEEEEPlNS0_13ScanTileStateIiLb1EEE7is_evenS5_iNS2_19streaming_context_tIlLb1EEELS6_2EEEvT0_T1_T2_T3_T4_T5_T6_T7_iT8_NS1_7vsmem_tEE19static_temp_storage;
	add.s32 	%r693, %r692, %r691;
	st.shared.u32 	[%r693], %r642;
$L__BB7_546:
	sub.s32 	%r694, %r642, %r622;
	bar.sync 	0;
	ld.shared.v4.u32 	{%r695, %r696, %r697, %r698}, [_ZZN3cub18CUB_300001_SM_10006detail6select23DeviceSelectSweepKernelINS2_10policy_hubIiNS0_8NullTypeElLb0ELNS0_10SelectImplE2EE10Policy1000EPiPS5_N6thrust24THRUST_300001_SM_1000_NS6detail15normal_iteratorINSC_10device_ptrIiEEEEPlNS0_13ScanTileStateIiLb1EEE7is_evenS5_iNS2_19streaming_context_tIlLb1EEELS6_2EEEvT0_T1_T2_T3_T4_T5_T6_T7_iT8_NS1_7vsmem_tEE19static_temp_storage];
	add.s32 	%r699, %r696, %r695;
	setp.eq.s32 	%p43, %r427, 2;
	selp.b32 	%r700, %r699, %r695, %p43;
	add.s32 	%r701, %r699, %r697;
	setp.eq.s32 	%p44, %r427, 3;
	selp.b32 	%r702, %r701, %r700, %p44;
	add.s32 	%r703, %r701, %r698;
	setp.eq.s32 	%p45, %r427, 4;
	selp.b32 	%r704, %r703, %r702, %p45;
	ld.shared.v4.u32 	{%r705, %r706, %r707, %r708}, [_ZZN3cub18CUB_300001_SM_10006detail6select23DeviceSelectSweepKernelINS2_10policy_hubIiNS0_8NullTypeElLb0ELNS0_10SelectImplE2EE10Policy1000EPiPS5_N6thrust24THRUST_300001_SM_1000_NS6detail15normal_iteratorINSC_10device_ptrIiEEEEPlNS0_13ScanTileStateIiLb1EEE7is_evenS5_iNS2_19streaming_context_tIlLb1EEELS6_2EEEvT0_T1_T2_T3_T4_T5_T6_T7_iT8_NS1_7vsmem_tEE19static_temp_storage+16];
	add.s32 	%r709, %r703, %r705;
	setp.eq.s32 	%p46, %r427, 5;
	selp.b32 	%r710, %r709, %r704, %p46;
	add.s32 	%r711, %r709, %r706;
	setp.eq.s32 	%p47, %r427, 6;
	selp.b32 	%r712, %r711, %r710, %p47;
	add.s32 	%r713, %r711, %r707;
	setp.eq.s32 	%p48, %r427, 7;
	selp.b32 	%r714, %r713, %r712, %p48;
	add.s32 	%r715, %r713, %r708;
	setp.eq.s32 	%p49, %r427, 8;
	selp.b32 	%r716, %r715, %r714, %p49;
	ld.shared.v4.u32 	{%r717, %r718, %r719, %r720}, [_ZZN3cub18CUB_300001_SM_10006detail6select23DeviceSelectSweepKernelINS2_10policy_hubIiNS0_8NullTypeElLb0ELNS0_10SelectImplE2EE10Policy1000EPiPS5_N6thrust24THRUST_300001_SM_1000_NS6detail15normal_iteratorINSC_10device_ptrIiEEEEPlNS0_13ScanTileStateIiLb1EEE7is_evenS5_iNS2_19streaming_context_tIlLb1EEELS6_2EEEvT0_T1_T2_T3_T4_T5_T6_T7_iT8_NS1_7vsmem_tEE19static_temp_storage+32];
	add.s32 	%r721, %r715, %r717;
	setp.eq.s32 	%p50, %r427, 9;
	selp.b32 	%r722, %r721, %r716, %p50;
	add.s32 	%r723, %r721, %r718;
	setp.eq.s32 	%p51, %r427, 10;
	selp.b32 	%r724, %r723, %r722, %p51;
	add.s32 	%r725, %r723, %r719;
	setp.eq.s32 	%p52, %r427, 11;
	selp.b32 	%r726, %r725, %r724, %p52;
	add.s32 	%r727, %r725, %r720;
	setp.eq.s32 	%p53, %r427, 12;
	selp.b32 	%r728, %r727, %r726, %p53;
	ld.shared.v4.u32 	{%r729, %r730, %r731, %r732}, [_ZZN3cub18CUB_300001_SM_10006detail6select23DeviceSelectSweepKernelINS2_10policy_hubIiNS0_8NullTypeElLb0ELNS0_10SelectImplE2EE10Policy1000EPiPS5_N6thrust24THRUST_300001_SM_1000_NS6detail15normal_iteratorINSC_10device_ptrIiEEEEPlNS0_13ScanTileStateIiLb1EEE7is_evenS5_iNS2_19streaming_context_tIlLb1EEELS6_2EEEvT0_T1_T2_T3_T4_T5_T6_T7_iT8_NS1_7vsmem_tEE19static_temp_storage+48];
	add.s32 	%r733, %r727, %r729;
	setp.eq.s32 	%p54, %r427, 13;
	selp.b32 	%r734, %r733, %r728, %p54;
	add.s32 	%r735, %r733, %r730;
	setp.eq.s32 	%p55, %r427, 14;
	selp.b32 	%r736, %r735, %r734, %p55;
	add.s32 	%r737, %r735, %r731;
	setp.eq.s32 	%p56, %r427, 15;
	selp.b32 	%r738, %r737, %r736, %p56;
	add.s32 	%r739, %r737, %r732;
	setp.eq.s32 	%p57, %r427, 16;
	selp.b32 	%r740, %r739, %r738, %p57;
	.pragma "used_bytes_mask 4095";
	ld.shared.v4.u32 	{%r741, %r742, %r743, %r744}, [_ZZN3cub18CUB_300001_SM_10006detail6select23DeviceSelectSweepKernelINS2_10policy_hubIiNS0_8NullTypeElLb0ELNS0_10SelectImplE2EE10Policy1000EPiPS5_N6thrust24THRUST_300001_SM_1000_NS6detail15normal_iteratorINSC_10device_ptrIiEEEEPlNS0_13ScanTileStateIiLb1EEE7is_evenS5_iNS2_19streaming_context_tIlLb1EEELS6_2EEEvT0_T1_T2_T3_T4_T5_T6_T7_iT8_NS1_7vsmem_tEE19static_temp_storage+64];
	add.s32 	%r745, %r739, %r741;
	setp.eq.s32 	%p58, %r427, 17;
	selp.b32 	%r746, %r745, %r740, %p58;
	add.s32 	%r747, %r745, %r742;
	setp.eq.s32 	%p59, %r427, 18;
	selp.b32 	%r748, %r747, %r746, %p59;
	add.s32 	%r504, %r747, %r743;
	setp.gt.u32 	%p60, %r386, 31;
	setp.lt.u32 	%p61, %r386, 32;
	setp.eq.s32 	%p62, %r617, 0;
	selp.b32 	%r749, 0, %r694, %p62;
	add.s32 	%r2142, %r748, %r749;
	selp.b32 	%r506, %r694, %r2142, %p61;
	@%p60 bra 	$L__BB7_562;
	setp.ne.s32 	%p63, %r386, 0;
	mul.wide.s32 	%rd578, %r2076, 8;
	add.s64 	%rd421, %rd3, %rd578;
	@%p63 bra 	$L__BB7_549;
	st.shared.u32 	[_ZZN3cub18CUB_300001_SM_10006detail6select23DeviceSelectSweepKernelINS2_10policy_hubIiNS0_8NullTypeElLb0ELNS0_10SelectImplE2EE10Policy1000EPiPS5_N6thrust24THRUST_300001_SM_1000_NS6detail15normal_iteratorINSC_10device_ptrIiEEEEPlNS0_13ScanTileStateIiLb1EEE7is_evenS5_iNS2_19streaming_context_tIlLb1EEELS6_2EEEvT0_T1_T2_T3_T4_T5_T6_T7_iT8_NS1_7vsmem_tEE19static_temp_storage+140], %r504;
	add.s64 	%rd579, %rd421, 256;
	mov.b32 	%r750, 100;
	// begin inline asm
	st.relaxed.gpu.v2.u32 [%rd579], {%r750, %r504};
	// end inline asm
$L__BB7_549:
	not.b32 	%r756, %r386;
	add.s32 	%r2137, %r2076, %r756;
	mov.b32 	%r752, 950;
	// begin inline asm
	nanosleep.u32 %r752;
	// end inline asm
	mul.wide.s32 	%rd581, %r2137, 8;
	add.s64 	%rd582, %rd3, %rd581;
	add.s64 	%rd580, %rd582, 256;
	// begin inline asm
	ld.relaxed.gpu.v2.u32 {%r2139, %r2131}, [%rd580];
	// end inline asm
	mov.b32 	%r2132, 942;
$L__BB7_550:
	setp.eq.s32 	%p64, %r2139, 99;
	mov.b32 	%r757, -1;
	vote.sync.any.pred 	%p65, %p64, %r757;
	not.pred 	%p66, %p65;
	@%p66 bra 	$L__BB7_552;
	mul.lo.s32 	%r1030, %r2076, 16807;
	and.b32  	%r2076, %r1030, 2147483647;
	add.s32 	%r1031, %r2132, 1;
	rem.u32 	%r1027, %r2076, %r1031;
	// begin inline asm
	nanosleep.u32 %r1027;
	// end inline asm
	shr.u32 	%r2132, %r2132, 1;
	// begin inline asm
	ld.relaxed.gpu.v2.u32 {%r2139, %r2131}, [%rd580];
	// end inline asm
	bra.uni 	$L__BB7_550;
$L__BB7_552:
	setp.eq.s32 	%p67, %r2139, 101;
	mov.b32 	%r784, -1;
	vote.sync.ballot.b32 	%r786, %p67, %r784;
	// begin inline asm
	mov.u32 %r759, %lanemask_ge;
	// end inline asm
	and.b32  	%r787, %r786, %r759;
	or.b32  	%r788, %r787, -2147483648;
	add.s32 	%r789, %r788, -1;
	not.b32 	%r790, %r788;
	and.b32  	%r791, %r790, %r789;
	popc.b32 	%r763, %r791;
	mov.b32 	%r762, 1;
	// begin inline asm
	shfl.sync.down.b32 %r760, %r2131, %r762, %r763, %r784;
	// end inline asm
	setp.lt.s32 	%p69, %r617, %r763;
	selp.b32 	%r792, %r760, 0, %p69;
	add.s32 	%r766, %r792, %r2131;
	mov.b32 	%r767, 2;
	// begin inline asm
	shfl.sync.down.b32 %r765, %r766, %r767, %r763, %r784;
	// end inline asm
	add.s32 	%r521, %r617, 2;
	setp.gt.s32 	%p70, %r521, %r763;
	selp.b32 	%r793, 0, %r765, %p70;
	add.s32 	%r771, %r766, %r793;
	mov.b32 	%r772, 4;
	// begin inline asm
	shfl.sync.down.b32 %r770, %r771, %r772, %r763, %r784;
	// end inline asm
	add.s32 	%r522, %r617, 4;
	setp.gt.s32 	%p71, %r522, %r763;
	selp.b32 	%r794, 0, %r770, %p71;
	add.s32 	%r776, %r771, %r794;
	mov.b32 	%r777, 8;
	// begin inline asm
	shfl.sync.down.b32 %r775, %r776, %r777, %r763, %r784;
	// end inline asm
	add.s32 	%r523, %r617, 8;
	setp.gt.s32 	%p72, %r523, %r763;
	selp.b32 	%r795, 0, %r775, %p72;
	add.s32 	%r781, %r776, %r795;
	mov.b32 	%r782, 16;
	// begin inline asm
	shfl.sync.down.b32 %r780, %r781, %r782, %r763, %r784;
	// end inline asm
	add.s32 	%r524, %r617, 16;
	setp.gt.s32 	%p73, %r524, %r763;
	selp.b32 	%r796, 0, %r780, %p73;
	add.s32 	%r2135, %r781, %r796;
	add.s64 	%rd423, %rd3, 256;
	mov.b32 	%r2133, 942;
$L__BB7_553:
	setp.ne.s32 	%p74, %r2139, 101;
	mov.b32 	%r797, -1;
	vote.sync.all.pred 	%p75, %p74, %r797;
	not.pred 	%p76, %p75;
	@%p76 bra 	$L__BB7_558;
	shr.u32 	%r2133, %r2133, 1;
	mul.wide.s32 	%rd795, %r2137, 8;
	add.s64 	%rd796, %rd423, %rd795;
	add.s64 	%rd794, %rd796, -256;
	// begin inline asm
	ld.relaxed.gpu.v2.u32 {%r2139, %r2140}, [%rd794];
	// end inline asm
	mov.u32 	%r2141, %r2133;
$L__BB7_555:
	setp.eq.s32 	%p175, %r2139, 99;
	mov.b32 	%r983, -1;
	vote.sync.any.pred 	%p176, %p175, %r983;
	not.pred 	%p177, %p176;
	@%p177 bra 	$L__BB7_557;
	mul.lo.s32 	%r1025, %r2076, 16807;
	and.b32  	%r2076, %r1025, 2147483647;
	add.s32 	%r1026, %r2141, 1;
	rem.u32 	%r1022, %r2076, %r1026;
	// begin inline asm
	nanosleep.u32 %r1022;
	// end inline asm
	shr.u32 	%r2141, %r2141, 1;
	// begin inline asm
	ld.relaxed.gpu.v2.u32 {%r2139, %r2140}, [%rd794];
	// end inline asm
	bra.uni 	$L__BB7_555;
$L__BB7_557:
	setp.eq.s32 	%p178, %r2139, 101;
	mov.b32 	%r1009, -1;
	vote.sync.ballot.b32 	%r1010, %p178, %r1009;
	and.b32  	%r1011, %r1010, %r759;
	or.b32  	%r1012, %r1011, -2147483648;
	add.s32 	%r1013, %r1012, -1;
	not.b32 	%r1014, %r1012;
	and.b32  	%r1015, %r1014, %r1013;
	popc.b32 	%r988, %r1015;
	mov.b32 	%r987, 1;
	// begin inline asm
	shfl.sync.down.b32 %r985, %r2140, %r987, %r988, %r1009;
	// end inline asm
	setp.lt.s32 	%p180, %r617, %r988;
	selp.b32 	%r1016, %r985, 0, %p180;
	add.s32 	%r991, %r1016, %r2140;
	mov.b32 	%r992, 2;
	// begin inline asm
	shfl.sync.down.b32 %r990, %r991, %r992, %r988, %r1009;
	// end inline asm
	setp.gt.s32 	%p181, %r521, %r988;
	selp.b32 	%r1017, 0, %r990, %p181;
	add.s32 	%r996, %r991, %r1017;
	mov.b32 	%r997, 4;
	// begin inline asm
	shfl.sync.down.b32 %r995, %r996, %r997, %r988, %r1009;
	// end inline asm
	setp.gt.s32 	%p182, %r522, %r988;
	selp.b32 	%r1018, 0, %r995, %p182;
	add.s32 	%r1001, %r996, %r1018;
	mov.b32 	%r1002, 8;
	// begin inline asm
	shfl.sync.down.b32 %r1000, %r1001, %r1002, %r988, %r1009;
	// end inline asm
	setp.gt.s32 	%p183, %r523, %r988;
	selp.b32 	%r1019, 0, %r1000, %p183;
	add.s32 	%r1006, %r1001, %r1019;
	mov.b32 	%r1007, 16;
	// begin inline asm
	shfl.sync.down.b32 %r1005, %r1006, %r1007, %r988, %r1009;
	// end inline asm
	setp.gt.s32 	%p184, %r524, %r988;
	selp.b32 	%r1020, 0, %r1005, %p184;
	add.s32 	%r1021, %r1020, %r2135;
	add.s32 	%r2135, %r1021, %r1006;
	add.s32 	%r2137, %r2137, -32;
	bra.uni 	$L__BB7_553;
$L__BB7_558:
	@%p63 bra 	$L__BB7_560;
	add.s32 	%r800, %r2135, %r504;
	add.s64 	%rd583, %rd421, 256;
	mov.b32 	%r799, 101;
	// begin inline asm
	st.relaxed.gpu.v2.u32 [%rd583], {%r799, %r800};
	// end inline asm
	st.shared.u32 	[_ZZN3cub18CUB_300001_SM_10006detail6select23DeviceSelectSweepKernelINS2_10policy_hubIiNS0_8NullTypeElLb0ELNS0_10SelectImplE2EE10Policy1000EPiPS5_N6thrust24THRUST_300001_SM_1000_NS6detail15normal_iteratorINSC_10device_ptrIiEEEEPlNS0_13ScanTileStateIiLb1EEE7is_evenS5_iNS2_19streaming_context_tIlLb1EEELS6_2EEEvT0_T1_T2_T3_T4_T5_T6_T7_iT8_NS1_7vsmem_tEE19static_temp_storage+132], %r2135;
	st.shared.u32 	[_ZZN3cub18CUB_300001_SM_10006detail6select23DeviceSelectSweepKernelINS2_10policy_hubIiNS0_8NullTypeElLb0ELNS0_10SelectImplE2EE10Policy1000EPiPS5_N6thrust24THRUST_300001_SM_1000_NS6detail15normal_iteratorINSC_10device_ptrIiEEEEPlNS0_13ScanTileStateIiLb1EEE7is_evenS5_iNS2_19streaming_context_tIlLb1EEELS6_2EEEvT0_T1_T2_T3_T4_T5_T6_T7_iT8_NS1_7vsmem_tEE19static_temp_storage+136], %r800;
$L__BB7_560:
	setp.ne.s32 	%p78, %r617, 0;
	mov.u32 	%r2142, %r506;
	@%p78 bra 	$L__BB7_562;
	st.shared.u32 	[_ZZN3cub18CUB_300001_SM_10006detail6select23DeviceSelectSweepKernelINS2_10policy_hubIiNS0_8NullTypeElLb0ELNS0_10SelectImplE2EE10Policy1000EPiPS5_N6thrust24THRUST_300001_SM_1000_NS6detail15normal_iteratorINSC_10device_ptrIiEEEEPlNS0_13ScanTileStateIiLb1EEE7is_evenS5_iNS2_19streaming_context_tIlLb1EEELS6_2EEEvT0_T1_T2_T3_T4_T5_T6_T7_iT8_NS1_7vsmem_tEE19static_temp_storage+96], %r2135;
	mov.u32 	%r2142, %r2135;
$L__BB7_562:
	bar.sync 	0;
	setp.eq.s32 	%p79, %r386, 0;
	@%p79 bra 	$L__BB7_564;
	ld.shared.u32 	%r801, [_ZZN3cub18CUB_300001_SM_10006detail6select23DeviceSelectSweepKernelINS2_10policy_hubIiNS0_8NullTypeElLb0ELNS0_10SelectImplE2EE10Policy1000EPiPS5_N6thrust24THRUST_300001_SM_1000_NS6detail15normal_iteratorINSC_10device_ptrIiEEEEPlNS0_13ScanTileStateIiLb1EEE7is_evenS5_iNS2_19streaming_context_tIlLb1EEELS6_2EEEvT0_T1_T2_T3_T4_T5_T6_T7_iT8_NS1_7vsmem_tEE19static_temp_storage+96];
	add.s32 	%r2142, %r801, %r2142;
$L__BB7_564:
	add.s32 	%r802, %r448, %r2142;
	add.s32 	%r803, %r485, %r2142;
	add.s32 	%r804, %r486, %r2142;
	add.s32 	%r805, %r487, %r2142;
	add.s32 	%r806, %r488, %r2142;
	add.s32 	%r807, %r489, %r2142;
	add.s32 	%r808, %r490, %r2142;
	add.s32 	%r809, %r491, %r2142;
	add.s32 	%r810, %r492, %r2142;
	add.s32 	%r811, %r493, %r2142;
	add.s32 	%r812, %r494, %r2142;
	add.s32 	%r813, %r495, %r2142;
	add.s32 	%r814, %r496, %r2142;
	add.s32 	%r815, %r497, %r2142;
	add.s32 	%r816, %r498, %r2142;
	add.s32 	%r817, %r499, %r2142;
	add.s32 	%r818, %r500, %r2142;
	add.s32 	%r819, %r501, %r2142;
	mov.u32 	%r820, _ZZN3cub18CUB_300001_SM_10006detail6select23DeviceSelectSweepKernelINS2_10policy_hubIiNS0_8NullTypeElLb0ELNS0_10SelectImplE2EE10Policy1000EPiPS5_N6thrust24THRUST_300001_SM_1000_NS6detail15normal_iteratorINSC_10device_ptrIiEEEEPlNS0_13ScanTileStateIiLb1EEE7is_evenS5_iNS2_19streaming_context_tIlLb1EEELS6_2EEEvT0_T1_T2_T3_T4_T5_T6_T7_iT8_NS1_7vsmem_tEE19static_temp_storage;
	ld.shared.v2.u32 	{%r821, %r822}, [_ZZN3cub18CUB_300001_SM_10006detail6select23DeviceSelectSweepKernelINS2_10policy_hubIiNS0_8NullTypeElLb0ELNS0_10SelectImplE2EE10Policy1000EPiPS5_N6thrust24THRUST_300001_SM_1000_NS6detail15normal_iteratorINSC_10device_ptrIiEEEEPlNS0_13ScanTileStateIiLb1EEE7is_evenS5_iNS2_19streaming_context_tIlLb1EEELS6_2EEEvT0_T1_T2_T3_T4_T5_T6_T7_iT8_NS1_7vsmem_tEE19static_temp_storage+136];
	ld.shared.u32 	%r823, [_ZZN3cub18CUB_300001_SM_10006detail6select23DeviceSelectSweepKernelINS2_10policy_hubIiNS0_8NullTypeElLb0ELNS0_10SelectImplE2EE10Policy1000EPiPS5_N6thrust24THRUST_300001_SM_1000_NS6detail15normal_iteratorINSC_10device_ptrIiEEEEPlNS0_13ScanTileStateIiLb1EEE7is_evenS5_iNS2_19streaming_context_tIlLb1EEELS6_2EEEvT0_T1_T2_T3_T4_T5_T6_T7_iT8_NS1_7vsmem_tEE19static_temp_storage+132];
	sub.s32 	%r824, %r2, %r823;
	sub.s32 	%r825, 11552, %r246;
	sub.s32 	%r2144, %r821, %r825;
	sub.s32 	%r826, %r825, %r822;
	bar.sync 	0;
	add.s32 	%r550, %r826, %r246;
	sub.s32 	%r827, %r2142, %r823;
	sub.s32 	%r828, %r447, %r827;
	setp.eq.s32 	%p80, %r448, 0;
	add.s32 	%r829, %r827, %r550;
	selp.b32 	%r830, %r828, %r829, %p80;
	shl.b32 	%r831, %r830, 2;
	add.s32 	%r832, %r820, %r831;
	st.shared.u32 	[%r832], %r428;
	sub.s32 	%r833, %r823, %r802;
	add.s32 	%r834, %r833, %r449;
	setp.eq.s32 	%p81, %r450, 0;
	add.s32 	%r835, %r829, %r448;
	selp.b32 	%r836, %r834, %r835, %p81;
	shl.b32 	%r837, %r836, 2;
	add.s32 	%r838, %r820, %r837;
	st.shared.u32 	[%r838], %r429;
	sub.s32 	%r839, %r823, %r803;
	add.s32 	%r840, %r839, %r451;
	setp.eq.s32 	%p82, %r452, 0;
	add.s32 	%r841, %r835, %r450;
	selp.b32 	%r842, %r840, %r841, %p82;
	shl.b32 	%r843, %r842, 2;
	add.s32 	%r844, %r820, %r843;
	st.shared.u32 	[%r844], %r430;
	sub.s32 	%r845, %r823, %r804;
	add.s32 	%r846, %r845, %r453;
	setp.eq.s32 	%p83, %r454, 0;
	add.s32 	%r847, %r841, %r452;
	selp.b32 	%r848, %r846, %r847, %p83;
	shl.b32 	%r849, %r848, 2;
	add.s32 	%r850, %r820, %r849;
	st.shared.u32 	[%r850], %r431;
	sub.s32 	%r851, %r823, %r805;
	add.s32 	%r852, %r851, %r455;
	setp.eq.s32 	%p84, %r456, 0;
	add.s32 	%r853, %r847, %r454;
	selp.b32 	%r854, %r852, %r853, %p84;
	shl.b32 	%r855, %r854, 2;
	add.s32 	%r856, %r820, %r855;
	st.shared.u32 	[%r856], %r432;
	sub.s32 	%r857, %r823, %r806;
	add.s32 	%r858, %r857, %r457;
	setp.eq.s32 	%p85, %r458, 0;
	add.s32 	%r859, %r853, %r456;
	selp.b32 	%r860, %r858, %r859, %p85;
	shl.b32 	%r861, %r860, 2;
	add.s32 	%r862, %r820, %r861;
	st.shared.u32 	[%r862], %r433;
	sub.s32 	%r863, %r823, %r807;
	add.s32 	%r864, %r863, %r459;
	setp.eq.s32 	%p86, %r460, 0;
	add.s32 	%r865, %r859, %r458;
	selp.b32 	%r866, %r864, %r865, %p86;
	shl.b32 	%r867, %r866, 2;
	add.s32 	%r868, %r820, %r867;
	st.shared.u32 	[%r868], %r434;
	sub.s32 	%r869, %r823, %r808;
	add.s32 	%r870, %r869, %r461;
	setp.eq.s32 	%p87, %r462, 0;
	add.s32 	%r871, %r865, %r460;
	selp.b32 	%r872, %r870, %r871, %p87;
	shl.b32 	%r873, %r872, 2;
	add.s32 	%r874, %r820, %r873;
	st.shared.u32 	[%r874], %r435;
	sub.s32 	%r875, %r823, %r809;
	add.s32 	%r876, %r875, %r463;
	setp.eq.s32 	%p88, %r464, 0;
	add.s32 	%r877, %r871, %r462;
	selp.b32 	%r878, %r876, %r877, %p88;
	shl.b32 	%r879, %r878, 2;
	add.s32 	%r880, %r820, %r879;
	st.shared.u32 	[%r880], %r436;
	sub.s32 	%r881, %r823, %r810;
	add.s32 	%r882, %r881, %r465;
	setp.eq.s32 	%p89, %r466, 0;
	add.s32 	%r883, %r877, %r464;
	selp.b32 	%r884, %r882, %r883, %p89;
	shl.b32 	%r885, %r884, 2;
	add.s32 	%r886, %r820, %r885;
	st.shared.u32 	[%r886], %r437;
	sub.s32 	%r887, %r823, %r811;
	add.s32 	%r888, %r887, %r467;
	setp.eq.s32 	%p90, %r468, 0;
	add.s32 	%r889, %r883, %r466;
	selp.b32 	%r890, %r888, %r889, %p90;
	shl.b32 	%r891, %r890, 2;
	add.s32 	%r892, %r820, %r891;
	st.shared.u32 	[%r892], %r438;
	sub.s32 	%r893, %r823, %r812;
	add.s32 	%r894, %r893, %r469;
	setp.eq.s32 	%p91, %r470, 0;
	add.s32 	%r895, %r889, %r468;
	selp.b32 	%r896, %r894, %r895, %p91;
	shl.b32 	%r897, %r896, 2;
	add.s32 	%r898, %r820, %r897;
	st.shared.u32 	[%r898], %r439;
	sub.s32 	%r899, %r823, %r813;
	add.s32 	%r900, %r899, %r471;
	setp.eq.s32 	%p92, %r472, 0;
	add.s32 	%r901, %r895, %r470;
	selp.b32 	%r902, %r900, %r901, %p92;
	shl.b32 	%r903, %r902, 2;
	add.s32 	%r904, %r820, %r903;
	st.shared.u32 	[%r904], %r440;
	sub.s32 	%r905, %r823, %r814;
	add.s32 	%r906, %r905, %r473;
	setp.eq.s32 	%p93, %r474, 0;
	add.s32 	%r907, %r901, %r472;
	selp.b32 	%r908, %r906, %r907, %p93;
	shl.b32 	%r909, %r908, 2;
	add.s32 	%r910, %r820, %r909;
	st.shared.u32 	[%r910], %r441;
	sub.s32 	%r911, %r823, %r815;
	add.s32 	%r912, %r911, %r475;
	setp.eq.s32 	%p94, %r476, 0;
	add.s32 	%r913, %r907, %r474;
	selp.b32 	%r914, %r912, %r913, %p94;
	shl.b32 	%r915, %r914, 2;
	add.s32 	%r916, %r820, %r915;
	st.shared.u32 	[%r916], %r442;
	sub.s32 	%r917, %r823, %r816;
	add.s32 	%r918, %r917, %r477;
	setp.eq.s32 	%p95, %r478, 0;
	add.s32 	%r919, %r913, %r476;
	selp.b32 	%r920, %r918, %r919, %p95;
	shl.b32 	%r921, %r920, 2;
	add.s32 	%r922, %r820, %r921;
	st.shared.u32 	[%r922], %r443;
	sub.s32 	%r923, %r823, %r817;
	add.s32 	%r924, %r923, %r479;
	setp.eq.s32 	%p96, %r480, 0;
	add.s32 	%r925, %r919, %r478;
	selp.b32 	%r926, %r924, %r925, %p96;
	shl.b32 	%r927, %r926, 2;
	add.s32 	%r928, %r820, %r927;
	st.shared.u32 	[%r928], %r444;
	sub.s32 	%r929, %r823, %r818;
	add.s32 	%r930, %r929, %r481;
	setp.eq.s32 	%p97, %r482, 0;
	add.s32 	%r931, %r925, %r480;
	selp.b32 	%r932, %r930, %r931, %p97;
	shl.b32 	%r933, %r932, 2;
	add.s32 	%r934, %r820, %r933;
	st.shared.u32 	[%r934], %r445;
	sub.s32 	%r935, %r823, %r819;
	add.s32 	%r936, %r935, %r483;
	setp.eq.s32 	%p98, %r484, 0;
	add.s32 	%r937, %r931, %r482;
	selp.b32 	%r938, %r936, %r937, %p98;
	shl.b32 	%r939, %r938, 2;
	add.s32 	%r940, %r820, %r939;
	st.shared.u32 	[%r940], %r446;
	bar.sync 	0;
	ld.param.u8 	%rs4, [%rd1];
	ld.param.u64 	%rd584, [%rd1+24];
	cvta.to.global.u64 	%rd425, %rd584;
	cvt.s64.s32 	%rd426, %r823;
	ld.param.u64 	%rd427, [%rd1+8];
	ld.param.u64 	%rd428, [%rd1+16];
	cvt.s64.s32 	%rd429, %r824;
	setp.ge.s32 	%p99, %r386, %r550;
	@%p99 bra 	$L__BB7_568;
	setp.ne.s16 	%p101, %rs4, 0;
	mov.b64 	%rd1573, 0;
	@%p101 bra 	$L__BB7_567;
	ld.global.u64 	%rd589, [%rd425];
	sub.s64 	%rd1573, %rd428, %rd589;
$L__BB7_567:
	cvt.u64.u32 	%rd590, %r386;
	add.s64 	%rd591, %rd590, %rd429;
	add.s64 	%rd592, %rd591, %rd1573;
	not.b64 	%rd593, %rd592;
	add.s64 	%rd1575, %rd427, %rd593;
	bra.uni 	$L__BB7_571;
$L__BB7_568:
	setp.ne.s16 	%p100, %rs4, 0;
	mov.b64 	%rd1574, 0;
	@%p100 bra 	$L__BB7_570;
	ld.global.u64 	%rd1574, [%rd425];
$L__BB7_570:
	sub.s32 	%r941, %r386, %r550;
	cvt.s64.s32 	%rd586, %r941;
	add.s64 	%rd587, %rd586, %rd426;
	add.s64 	%rd1575, %rd587, %rd1574;
$L__BB7_571:
	setp.ge.s32 	%p102, %r386, %r246;
	shl.b32 	%r942, %r386, 2;
	add.s32 	%r551, %r820, %r942;
	@%p102 bra 	$L__BB7_573;
	ld.shared.u32 	%r944, [%r551];
	shl.b64 	%rd594, %rd1575, 2;
	add.s64 	%rd595, %rd4, %rd594;
	st.global.u32 	[%rd595], %r944;
$L__BB7_573:
	add.s32 	%r552, %r386, 608;
	setp.lt.s32 	%p103, %r552, %r550;
	@%p103 bra 	$L__BB7_577;
	setp.ne.s16 	%p104, %rs4, 0;
	mov.b64 	%rd1576, 0;
	@%p104 bra 	$L__BB7_576;
	ld.global.u64 	%rd1576, [%rd425];
$L__BB7_576:
	sub.s32 	%r945, %r552, %r550;
	cvt.s64.s32 	%rd597, %r945;
	add.s64 	%rd598, %rd597, %rd426;
	add.s64 	%rd1578, %rd598, %rd1576;
	bra.uni 	$L__BB7_580;
$L__BB7_577:
	setp.ne.s16 	%p105, %rs4, 0;
	mov.b64 	%rd1577, 0;
	@%p105 bra 	$L__BB7_579;
	ld.global.u64 	%rd600, [%rd425];
	sub.s64 	%rd1577, %rd428, %rd600;
$L__BB7_579:
	cvt.u64.u32 	%rd601, %r552;
	add.s64 	%rd602, %rd601, %rd429;
	add.s64 	%rd603, %rd602, %rd1577;
	not.b64 	%rd604, %rd603;
	add.s64 	%rd1578, %rd427, %rd604;
$L__BB7_580:
	setp.ge.s32 	%p106, %r552, %r246;
	@%p106 bra 	$L__BB7_582;
	ld.shared.u32 	%r946, [%r551+2432];
	shl.b64 	%rd605, %rd1578, 2;
	add.s64 	%rd606, %rd4, %rd605;
	st.global.u32 	[%rd606], %r946;
$L__BB7_582:
	add.s32 	%r553, %r386, 1216;
	setp.lt.s32 	%p107, %r553, %r550;
	@%p107 bra 	$L__BB7_586;
	setp.ne.s16 	%p108, %rs4, 0;
	mov.b64 	%rd1579, 0;
	@%p108 bra 	$L__BB7_585;
	ld.global.u64 	%rd1579, [%rd425];
$L__BB7_585:
	sub.s32 	%r947, %r553, %r550;
	cvt.s64.s32 	%rd608, %r947;
	add.s64 	%rd609, %rd608, %rd426;
	add.s64 	%rd1581, %rd609, %rd1579;
	bra.uni 	$L__BB7_589;
$L__BB7_586:
	setp.ne.s16 	%p109, %rs4, 0;
	mov.b64 	%rd1580, 0;
	@%p109 bra 	$L__BB7_588;
	ld.global.u64 	%rd611, [%rd425];
	sub.s64 	%rd1580, %rd428, %rd611;
$L__BB7_588:
	cvt.u64.u32 	%rd612, %r553;
	add.s64 	%rd613, %rd612, %rd429;
	add.s64 	%rd614, %rd613, %rd1580;
	not.b64 	%rd615, %rd614;
	add.s64 	%rd1581, %rd427, %rd615;
$L__BB7_589:
	setp.ge.s32 	%p110, %r553, %r246;
	@%p110 bra 	$L__BB7_591;
	ld.shared.u32 	%r948, [%r551+4864];
	shl.b64 	%rd616, %rd1581, 2;
	add.s64 	%rd617, %rd4, %rd616;
	st.global.u32 	[%rd617], %r948;
$L__BB7_591:
	add.s32 	%r554, %r386, 1824;
	setp.lt.s32 	%p111, %r554, %r550;
	@%p111 bra 	$L__BB7_595;
	setp.ne.s16 	%p112, %rs4, 0;
	mov.b64 	%rd1582, 0;
	@%p112 bra 	$L__BB7_594;
	ld.global.u64 	%rd1582, [%rd425];
$L__BB7_594:
	sub.s32 	%r949, %r554, %r550;
	cvt.s64.s32 	%rd619, %r949;
	add.s64 	%rd620, %rd619, %rd426;
	add.s64 	%rd1584, %rd620, %rd1582;
	bra.uni 	$L__BB7_598;
$L__BB7_595:
	setp.ne.s16 	%p113, %rs4, 0;
	mov.b64 	%rd1583, 0;
	@%p113 bra 	$L__BB7_597;
	ld.global.u64 	%rd622, [%rd425];
	sub.s64 	%rd1583, %rd428, %rd622;
$L__BB7_597:
	cvt.u64.u32 	%rd623, %r554;
	add.s64 	%rd624, %rd623, %rd429;
	add.s64 	%rd625, %rd624, %rd1583;
	not.b64 	%rd626, %rd625;
	add.s64 	%rd1584, %rd427, %rd626;
$L__BB7_598:
	setp.ge.s32 	%p114, %r554, %r246;
	@%p114 bra 	$L__BB7_600;
	ld.shared.u32 	%r950, [%r551+7296];
	shl.b64 	%rd627, %rd1584, 2;
	add.s64 	%rd628, %rd4, %rd627;
	st.global.u32 	[%rd628], %r950;
$L__BB7_600:
	add.s32 	%r555, %r386, 2432;
	setp.lt.s32 	%p115, %r555, %r550;
	@%p115 bra 	$L__BB7_604;
	setp.ne.s16 	%p116, %rs4, 0;
	mov.b64 	%rd1585, 0;
	@%p116 bra 	$L__BB7_603;
	ld.global.u64 	%rd1585, [%rd425];
$L__BB7_603:
	sub.s32 	%r951, %r555, %r550;
	cvt.s64.s32 	%rd630, %r951;
	add.s64 	%rd631, %rd630, %rd426;
	add.s64 	%rd1587, %rd631, %rd1585;
	bra.uni 	$L__BB7_607;
$L__BB7_604:
	setp.ne.s16 	%p117, %rs4, 0;
	mov.b64 	%rd1586, 0;
	@%p117 bra 	$L__BB7_606;
	ld.global.u64 	%rd633, [%rd425];
	sub.s64 	%rd1586, %rd428, %rd633;
$L__BB7_606:
	cvt.u64.u32 	%rd634, %r555;
	add.s64 	%rd635, %rd634, %rd429;
	add.s64 	%rd636, %rd635, %rd1586;
	not.b64 	%rd637, %rd636;
	add.s64 	%rd1587, %rd427, %rd637;
$L__BB7_607:
	setp.ge.s32 	%p118, %r555, %r246;
	@%p118 bra 	$L__BB7_609;
	ld.shared.u32 	%r952, [%r551+9728];
	shl.b64 	%rd638, %rd1587, 2;
	add.s64 	%rd639, %rd4, %rd638;
	st.global.u32 	[%rd639], %r952;
$L__BB7_609:
	add.s32 	%r556, %r386, 3040;
	setp.lt.s32 	%p119, %r556, %r550;
	@%p119 bra 	$L__BB7_613;
	setp.ne.s16 	%p120, %rs4, 0;
	mov.b64 	%rd1588, 0;
	@%p120 bra 	$L__BB7_612;
	ld.global.u64 	%rd1588, [%rd425];
$L__BB7_612:
	sub.s32 	%r953, %r556, %r550;
	cvt.s64.s32 	%rd641, %r953;
	add.s64 	%rd642, %rd641, %rd426;
	add.s64 	%rd1590, %rd642, %rd1588;
	bra.uni 	$L__BB7_616;
$L__BB7_613:
	setp.ne.s16 	%p121, %rs4, 0;
	mov.b64 	%rd1589, 0;
	@%p121 bra 	$L__BB7_615;
	ld.global.u64 	%rd644, [%rd425];
	sub.s64 	%rd1589, %rd428, %rd644;
$L__BB7_615:
	cvt.u64.u32 	%rd645, %r556;
	add.s64 	%rd646, %rd645, %rd429;
	add.s64 	%rd647, %rd646, %rd1589;
	not.b64 	%rd648, %rd647;
	add.s64 	%rd1590, %rd427, %rd648;
$L__BB7_616:
	setp.ge.s32 	%p122, %r556, %r246;
	@%p122 bra 	$L__BB7_618;
	ld.shared.u32 	%r954, [%r551+12160];
	shl.b64 	%rd649, %rd1590, 2;
	add.s64 	%rd650, %rd4, %rd649;
	st.global.u32 	[%rd650], %r954;
$L__BB7_618:
	add.s32 	%r557, %r386, 3648;
	setp.lt.s32 	%p123, %r557, %r550;
	@%p123 bra 	$L__BB7_622;
	setp.ne.s16 	%p124, %rs4, 0;
	mov.b64 	%rd1591, 0;
	@%p124 bra 	$L__BB7_621;
	ld.global.u64 	%rd1591, [%rd425];
$L__BB7_621:
	sub.s32 	%r955, %r557, %r550;
	cvt.s64.s32 	%rd652, %r955;
	add.s64 	%rd653, %rd652, %rd426;
	add.s64 	%rd1593, %rd653, %rd1591;
	bra.uni 	$L__BB7_625;
$L__BB7_622:
	setp.ne.s16 	%p125, %rs4, 0;
	mov.b64 	%rd1592, 0;
	@%p125 bra 	$L__BB7_624;
	ld.global.u64 	%rd655, [%rd425];
	sub.s64 	%rd1592, %rd428, %rd655;
$L__BB7_624:
	cvt.u64.u32 	%rd656, %r557;
	add.s64 	%rd657, %rd656, %rd429;
	add.s64 	%rd658, %rd657, %rd1592;
	not.b64 	%rd659, %rd658;
	add.s64 	%rd1593, %rd427, %rd659;
$L__BB7_625:
	setp.ge.s32 	%p126, %r557, %r246;
	@%p126 bra 	$L__BB7_627;
	ld.shared.u32 	%r956, [%r551+14592];
	shl.b64 	%rd660, %rd1593, 2;
	add.s64 	%rd661, %rd4, %rd660;
	st.global.u32 	[%rd661], %r956;
$L__BB7_627:
	add.s32 	%r558, %r386, 4256;
	setp.lt.s32 	%p127, %r558, %r550;
	@%p127 bra 	$L__BB7_631;
	setp.ne.s16 	%p128, %rs4, 0;
	mov.b64 	%rd1594, 0;
	@%p128 bra 	$L__BB7_630;
	ld.global.u64 	%rd1594, [%rd425];
$L__BB7_630:
	sub.s32 	%r957, %r558, %r550;
	cvt.s64.s32 	%rd663, %r957;
	add.s64 	%rd664, %rd663, %rd426;
	add.s64 	%rd1596, %rd664, %rd1594;
	bra.uni 	$L__BB7_634;
$L__BB7_631:
	setp.ne.s16 	%p129, %rs4, 0;
	mov.b64 	%rd1595, 0;
	@%p129 bra 	$L__BB7_633;
	ld.global.u64 	%rd666, [%rd425];
	sub.s64 	%rd1595, %rd428, %rd666;
$L__BB7_633:
	cvt.u64.u32 	%rd667, %r558;
	add.s64 	%rd668, %rd667, %rd429;
	add.s64 	%rd669, %rd668, %rd1595;
	not.b64 	%rd670, %rd669;
	add.s64 	%rd1596, %rd427, %rd670;
$L__BB7_634:
	setp.ge.s32 	%p130, %r558, %r246;
	@%p130 bra 	$L__BB7_636;
	ld.shared.u32 	%r958, [%r551+17024];
	shl.b64 	%rd671, %rd1596, 2;
	add.s64 	%rd672, %rd4, %rd671;
	st.global.u32 	[%rd672], %r958;
$L__BB7_636:
	add.s32 	%r559, %r386, 4864;
	setp.lt.s32 	%p131, %r559, %r550;
	@%p131 bra 	$L__BB7_640;
	setp.ne.s16 	%p132, %rs4, 0;
	mov.b64 	%rd1597, 0;
	@%p132 bra 	$L__BB7_639;
	ld.global.u64 	%rd1597, [%rd425];
$L__BB7_639:
	sub.s32 	%r959, %r559, %r550;
	cvt.s64.s32 	%rd674, %r959;
	add.s64 	%rd675, %rd674, %rd426;
	add.s64 	%rd1599, %rd675, %rd1597;
	bra.uni 	$L__BB7_643;
$L__BB7_640:
	setp.ne.s16 	%p133, %rs4, 0;
	mov.b64 	%rd1598, 0;
	@%p133 bra 	$L__BB7_642;
	ld.global.u64 	%rd677, [%rd425];
	sub.s64 	%rd1598, %rd428, %rd677;
$L__BB7_642:
	cvt.u64.u32 	%rd678, %r559;
	add.s64 	%rd679, %rd678, %rd429;
	add.s64 	%rd680, %rd679, %rd1598;
	not.b64 	%rd681, %rd680;
	add.s64 	%rd1599, %rd427, %rd681;
$L__BB7_643:
	setp.ge.s32 	%p134, %r559, %r246;
	@%p134 bra 	$L__BB7_645;
	ld.shared.u32 	%r960, [%r551+19456];
	shl.b64 	%rd682, %rd1599, 2;
	add.s64 	%rd683, %rd4, %rd682;
	st.global.u32 	[%rd683], %r960;
$L__BB7_645:
	add.s32 	%r560, %r386, 5472;
	setp.lt.s32 	%p135, %r560, %r550;
	@%p135 bra 	$L__BB7_649;
	setp.ne.s16 	%p136, %rs4, 0;
	mov.b64 	%rd1600, 0;
	@%p136 bra 	$L__BB7_648;
	ld.global.u64 	%rd1600, [%rd425];
$L__BB7_648:
	sub.s32 	%r961, %r560, %r550;
	cvt.s64.s32 	%rd685, %r961;
	add.s64 	%rd686, %rd685, %rd426;
	add.s64 	%rd1602, %rd686, %rd1600;
	bra.uni 	$L__BB7_652;
$L__BB7_649:
	setp.ne.s16 	%p137, %rs4, 0;
	mov.b64 	%rd1601, 0;
	@%p137 bra 	$L__BB7_651;
	ld.global.u64 	%rd688, [%rd425];
	sub.s64 	%rd1601, %rd428, %rd688;
$L__BB7_651:
	cvt.u64.u32 	%rd689, %r560;
	add.s64 	%rd690, %rd689, %rd429;
	add.s64 	%rd691, %rd690, %rd1601;
	not.b64 	%rd692, %rd691;
	add.s64 	%rd1602, %rd427, %rd692;
$L__BB7_652:
	setp.ge.s32 	%p138, %r560, %r246;
	@%p138 bra 	$L__BB7_654;
	ld.shared.u32 	%r962, [%r551+21888];
	shl.b64 	%rd693, %rd1602, 2;
	add.s64 	%rd694, %rd4, %rd693;
	st.global.u32 	[%rd694], %r962;
$L__BB7_654:
	add.s32 	%r561, %r386, 6080;
	setp.lt.s32 	%p139, %r561, %r550;
	@%p139 bra 	$L__BB7_658;
	setp.ne.s16 	%p140, %rs4, 0;
	mov.b64 	%rd1603, 0;
	@%p140 bra 	$L__BB7_657;
	ld.global.u64 	%rd1603, [%rd425];
$L__BB7_657:
	sub.s32 	%r963, %r561, %r550;
	cvt.s64.s32 	%rd696, %r963;
	add.s64 	%rd697, %rd696, %rd426;
	add.s64 	%rd1605, %rd697, %rd1603;
	bra.uni 	$L__BB7_661;
$L__BB7_658:
	setp.ne.s16 	%p141, %rs4, 0;
	mov.b64 	%rd1604, 0;
	@%p141 bra 	$L__BB7_660;
	ld.global.u64 	%rd699, [%rd425];
	sub.s64 	%rd1604, %rd428, %rd699;
$L__BB7_660:
	cvt.u64.u32 	%rd700, %r561;
	add.s64 	%rd701, %rd700, %rd429;
	add.s64 	%rd702, %rd701, %rd1604;
	not.b64 	%rd703, %rd702;
	add.s64 	%rd1605, %rd427, %rd703;
$L__BB7_661:
	setp.ge.s32 	%p142, %r561, %r246;
	@%p142 bra 	$L__BB7_663;
	ld.shared.u32 	%r964, [%r551+24320];
	shl.b64 	%rd704, %rd1605, 2;
	add.s64 	%rd705, %rd4, %rd704;
	st.global.u32 	[%rd705], %r964;
$L__BB7_663:
	add.s32 	%r562, %r386, 6688;
	setp.lt.s32 	%p143, %r562, %r550;
	@%p143 bra 	$L__BB7_667;
	setp.ne.s16 	%p144, %rs4, 0;
	mov.b64 	%rd1606, 0;
	@%p144 bra 	$L__BB7_666;
	ld.global.u64 	%rd1606, [%rd425];
$L__BB7_666:
	sub.s32 	%r965, %r562, %r550;
	cvt.s64.s32 	%rd707, %r965;
	add.s64 	%rd708, %rd707, %rd426;
	add.s64 	%rd1608, %rd708, %rd1606;
	bra.uni 	$L__BB7_670;
$L__BB7_667:
	setp.ne.s16 	%p145, %rs4, 0;
	mov.b64 	%rd1607, 0;
	@%p145 bra 	$L__BB7_669;
	ld.global.u64 	%rd710, [%rd425];
	sub.s64 	%rd1607, %rd428, %rd710;
$L__BB7_669:
	cvt.u64.u32 	%rd711, %r562;
	add.s64 	%rd712, %rd711, %rd429;
	add.s64 	%rd713, %rd712, %rd1607;
	not.b64 	%rd714, %rd713;
	add.s64 	%rd1608, %rd427, %rd714;
$L__BB7_670:
	setp.ge.s32 	%p146, %r562, %r246;
	@%p146 bra 	$L__BB7_672;
	ld.shared.u32 	%r966, [%r551+26752];
	shl.b64 	%rd715, %rd1608, 2;
	add.s64 	%rd716, %rd4, %rd715;
	st.global.u32 	[%rd716], %r966;
$L__BB7_672:
	add.s32 	%r563, %r386, 7296;
	setp.lt.s32 	%p147, %r563, %r550;
	@%p147 bra 	$L__BB7_676;
	setp.ne.s16 	%p148, %rs4, 0;
	mov.b64 	%rd1609, 0;
	@%p148 bra 	$L__BB7_675;
	ld.global.u64 	%rd1609, [%rd425];
$L__BB7_675:
	sub.s32 	%r967, %r563, %r550;
	cvt.s64.s32 	%rd718, %r967;
	add.s64 	%rd719, %rd718, %rd426;
	add.s64 	%rd1611, %rd719, %rd1609;
	bra.uni 	$L__BB7_679;
$L__BB7_676:
	setp.ne.s16 	%p149, %rs4, 0;
	mov.b64 	%rd1610, 0;
	@%p149 bra 	$L__BB7_678;
	ld.global.u64 	%rd721, [%rd425];
	sub.s64 	%rd1610, %rd428, %rd721;
$L__BB7_678:
	cvt.u64.u32 	%rd722, %r563;
	add.s64 	%rd723, %rd722, %rd429;
	add.s64 	%rd724, %rd723, %rd1610;
	not.b64 	%rd725, %rd724;
	add.s64 	%rd1611, %rd427, %rd725;
$L__BB7_679:
	setp.ge.s32 	%p150, %r563, %r246;
	@%p150 bra 	$L__BB7_681;
	ld.shared.u32 	%r968, [%r551+29184];
	shl.b64 	%rd726, %rd1611, 2;
	add.s64 	%rd727, %rd4, %rd726;
	st.global.u32 	[%rd727], %r968;
$L__BB7_681:
	add.s32 	%r564, %r386, 7904;
	setp.lt.s32 	%p151, %r564, %r550;
	@%p151 bra 	$L__BB7_685;
	setp.ne.s16 	%p152, %rs4, 0;
	mov.b64 	%rd1612, 0;
	@%p152 bra 	$L__BB7_684;
	ld.global.u64 	%rd1612, [%rd425];
$L__BB7_684:
	sub.s32 	%r969, %r564, %r550;
	cvt.s64.s32 	%rd729, %r969;
	add.s64 	%rd730, %rd729, %rd426;
	add.s64 	%rd1614, %rd730, %rd1612;
	bra.uni 	$L__BB7_688;
$L__BB7_685:
	setp.ne.s16 	%p153, %rs4, 0;
	mov.b64 	%rd1613, 0;
	@%p153 bra 	$L__BB7_687;
	ld.global.u64 	%rd732, [%rd425];
	sub.s64 	%rd1613, %rd428, %rd732;
$L__BB7_687:
	cvt.u64.u32 	%rd733, %r564;
	add.s64 	%rd734, %rd733, %rd429;
	add.s64 	%rd735, %rd734, %rd1613;
	not.b64 	%rd736, %rd735;
	add.s64 	%rd1614, %rd427, %rd736;
$L__BB7_688:
	setp.ge.s32 	%p154, %r564, %r246;
	@%p154 bra 	$L__BB7_690;
	ld.shared.u32 	%r970, [%r551+31616];
	shl.b64 	%rd737, %rd1614, 2;
	add.s64 	%rd738, %rd4, %rd737;
	st.global.u32 	[%rd738], %r970;
$L__BB7_690:
	add.s32 	%r565, %r386, 8512;
	setp.lt.s32 	%p155, %r565, %r550;
	@%p155 bra 	$L__BB7_694;
	setp.ne.s16 	%p156, %rs4, 0;
	mov.b64 	%rd1615, 0;
	@%p156 bra 	$L__BB7_693;
	ld.global.u64 	%rd1615, [%rd425];
$L__BB7_693:
	sub.s32 	%r971, %r565, %r550;
	cvt.s64.s32 	%rd740, %r971;
	add.s64 	%rd741, %rd740, %rd426;
	add.s64 	%rd1617, %rd741, %rd1615;
	bra.uni 	$L__BB7_697;
$L__BB7_694:
	setp.ne.s16 	%p157, %rs4, 0;
	mov.b64 	%rd1616, 0;
	@%p157 bra 	$L__BB7_696;
	ld.global.u64 	%rd743, [%rd425];
	sub.s64 	%rd1616, %rd428, %rd743;
$L__BB7_696:
	cvt.u64.u32 	%rd744, %r565;
	add.s64 	%rd745, %rd744, %rd429;
	add.s64 	%rd746, %rd745, %rd1616;
	not.b64 	%rd747, %rd746;
	add.s64 	%rd1617, %rd427, %rd747;
$L__BB7_697:
	setp.ge.s32 	%p158, %r565, %r246;
	@%p158 bra 	$L__BB7_699;
	ld.shared.u32 	%r972, [%r551+34048];
	shl.b64 	%rd748, %rd1617, 2;
	add.s64 	%rd749, %rd4, %rd748;
	st.global.u32 	[%rd749], %r972;
$L__BB7_699:
	add.s32 	%r566, %r386, 9120;
	setp.lt.s32 	%p159, %r566, %r550;
	@%p159 bra 	$L__BB7_703;
	setp.ne.s16 	%p160, %rs4, 0;
	mov.b64 	%rd1618, 0;
	@%p160 bra 	$L__BB7_702;
	ld.global.u64 	%rd1618, [%rd425];
$L__BB7_702:
	sub.s32 	%r973, %r566, %r550;
	cvt.s64.s32 	%rd751, %r973;
	add.s64 	%rd752, %rd751, %rd426;
	add.s64 	%rd1620, %rd752, %rd1618;
	bra.uni 	$L__BB7_706;
$L__BB7_703:
	setp.ne.s16 	%p161, %rs4, 0;
	mov.b64 	%rd1619, 0;
	@%p161 bra 	$L__BB7_705;
	ld.global.u64 	%rd754, [%rd425];
	sub.s64 	%rd1619, %rd428, %rd754;
$L__BB7_705:
	cvt.u64.u32 	%rd755, %r566;
	add.s64 	%rd756, %rd755, %rd429;
	add.s64 	%rd757, %rd756, %rd1619;
	not.b64 	%rd758, %rd757;
	add.s64 	%rd1620, %rd427, %rd758;
$L__BB7_706:
	setp.ge.s32 	%p162, %r566, %r246;
	@%p162 bra 	$L__BB7_708;
	ld.shared.u32 	%r974, [%r551+36480];
	shl.b64 	%rd759, %rd1620, 2;
	add.s64 	%rd760, %rd4, %rd759;
	st.global.u32 	[%rd760], %r974;
$L__BB7_708:
	add.s32 	%r567, %r386, 9728;
	setp.lt.s32 	%p163, %r567, %r550;
	@%p163 bra 	$L__BB7_712;
	setp.ne.s16 	%p164, %rs4, 0;
	mov.b64 	%rd1621, 0;
	@%p164 bra 	$L__BB7_711;
	ld.global.u64 	%rd1621, [%rd425];
$L__BB7_711:
	sub.s32 	%r975, %r567, %r550;
	cvt.s64.s32 	%rd762, %r975;
	add.s64 	%rd763, %rd762, %rd426;
	add.s64 	%rd1623, %rd763, %rd1621;
	bra.uni 	$L__BB7_715;
$L__BB7_712:
	setp.ne.s16 	%p165, %rs4, 0;
	mov.b64 	%rd1622, 0;
	@%p165 bra 	$L__BB7_714;
	ld.global.u64 	%rd765, [%rd425];
	sub.s64 	%rd1622, %rd428, %rd765;
$L__BB7_714:
	cvt.u64.u32 	%rd766, %r567;
	add.s64 	%rd767, %rd766, %rd429;
	add.s64 	%rd768, %rd767, %rd1622;
	not.b64 	%rd769, %rd768;
	add.s64 	%rd1623, %rd427, %rd769;
$L__BB7_715:
	setp.ge.s32 	%p166, %r567, %r246;
	@%p166 bra 	$L__BB7_717;
	ld.shared.u32 	%r976, [%r551+38912];
	shl.b64 	%rd770, %rd1623, 2;
	add.s64 	%rd771, %rd4, %rd770;
	st.global.u32 	[%rd771], %r976;
$L__BB7_717:
	add.s32 	%r568, %r386, 10336;
	setp.lt.s32 	%p167, %r568, %r550;
	@%p167 bra 	$L__BB7_721;
	setp.ne.s16 	%p168, %rs4, 0;
	mov.b64 	%rd1624, 0;
	@%p168 bra 	$L__BB7_720;
	ld.global.u64 	%rd1624, [%rd425];
$L__BB7_720:
	sub.s32 	%r977, %r568, %r550;
	cvt.s64.s32 	%rd773, %r977;
	add.s64 	%rd774, %rd773, %rd426;
	add.s64 	%rd1626, %rd774, %rd1624;
	bra.uni 	$L__BB7_724;
$L__BB7_721:
	setp.ne.s16 	%p169, %rs4, 0;
	mov.b64 	%rd1625, 0;
	@%p169 bra 	$L__BB7_723;
	ld.global.u64 	%rd776, [%rd425];
	sub.s64 	%rd1625, %rd428, %rd776;
$L__BB7_723:
	cvt.u64.u32 	%rd777, %r568;
	add.s64 	%rd778, %rd777, %rd429;
	add.s64 	%rd779, %rd778, %rd1625;
	not.b64 	%rd780, %rd779;
	add.s64 	%rd1626, %rd427, %rd780;
$L__BB7_724:
	setp.ge.s32 	%p170, %r568, %r246;
	@%p170 bra 	$L__BB7_726;
	ld.shared.u32 	%r978, [%r551+41344];
	shl.b64 	%rd781, %rd1626, 2;
	add.s64 	%rd782, %rd4, %rd781;
	st.global.u32 	[%rd782], %r978;
$L__BB7_726:
	add.s32 	%r569, %r386, 10944;
	setp.lt.s32 	%p171, %r569, %r550;
	@%p171 bra 	$L__BB7_730;
	setp.ne.s16 	%p172, %rs4, 0;
	mov.b64 	%rd1627, 0;
	@%p172 bra 	$L__BB7_729;
	ld.global.u64 	%rd1627, [%rd425];
$L__BB7_729:
	sub.s32 	%r979, %r569, %r550;
	cvt.s64.s32 	%rd784, %r979;
	add.s64 	%rd785, %rd784, %rd426;
	add.s64 	%rd1629, %rd785, %rd1627;
	bra.uni 	$L__BB7_733;
$L__BB7_730:
	setp.ne.s16 	%p173, %rs4, 0;
	mov.b64 	%rd1628, 0;
	@%p173 bra 	$L__BB7_732;
	ld.global.u64 	%rd787, [%rd425];
	sub.s64 	%rd1628, %rd428, %rd787;
$L__BB7_732:
	cvt.u64.u32 	%rd788, %r569;
	add.s64 	%rd789, %rd788, %rd429;
	add.s64 	%rd790, %rd789, %rd1628;
	not.b64 	%rd791, %rd790;
	add.s64 	%rd1629, %rd427, %rd791;
$L__BB7_733:
	setp.ge.s32 	%p174, %r569, %r246;
	@%p174 bra 	$L__BB7_735;
	ld.shared.u32 	%r980, [%r551+43776];
	shl.b64 	%rd792, %rd1629, 2;
	add.s64 	%rd793, %rd4, %rd792;
	st.global.u32 	[%rd793], %r980;
$L__BB7_735:
	mov.u32 	%r1363, %tid.x;
	setp.ne.s32 	%p339, %r1363, 0;
	@%p339 bra 	$L__BB7_743;
	ld.param.u8 	%rs83, [%rd1+1];
	setp.eq.s16 	%p340, %rs83, 0;
	@%p340 bra 	$L__BB7_740;
	ld.param.u8 	%rs84, [%rd1];
	setp.ne.s16 	%p341, %rs84, 0;
	mov.b64 	%rd1630, 0;
	@%p341 bra 	$L__BB7_739;
	ld.param.u64 	%rd979, [%rd1+24];
	cvta.to.global.u64 	%rd980, %rd979;
	ld.global.u64 	%rd1630, [%rd980];
$L__BB7_739:
	ld.param.u64 	%rd1401, [_ZN3cub18CUB_300001_SM_10006detail6select23DeviceSelectSweepKernelINS2_10policy_hubIiNS0_8NullTypeElLb0ELNS0_10SelectImplE2EE10Policy1000EPiPS5_N6thrust24THRUST_300001_SM_1000_NS6detail15normal_iteratorINSC_10device_ptrIiEEEEPlNS0_13ScanTileStateIiLb1EEE7is_evenS5_iNS2_19streaming_context_tIlLb1EEELS6_2EEEvT0_T1_T2_T3_T4_T5_T6_T7_iT8_NS1_7vsmem_tE_param_3];
	cvt.s64.s32 	%rd981, %r2144;
	add.s64 	%rd982, %rd1630, %rd981;
	cvta.to.global.u64 	%rd983, %rd1401;
	st.global.u64 	[%rd983], %rd982;
	bra.uni 	$L__BB7_743;
$L__BB7_740:
	ld.param.u8 	%rs85, [%rd1];
	setp.ne.s16 	%p342, %rs85, 0;
	mov.b64 	%rd1631, 0;
	@%p342 bra 	$L__BB7_742;
	ld.param.u64 	%rd985, [%rd1+24];
	cvta.to.global.u64 	%rd986, %rd985;
	ld.global.u64 	%rd1631, [%rd986];
$L__BB7_742:
	cvt.s64.s32 	%rd987, %r2144;
	add.s64 	%rd988, %rd1631, %rd987;
	ld.param.u64 	%rd989, [%rd1+32];
	cvta.to.global.u64 	%rd990, %rd989;
	st.global.u64 	[%rd990], %rd988;
$L__BB7_743:
	ret;

}
	// .globl	_ZN3cub18CUB_300001_SM_10006detail6select23DeviceSelectSweepKernelINS2_10policy_hubIiiiLb0ELNS0_10SelectImplE2EE10Policy1000EPiN6thrust24THRUST_300001_SM_1000_NS6detail15normal_iteratorINSA_10device_ptrIiEEEESF_S8_NS0_13ScanTileStateIiLb1EEE7is_evenNS0_8NullTypeEiNS2_19streaming_context_tIiLb0EEELS5_2EEEvT0_T1_T2_T3_T4_T5_T6_T7_iT8_NS1_7vsmem_tE
.visible .entry _ZN3cub18CUB_300001_SM_10006detail6select23DeviceSelectSweepKernelINS2_10policy_hubIiiiLb0ELNS0_10SelectImplE2EE10Policy1000EPiN6thrust24THRUST_300001_SM_1000_NS6detail15normal_iteratorINSA_10device_ptrIiEEEESF_S8_NS0_13ScanTileStateIiLb1EEE7is_evenNS0_8NullTypeEiNS2_19streaming_context_tIiLb0EEELS5_2EEEvT0_T1_T2_T3_T4_T5_T6_T7_iT8_NS1_7vsmem_tE(
	.param .u64 .ptr .align 1 _ZN3cub18CUB_300001_SM_10006detail6select23DeviceSelectSweepKernelINS2_10policy_hubIiiiLb0ELNS0_10SelectImplE2EE10Policy1000EPiN6thrust24THRUST_300001_SM_1000_NS6detail15normal_iteratorINSA_10device_ptrIiEEEESF_S8_NS0_13ScanTileStateIiLb1EEE7is_evenNS0_8NullTypeEiNS2_19streaming_context_tIiLb0EEELS5_2EEEvT0_T1_T2_T3_T4_T5_T6_T7_iT8_NS1_7vsmem_tE_param_0,
	.param .align 8 .b8 _ZN3cub18CUB_300001_SM_10006detail6select23DeviceSelectSweepKernelINS2_10policy_hubIiiiLb0ELNS0_10SelectImplE2EE10Policy1000EPiN6thrust24THRUST_300001_SM_1000_NS6detail15normal_iteratorINSA_10device_ptrIiEEEESF_S8_NS0_13ScanTileStateIiLb1EEE7is_evenNS0_8NullTypeEiNS2_19streaming_context_tIiLb0EEELS5_2EEEvT0_T1_T2_T3_T4_T5_T6_T7_iT8_NS1_7vsmem_tE_param_1[8],
	.param .align 8 .b8 _ZN3cub18CUB_300001_SM_10006detail6select23DeviceSelectSweepKernelINS2_10policy_hubIiiiLb0ELNS0_10SelectImplE2EE10Policy1000EPiN6thrust24THRUST_300001_SM_1000_NS6detail15normal_iteratorINSA_10device_ptrIiEEEESF_S8_NS0_13ScanTileStateIiLb1EEE7is_evenNS0_8NullTypeEiNS2_19streaming_context_tIiLb0EEELS5_2EEEvT0_T1_T2_T3_T4_T5_T6_T7_iT8_NS1_7vsmem_tE_param_2[8],
	.param .u64 .ptr .align 1 _ZN3cub18CUB_300001_SM_10006detail6select23DeviceSelectSweepKernelINS2_10policy_hubIiiiLb0ELNS0_10SelectImplE2EE10Policy1000EPiN6thrust24THRUST_300001_SM_1000_NS6detail15normal_iteratorINSA_10device_ptrIiEEEESF_S8_NS0_13ScanTileStateIiLb1EEE7is_evenNS0_8NullTypeEiNS2_19streaming_context_tIiLb0EEELS5_2EEEvT0_T1_T2_T3_T4_T5_T6_T7_iT8_NS1_7vsmem_tE_param_3,
	.param .align 8 .b8 _ZN3cub18CUB_300001_SM_10006detail6select23DeviceSelectSweepKernelINS2_10policy_hubIiiiLb0ELNS0_10SelectImplE2EE10Policy1000EPiN6thrust24THRUST_300001_SM_1000_NS6detail15normal_iteratorINSA_10device_ptrIiEEEESF_S8_NS0_13ScanTileStateIiLb1EEE7is_evenNS0_8NullTypeEiNS2_19streaming_context_tIiLb0EEELS5_2EEEvT0_T1_T2_T3_T4_T5_T6_T7_iT8_NS1_7vsmem_tE_param_4[8],
	.param .align 1 .b8 _ZN3cub18CUB_300001_SM_10006detail6select23DeviceSelectSweepKernelINS2_10policy_hubIiiiLb0ELNS0_10SelectImplE2EE10Policy1000EPiN6thrust24THRUST_300001_SM_1000_NS6detail15normal_iteratorINSA_10device_ptrIiEEEESF_S8_NS0_13ScanTileStateIiLb1EEE7is_evenNS0_8NullTypeEiNS2_19streaming_context_tIiLb0EEELS5_2EEEvT0_T1_T2_T3_T4_T5_T6_T7_iT8_NS1_7vsmem_tE_param_5[1],
	.param .align 1 .b8 _ZN3cub18CUB_300001_SM_10006detail6select23DeviceSelectSweepKernelINS2_10policy_hubIiiiLb0ELNS0_10SelectImplE2EE10Policy1000EPiN6thrust24THRUST_300001_SM_1000_NS6detail15normal_iteratorINSA_10device_ptrIiEEEESF_S8_NS0_13ScanTileStateIiLb1EEE7is_evenNS0_8NullTypeEiNS2_19streaming_context_tIiLb0EEELS5_2EEEvT0_T1_T2_T3_T4_T5_T6_T7_iT8_NS1_7vsmem_tE_param_6[1],
	.param .u32 _ZN3cub18CUB_300001_SM_10006detail6select23DeviceSelectSweepKernelINS2_10policy_hubIiiiLb0ELNS0_10SelectImplE2EE10Policy1000EPiN6thrust24THRUST_300001_SM_1000_NS6detail15normal_iteratorINSA_10device_ptrIiEEEESF_S8_NS0_13ScanTileStateIiLb1EEE7is_evenNS0_8NullTypeEiNS2_19streaming_context_tIiLb0EEELS5_2EEEvT0_T1_T2_T3_T4_T5_T6_T7_iT8_NS1_7vsmem_tE_param_7,
	.param .u32 _ZN3cub18CUB_300001_SM_10006detail6select23DeviceSelectSweepKernelINS2_10policy_hubIiiiLb0ELNS0_10SelectImplE2EE10Policy1000EPiN6thrust24THRUST_300001_SM_1000_NS6detail15normal_iteratorINSA_10device_ptrIiEEEESF_S8_NS0_13ScanTileStateIiLb1EEE7is_evenNS0_8NullTypeEiNS2_19streaming_context_tIiLb0EEELS5_2EEEvT0_T1_T2_T3_T4_T5_T6_T7_iT8_NS1_7vsmem_tE_param_8,
	.param .align 1 .b8 _ZN3cub18CUB_300001_SM_10006detail6select23DeviceSelectSweepKernelINS2_10policy_hubIiiiLb0ELNS0_10SelectImplE2EE10Policy1000EPiN6thrust24THRUST_300001_SM_1000_NS6detail15normal_iteratorINSA_10device_ptrIiEEEESF_S8_NS0_13ScanTileStateIiLb1EEE7is_evenNS0_8NullTypeEiNS2_19streaming_context_tIiLb0EEELS5_2EEEvT0_T1_T2_T3_T4_T5_T6_T7_iT8_NS1_7vsmem_tE_param_9[1],
	.param .align 8 .b8 _ZN3cub18CUB_300001_SM_10006detail6select23DeviceSelectSweepKernelINS2_10policy_hubIiiiLb0ELNS0_10SelectImplE2EE10Policy1000EPiN6thrust24THRUST_300001_SM_1000_NS6detail15normal_iteratorINSA_10device_ptrIiEEEESF_S8_NS0_13ScanTileStateIiLb1EEE7is_evenNS0_8NullTypeEiNS2_19streaming_context_tIiLb0EEELS5_2EEEvT0_T1_T2_T3_T4_T5_T6_T7_iT8_NS1_7vsmem_tE_param_10[8]
)
.maxntid 448
{
	.reg .pred 	%p<276>;
	.reg .b32 	%r<1646>;
	.reg .b64 	%rd<160>;
	// demoted variable
	.shared .align 16 .b8 _ZZN3cub18CUB_300001_SM_10006detail6select23DeviceSelectSweepKernelINS2_10policy_hubIiiiLb0ELNS0_10SelectImplE2EE10Policy1000EPiN6thrust24THRUST_300001_SM_1000_NS6detail15normal_iteratorINSA_10device_ptrIiEEEESF_S8_NS0_13ScanTileStateIiLb1EEE7is_evenNS0_8NullTypeEiNS2_19streaming_context_tIiLb0EEELS5_2EEEvT0_T1_T2_T3_T4_T5_T6_T7_iT8_NS1_7vsmem_tEE19static_temp_storage[19712];
	ld.param.u64 	%rd2, [_ZN3cub18CUB_300001_SM_10006detail6select23DeviceSelectSweepKernelINS2_10policy_hubIiiiLb0ELNS0_10SelectImplE2EE10Policy1000EPiN6thrust24THRUST_300001_SM_1000_NS6detail15normal_iteratorINSA_10device_ptrIiEEEESF_S8_NS0_13ScanTileStateIiLb1EEE7is_evenNS0_8NullTypeEiNS2_19streaming_context_tIiLb0EEELS5_2EEEvT0_T1_T2_T3_T4_T5_T6_T7_iT8_NS1_7vsmem_tE_param_4];
	ld.param.u64 	%rd18, [_ZN3cub18CUB_300001_SM_10006detail6select23DeviceSelectSweepKernelINS2_10policy_hubIiiiLb0ELNS0_10SelectImplE2EE10Policy1000EPiN6thrust24THRUST_300001_SM_1000_NS6detail15normal_iteratorINSA_10device_ptrIiEEEESF_S8_NS0_13ScanTileStateIiLb1EEE7is_evenNS0_8NullTypeEiNS2_19streaming_context_tIiLb0EEELS5_2EEEvT0_T1_T2_T3_T4_T5_T6_T7_iT8_NS1_7vsmem_tE_param_1];
	ld.param.u64 	%rd19, [_ZN3cub18CUB_300001_SM_10006detail6select23DeviceSelectSweepKernelINS2_10policy_hubIiiiLb0ELNS0_10SelectImplE2EE10Policy1000EPiN6thrust24THRUST_300001_SM_1000_NS6detail15normal_iteratorINSA_10device_ptrIiEEEESF_S8_NS0_13ScanTileStateIiLb1EEE7is_evenNS0_8NullTypeEiNS2_19streaming_context_tIiLb0EEELS5_2EEEvT0_T1_T2_T3_T4_T5_T6_T7_iT8_NS1_7vsmem_tE_param_2];
	ld.param.u64 	%rd16, [_ZN3cub18CUB_300001_SM_10006detail6select23DeviceSelectSweepKernelINS2_10policy_hubIiiiLb0ELNS0_10SelectImplE2EE10Policy1000EPiN6thrust24THRUST_300001_SM_1000_NS6detail15normal_iteratorINSA_10device_ptrIiEEEESF_S8_NS0_13ScanTileStateIiLb1EEE7is_evenNS0_8NullTypeEiNS2_19streaming_context_tIiLb0EEELS5_2EEEvT0_T1_T2_T3_T4_T5_T6_T7_iT8_NS1_7vsmem_tE_param_0];
	ld.param.u32 	%r283, [_ZN3cub18CUB_300001_SM_10006detail6select23DeviceSelectSweepKernelINS2_10policy_hubIiiiLb0ELNS0_10SelectImplE2EE10Policy1000EPiN6thrust24THRUST_300001_SM_1000_NS6detail15normal_iteratorINSA_10device_ptrIiEEEESF_S8_NS0_13ScanTileStateIiLb1EEE7is_evenNS0_8NullTypeEiNS2_19streaming_context_tIiLb0EEELS5_2EEEvT0_T1_T2_T3_T4_T5_T6_T7_iT8_NS1_7vsmem_tE_param_8];
	cvta.to.global.u64 	%rd1, %rd16;
	cvta.to.global.u64 	%rd3, %rd19;
	cvta.to.global.u64 	%rd4, %rd18;
	mov.u32 	%r284, %ctaid.x;
	mov.u32 	%r285, %nctaid.y;
	mov.u32 	%r286, %ctaid.y;
	mad.lo.s32 	%r1, %r284, %r285, %r286;
	mul.lo.s32 	%r2, %r1, 4928;
	add.s32 	%r287, %r283, -1;
	setp.ge.s32 	%p1, %r1, %r287;
	@%p1 bra 	$L__BB8_26;
	setp.ne.s32 	%p172, %r1, 0;
	@%p172 bra 	$L__BB8_7;
	ld.param.u64 	%rd158, [_ZN3cub18CUB_300001_SM_10006detail6select23DeviceSelectSweepKernelINS2_10policy_hubIiiiLb0ELNS0_10SelectImplE2EE10Policy1000EPiN6thrust24THRUST_300001_SM_1000_NS6detail15normal_iteratorINSA_10device_ptrIiEEEESF_S8_NS0_13ScanTileStateIiLb1EEE7is_evenNS0_8NullTypeEiNS2_19streaming_context_tIiLb0EEELS5_2EEEvT0_T1_T2_T3_T4_T5_T6_T7_iT8_NS1_7vsmem_tE_param_0];
	mov.u32 	%r3, %tid.x;
	mul.lo.s32 	%r1351, %r3, 11;
	mad.lo.s32 	%r1356, %r1, 4928, %r1351;
	cvta.to.global.u64 	%rd130, %rd158;
	mul.wide.u32 	%rd131, %r1356, 4;
	add.s64 	%rd132, %rd130, %rd131;
	ld.global.u32 	%r4, [%rd132];
	ld.global.u32 	%r5, [%rd132+4];
	ld.global.u32 	%r6, [%rd132+8];
	ld.global.u32 	%r7, [%rd132+12];
	ld.global.u32 	%r8, [%rd132+16];
	ld.global.u32 	%r9, [%rd132+20];
	ld.global.u32 	%r10, [%rd132+24];
	ld.global.u32 	%r11, [%rd132+28];
	ld.global.u32 	%r12, [%rd132+32];
	ld.global.u32 	%r13, [%rd132+36];
	ld.global.u32 	%r14, [%rd132+40];
	bar.sync 	0;
	add.s64 	%rd133, %rd4, %rd131;
	ld.global.u32 	%r1357, [%rd133];
	ld.global.u32 	%r1358, [%rd133+4];
	ld.global.u32 	%r1359, [%rd133+8];
	ld.global.u32 	%r1360, [%rd133+12];
	ld.global.u32 	%r1361, [%rd133+16];
	ld.global.u32 	%r1362, [%rd133+20];
	ld.global.u32 	%r1363, [%rd133+24];
	ld.global.u32 	%r1364, [%rd133+28];
	ld.global.u32 	%r1365, [%rd133+32];
	ld.global.u32 	%r1366, [%rd133+36];
	ld.global.u32 	%r1367, [%rd133+40];
	and.b32  	%r15, %r1357, 1;
	xor.b32  	%r1368, %r15, 1;
	and.b32  	%r16, %r1358, 1;
	xor.b32  	%r17, %r16, 1;
	and.b32  	%r18, %r1359, 1;
	xor.b32  	%r1369, %r18, 1;
	and.b32  	%r19, %r1360, 1;
	xor.b32  	%r1370, %r19, 1;
	and.b32  	%r20, %r1361, 1;
	xor.b32  	%r1371, %r20, 1;
	and.b32  	%r21, %r1362, 1;
	xor.b32  	%r1372, %r21, 1;
	and.b32  	%r22, %r1363, 1;
	xor.b32  	%r23, %r22, 1;
	and.b32  	%r24, %r1364, 1;
	xor.b32  	%r25, %r24, 1;
	and.b32  	%r26, %r1365, 1;
	xor.b32  	%r27, %r26, 1;
	and.b32  	%r28, %r1366, 1;
	xor.b32  	%r1373, %r28, 1;
	and.b32  	%r29, %r1367, 1;
	xor.b32  	%r1374, %r29, 1;
	bar.sync 	0;
	add.s32 	%r1375, %r17, %r1368;
	add.s32 	%r30, %r1369, %r1375;
	add.s32 	%r1376, %r1370, %r30;
	add.s32 	%r1377, %r1371, %r1376;
	add.s32 	%r1378, %r1372, %r1377;
	add.s32 	%r1379, %r23, %r1378;
	add.s32 	%r1380, %r25, %r1379;
	add.s32 	%r31, %r27, %r1380;
	add.s32 	%r1381, %r1373, %r31;
	add.s32 	%r1325, %r1374, %r1381;
	// begin inline asm
	mov.u32 %r1320, %laneid;
	// end inline asm
	mov.b32 	%r1323, 1;
	mov.b32 	%r1348, 0;
	mov.b32 	%r1350, -1;
	// begin inline asm
	{  .reg .s32 r0;  .reg .pred p;  shfl.sync.up.b32 r0|p, %r1325, %r1323, %r1348, %r1350;  @p add.s32 r0, r0, %r1325;  mov.s32 %r1321, r0;}
	// end inline asm
	mov.b32 	%r1329, 2;
	// begin inline asm
	{  .reg .s32 r0;  .reg .pred p;  shfl.sync.up.b32 r0|p, %r1321, %r1329, %r1348, %r1350;  @p add.s32 r0, r0, %r1321;  mov.s32 %r1327, r0;}
	// end inline asm
	mov.b32 	%r1335, 4;
	// begin inline asm
	{  .reg .s32 r0;  .reg .pred p;  shfl.sync.up.b32 r0|p, %r1327, %r1335, %r1348, %r1350;  @p add.s32 r0, r0, %r1327;  mov.s32 %r1333, r0;}
	// end inline asm
	mov.b32 	%r1341, 8;
	// begin inline asm
	{  .reg .s32 r0;  .reg .pred p;  shfl.sync.up.b32 r0|p, %r1333, %r1341, %r1348, %r1350;  @p add.s32 r0, r0, %r1333;  mov.s32 %r1339, r0;}
	// end inline asm
	mov.b32 	%r1347, 16;
	// begin inline asm
	{  .reg .s32 r0;  .reg .pred p;  shfl.sync.up.b32 r0|p, %r1339, %r1347, %r1348, %r1350;  @p add.s32 r0, r0, %r1339;  mov.s32 %r1345, r0;}
	// end inline asm
	setp.ne.s32 	%p238, %r1320, 31;
	@%p238 bra 	$L__BB8_4;
	shr.u32 	%r1382, %r3, 3;
	and.b32  	%r1383, %r1382, 124;
	mov.u32 	%r1384, _ZZN3cub18CUB_300001_SM_10006detail6select23DeviceSelectSweepKernelINS2_10policy_hubIiiiLb0ELNS0_10SelectImplE2EE10Policy1000EPiN6thrust24THRUST_300001_SM_1000_NS6detail15normal_iteratorINSA_10device_ptrIiEEEESF_S8_NS0_13ScanTileStateIiLb1EEE7is_evenNS0_8NullTypeEiNS2_19streaming_context_tIiLb0EEELS5_2EEEvT0_T1_T2_T3_T4_T5_T6_T7_iT8_NS1_7vsmem_tEE19static_temp_storage;
	add.s32 	%r1385, %r1384, %r1383;
	st.shared.u32 	[%r1385], %r1345;
$L__BB8_4:
	bar.sync 	0;
	ld.shared.v4.u32 	{%r1386, %r1387, %r1388, %r1389}, [_ZZN3cub18CUB_300001_SM_10006detail6select23DeviceSelectSweepKernelINS2_10policy_hubIiiiLb0ELNS0_10SelectImplE2EE10Policy1000EPiN6thrust24THRUST_300001_SM_1000_NS6detail15normal_iteratorINSA_10device_ptrIiEEEESF_S8_NS0_13ScanTileStateIiLb1EEE7is_evenNS0_8NullTypeEiNS2_19streaming_context_tIiLb0EEELS5_2EEEvT0_T1_T2_T3_T4_T5_T6_T7_iT8_NS1_7vsmem_tEE19static_temp_storage];
	shr.u32 	%r1390, %r3, 5;
	add.s32 	%r1391, %r1387, %r1386;
	setp.eq.s32 	%p239, %r1390, 2;
	selp.b32 	%r1392, %r1391, %r1386, %p239;
	add.s32 	%r1393, %r1391, %r1388;
	setp.eq.s32 	%p240, %r1390, 3;
	selp.b32 	%r1394, %r1393, %r1392, %p240;
	add.s32 	%r1395, %r1393, %r1389;
	setp.eq.s32 	%p241, %r1390, 4;
	selp.b32 	%r1396, %r1395, %r1394, %p241;
	ld.shared.v4.u32 	{%r1397, %r1398, %r1399, %r1400}, [_ZZN3cub18CUB_300001_SM_10006detail6select23DeviceSelectSweepKernelINS2_10policy_hubIiiiLb0ELNS0_10SelectImplE2EE10Policy1000EPiN6thrust24THRUST_300001_SM_1000_NS6detail15normal_iteratorINSA_10device_ptrIiEEEESF_S8_NS0_13ScanTileStateIiLb1EEE7is_evenNS0_8NullTypeEiNS2_19streaming_context_tIiLb0EEELS5_2EEEvT0_T1_T2_T3_T4_T5_T6_T7_iT8_NS1_7vsmem_tEE19static_temp_storage+16];
	add.s32 	%r1401, %r1395, %r1397;
	setp.eq.s32 	%p242, %r1390, 5;
	selp.b32 	%r1402, %r1401, %r1396, %p242;
	add.s32 	%r1403, %r1401, %r1398;
	setp.eq.s32 	%p243, %r1390, 6;
	selp.b32 	%r1404, %r1403, %r1402, %p243;
	add.s32 	%r1405, %r1403, %r1399;
	setp.eq.s32 	%p244, %r1390, 7;
	selp.b32 	%r1406, %r1405, %r1404, %p244;
	add.s32 	%r1407, %r1405, %r1400;
	setp.eq.s32 	%p245, %r1390, 8;
	selp.b32 	%r1408, %r1407, %r1406, %p245;
	ld.shared.v4.u32 	{%r1409, %r1410, %r1411, %r1412}, [_ZZN3cub18CUB_300001_SM_10006detail6select23DeviceSelectSweepKernelINS2_10policy_hubIiiiLb0ELNS0_10SelectImplE2EE10Policy1000EPiN6thrust24THRUST_300001_SM_1000_NS6detail15normal_iteratorINSA_10device_ptrIiEEEESF_S8_NS0_13ScanTileStateIiLb1EEE7is_evenNS0_8NullTypeEiNS2_19streaming_context_tIiLb0EEELS5_2EEEvT0_T1_T2_T3_T4_T5_T6_T7_iT8_NS1_7vsmem_tEE19static_temp_storage+32];
	add.s32 	%r1413, %r1407, %r1409;
	setp.eq.s32 	%p246, %r1390, 9;
	selp.b32 	%r1414, %r1413, %r1408, %p246;
	add.s32 	%r1415, %r1413, %r1410;
	setp.eq.s32 	%p247, %r1390, 10;
	selp.b32 	%r1416, %r1415, %r1414, %p247;
	add.s32 	%r1417, %r1415, %r1411;
	setp.eq.s32 	%p248, %r1390, 11;
	selp.b32 	%r1418, %r1417, %r1416, %p248;
	add.s32 	%r1419, %r1417, %r1412;
	setp.eq.s32 	%p249, %r1390, 12;
	selp.b32 	%r1420, %r1419, %r1418, %p249;
	ld.shared.v2.u32 	{%r1421, %r1422}, [_ZZN3cub18CUB_300001_SM_10006detail6select23DeviceSelectSweepKernelINS2_10policy_hubIiiiLb0ELNS0_10SelectImplE2EE10Policy1000EPiN6thrust24THRUST_300001_SM_1000_NS6detail15normal_iteratorINSA_10device_ptrIiEEEESF_S8_NS0_13ScanTileStateIiLb1EEE7is_evenNS0_8NullTypeEiNS2_19streaming_context_tIiLb0EEELS5_2EEEvT0_T1_T2_T3_T4_T5_T6_T7_iT8_NS1_7vsmem_tEE19static_temp_storage+48];
	add.s32 	%r1423, %r1419, %r1421;
	setp.eq.s32 	%p250, %r1390, 13;
	selp.b32 	%r1424, %r1423, %r1420, %p250;
	add.s32 	%r35, %r1423, %r1422;
	setp.lt.u32 	%p251, %r3, 32;
	selp.b32 	%r1425, 0, %r1424, %p251;
	setp.eq.s32 	%p252, %r1320, 0;
	sub.s32 	%r1426, %r1345, %r1325;
	selp.b32 	%r1427, 0, %r1426, %p252;
	add.s32 	%r36, %r1425, %r1427;
	setp.ne.s32 	%p253, %r3, 0;
	@%p253 bra 	$L__BB8_6;
	add.s64 	%rd134, %rd2, 256;
	mov.b32 	%r1428, 101;
	// begin inline asm
	st.relaxed.gpu.v2.u32 [%rd134], {%r1428, %r35};
	// end inline asm
$L__BB8_6:
	ld.param.u32 	%r1578, [_ZN3cub18CUB_300001_SM_10006detail6select23DeviceSelectSweepKernelINS2_10policy_hubIiiiLb0ELNS0_10SelectImplE2EE10Policy1000EPiN6thrust24THRUST_300001_SM_1000_NS6detail15normal_iteratorINSA_10device_ptrIiEEEESF_S8_NS0_13ScanTileStateIiLb1EEE7is_evenNS0_8NullTypeEiNS2_19streaming_context_tIiLb0EEELS5_2EEEvT0_T1_T2_T3_T4_T5_T6_T7_iT8_NS1_7vsmem_tE_param_7];
	bar.sync 	0;
	sub.s32 	%r1430, 4928, %r35;
	sub.s32 	%r1432, %r1351, %r36;
	setp.eq.s32 	%p254, %r15, 0;
	add.s32 	%r1433, %r36, %r1430;
	selp.b32 	%r1434, %r1433, %r1432, %p254;
	shl.b32 	%r1435, %r1434, 2;
	mov.u32 	%r1436, _ZZN3cub18CUB_300001_SM_10006detail6select23DeviceSelectSweepKernelINS2_10policy_hubIiiiLb0ELNS0_10SelectImplE2EE10Policy1000EPiN6thrust24THRUST_300001_SM_1000_NS6detail15normal_iteratorINSA_10device_ptrIiEEEESF_S8_NS0_13ScanTileStateIiLb1EEE7is_evenNS0_8NullTypeEiNS2_19streaming_context_tIiLb0EEELS5_2EEEvT0_T1_T2_T3_T4_T5_T6_T7_iT8_NS1_7vsmem_tEE19static_temp_storage;
	add.s32 	%r1437, %r1436, %r1435;
	st.shared.u32 	[%r1437], %r4;
	add.s32 	%r1439, %r36, %r1368;
	sub.s32 	%r1440, %r1351, %r1439;
	add.s32 	%r1441, %r1440, 1;
	setp.eq.s32 	%p255, %r16, 0;
	add.s32 	%r1442, %r1433, %r1368;
	selp.b32 	%r1443, %r1442, %r1441, %p255;
	shl.b32 	%r1444, %r1443, 2;
	add.s32 	%r1445, %r1436, %r1444;
	st.shared.u32 	[%r1445], %r5;
	add.s32 	%r1447, %r1375, %r36;
	sub.s32 	%r1448, %r1351, %r1447;
	add.s32 	%r1449, %r1448, 2;
	setp.eq.s32 	%p256, %r18, 0;
	add.s32 	%r1450, %r1442, %r17;
	selp.b32 	%r1451, %r1450, %r1449, %p256;
	shl.b32 	%r1452, %r1451, 2;
	add.s32 	%r1453, %r1436, %r1452;
	st.shared.u32 	[%r1453], %r6;
	add.s32 	%r1454, %r30, %r36;
	sub.s32 	%r1455, %r1351, %r1454;
	add.s32 	%r1456, %r1455, 3;
	setp.eq.s32 	%p257, %r19, 0;
	add.s32 	%r1458, %r1450, %r1369;
	selp.b32 	%r1459, %r1458, %r1456, %p257;
	shl.b32 	%r1460, %r1459, 2;
	add.s32 	%r1461, %r1436, %r1460;
	st.shared.u32 	[%r1461], %r7;
	xor.b32  	%r1462, %r19, 1;
	add.s32 	%r1463, %r1454, %r1462;
	sub.s32 	%r1464, %r1351, %r1463;
	add.s32 	%r1465, %r1464, 4;
	setp.eq.s32 	%p258, %r20, 0;
	add.s32 	%r1466, %r1458, %r1462;
	selp.b32 	%r1467, %r1466, %r1465, %p258;
	shl.b32 	%r1468, %r1467, 2;
	add.s32 	%r1469, %r1436, %r1468;
	st.shared.u32 	[%r1469], %r8;
	xor.b32  	%r1470, %r20, 1;
	add.s32 	%r1471, %r1463, %r1470;
	sub.s32 	%r1472, %r1351, %r1471;
	add.s32 	%r1473, %r1472, 5;
	setp.eq.s32 	%p259, %r21, 0;
	add.s32 	%r1474, %r1466, %r1470;
	selp.b32 	%r1475, %r1474, %r1473, %p259;
	shl.b32 	%r1476, %r1475, 2;
	add.s32 	%r1477, %r1436, %r1476;
	st.shared.u32 	[%r1477], %r9;
	xor.b32  	%r1478, %r21, 1;
	add.s32 	%r1479, %r1471, %r1478;
	sub.s32 	%r1480, %r1351, %r1479;
	add.s32 	%r1481, %r1480, 6;
	setp.eq.s32 	%p260, %r22, 0;
	add.s32 	%r1482, %r1474, %r1478;
	selp.b32 	%r1483, %r1482, %r1481, %p260;
	shl.b32 	%r1484, %r1483, 2;
	add.s32 	%r1485, %r1436, %r1484;
	st.shared.u32 	[%r1485], %r10;
	add.s32 	%r1486, %r1479, %r23;
	sub.s32 	%r1487, %r1351, %r1486;
	add.s32 	%r1488, %r1487, 7;
	setp.eq.s32 	%p261, %r24, 0;
	add.s32 	%r1489, %r1482, %r23;
	selp.b32 	%r1490, %r1489, %r1488, %p261;
	shl.b32 	%r1491, %r1490, 2;
	add.s32 	%r1492, %r1436, %r1491;
	st.shared.u32 	[%r1492], %r11;
	add.s32 	%r1493, %r1486, %r25;
	sub.s32 	%r1494, %r1351, %r1493;
	add.s32 	%r1495, %r1494, 8;
	setp.eq.s32 	%p262, %r26, 0;
	add.s32 	%r1496, %r1489, %r25;
	selp.b32 	%r1497, %r1496, %r1495, %p262;
	shl.b32 	%r1498, %r1497, 2;
	add.s32 	%r1499, %r1436, %r1498;
	st.shared.u32 	[%r1499], %r12;
	add.s32 	%r1500, %r31, %r36;
	sub.s32 	%r1501, %r1351, %r1500;
	add.s32 	%r1502, %r1501, 9;
	setp.eq.s32 	%p263, %r28, 0;
	add.s32 	%r1503, %r1496, %r27;
	selp.b32 	%r1504, %r1503, %r1502, %p263;
	shl.b32 	%r1505, %r1504, 2;
	add.s32 	%r1506, %r1436, %r1505;
	st.shared.u32 	[%r1506], %r13;
	xor.b32  	%r1507, %r28, 1;
	add.s32 	%r1508, %r1500, %r1507;
	sub.s32 	%r1509, %r1351, %r1508;
	add.s32 	%r1510, %r1509, 10;
	setp.eq.s32 	%p264, %r29, 0;
	add.s32 	%r1511, %r1503, %r1507;
	selp.b32 	%r1512, %r1511, %r1510, %p264;
	shl.b32 	%r1513, %r1512, 2;
	add.s32 	%r1514, %r1436, %r1513;
	st.shared.u32 	[%r1514], %r14;
	bar.sync 	0;
	sub.s32 	%r1515, %r3, %r1430;
	setp.lt.s32 	%p265, %r3, %r1430;
	not.b32 	%r1516, %r3;
	add.s32 	%r1517, %r1578, %r1516;
	selp.b32 	%r1518, %r1517, %r1515, %p265;
	shl.b32 	%r1519, %r3, 2;
	add.s32 	%r1520, %r1436, %r1519;
	ld.shared.u32 	%r1521, [%r1520];
	mul.wide.s32 	%rd135, %r1518, 4;
	add.s64 	%rd136, %rd3, %rd135;
	st.global.u32 	[%rd136], %r1521;
	add.s32 	%r1522, %r3, 448;
	sub.s32 	%r1523, %r1522, %r1430;
	setp.lt.s32 	%p266, %r1522, %r1430;
	sub.s32 	%r1524, %r1578, %r3;
	add.s32 	%r1525, %r1524, -449;
	selp.b32 	%r1526, %r1525, %r1523, %p266;
	ld.shared.u32 	%r1527, [%r1520+1792];
	mul.wide.s32 	%rd137, %r1526, 4;
	add.s64 	%rd138, %rd3, %rd137;
	st.global.u32 	[%rd138], %r1527;
	add.s32 	%r1528, %r3, 896;
	sub.s32 	%r1529, %r1528, %r1430;
	setp.lt.s32 	%p267, %r1528, %r1430;
	add.s32 	%r1530, %r1524, -897;
	selp.b32 	%r1531, %r1530, %r1529, %p267;
	ld.shared.u32 	%r1532, [%r1520+3584];
	mul.wide.s32 	%rd139, %r1531, 4;
	add.s64 	%rd140, %rd3, %rd139;
	st.global.u32 	[%rd140], %r1532;
	add.s32 	%r1533, %r3, 1344;
	sub.s32 	%r1534, %r1533, %r1430;
	setp.lt.s32 	%p268, %r1533, %r1430;
	add.s32 	%r1535, %r1524, -1345;
	selp.b32 	%r1536, %r1535, %r1534, %p268;
	ld.shared.u32 	%r1537, [%r1520+5376];
	mul.wide.s32 	%rd141, %r1536, 4;
	add.s64 	%rd142, %rd3, %rd141;
	st.global.u32 	[%rd142], %r1537;
	add.s32 	%r1538, %r3, 1792;
	sub.s32 	%r1539, %r1538, %r1430;
	setp.lt.s32 	%p269, %r1538, %r1430;
	add.s32 	%r1540, %r1524, -1793;
	selp.b32 	%r1541, %r1540, %r1539, %p269;
	ld.shared.u32 	%r1542, [%r1520+7168];
	mul.wide.s32 	%rd143, %r1541, 4;
	add.s64 	%rd144, %rd3, %rd143;
	st.global.u32 	[%rd144], %r1542;
	add.s32 	%r1543, %r3, 2240;
	sub.s32 	%r1544, %r1543, %r1430;
	setp.lt.s32 	%p270, %r1543, %r1430;
	add.s32 	%r1545, %r1524, -2241;
	selp.b32 	%r1546, %r1545, %r1544, %p270;
	ld.shared.u32 	%r1547, [%r1520+8960];
	mul.wide.s32 	%rd145, %r1546, 4;
	add.s64 	%rd146, %rd3, %rd145;
	st.global.u32 	[%rd146], %r1547;
	add.s32 	%r1548, %r3, 2688;
	sub.s32 	%r1549, %r1548, %r1430;
	setp.lt.s32 	%p271, %r1548, %r1430;
	add.s32 	%r1550, %r1524, -2689;
	selp.b32 	%r1551, %r1550, %r1549, %p271;
	ld.shared.u32 	%r1552, [%r1520+10752];
	mul.wide.s32 	%rd147, %r1551, 4;
	add.s64 	%rd148, %rd3, %rd147;
	st.global.u32 	[%rd148], %r1552;
	add.s32 	%r1553, %r3, 3136;
	sub.s32 	%r1554, %r1553, %r1430;
	setp.lt.s32 	%p272, %r1553, %r1430;
	add.s32 	%r1555, %r1524, -3137;
	selp.b32 	%r1556, %r1555, %r1554, %p272;
	ld.shared.u32 	%r1557, [%r1520+12544];
	mul.wide.s32 	%rd149, %r1556, 4;
	add.s64 	%rd150, %rd3, %rd149;
	st.global.u32 	[%rd150], %r1557;
	add.s32 	%r1558, %r3, 3584;
	sub.s32 	%r1559, %r1558, %r1430;
	setp.lt.s32 	%p273, %r1558, %r1430;
	add.s32 	%r1560, %r1524, -3585;
	selp.b32 	%r1561, %r1560, %r1559, %p273;
	ld.shared.u32 	%r1562, [%r1520+14336];
	mul.wide.s32 	%rd151, %r1561, 4;
	add.s64 	%rd152, %rd3, %rd151;
	st.global.u32 	[%rd152], %r1562;
	add.s32 	%r1563, %r3, 4032;
	sub.s32 	%r1564, %r1563, %r1430;
	setp.lt.s32 	%p274, %r1563, %r1430;
	add.s32 	%r1565, %r1524, -4033;
	selp.b32 	%r1566, %r1565, %r1564, %p274;
	ld.shared.u32 	%r1567, [%r1520+16128];
	mul.wide.s32 	%rd153, %r1566, 4;
	add.s64 	%rd154, %rd3, %rd153;
	st.global.u32 	[%rd154], %r1567;
	add.s32 	%r1568, %r3, 4480;
	sub.s32 	%r1569, %r1568, %r1430;
	setp.lt.s32 	%p275, %r1568, %r1430;
	add.s32 	%r1570, %r1524, -4481;
	selp.b32 	%r1571, %r1570, %r1569, %p275;
	ld.shared.u32 	%r1572, [%r1520+17920];
	mul.wide.s32 	%rd155, %r1571, 4;
	add.s64 	%rd156, %rd3, %rd155;
	st.global.u32 	[%rd156], %r1572;
	bra.uni 	$L__BB8_181;
$L__BB8_7:
	ld.param.u64 	%rd157, [_ZN3cub18CUB_300001_SM_10006detail6select23DeviceSelectSweepKernelINS2_10policy_hubIiiiLb0ELNS0_10SelectImplE2EE10Policy1000EPiN6thrust24THRUST_300001_SM_1000_NS6detail15normal_iteratorINSA_10device_ptrIiEEEESF_S8_NS0_13ScanTileStateIiLb1EEE7is_evenNS0_8NullTypeEiNS2_19streaming_context_tIiLb0EEELS5_2EEEvT0_T1_T2_T3_T4_T5_T6_T7_iT8_NS1_7vsmem_tE_param_0];
	cvt.s64.s32 	%rd88, %r2;
	mov.u32 	%r39, %tid.x;
	mul.lo.s32 	%r971, %r39, 11;
	cvt.u64.u32 	%rd89, %r971;
	add.s64 	%rd90, %rd89, %rd88;
	cvta.to.global.u64 	%rd91, %rd157;
	shl.b64 	%rd92, %rd90, 2;
	add.s64 	%rd93, %rd91, %rd92;
	ld.global.u32 	%r40, [%rd93];
	ld.global.u32 	%r41, [%rd93+4];
	ld.global.u32 	%r42, [%rd93+8];
	ld.global.u32 	%r43, [%rd93+12];
	ld.global.u32 	%r44, [%rd93+16];
	ld.global.u32 	%r45, [%rd93+20];
	ld.global.u32 	%r46, [%rd93+24];
	ld.global.u32 	%r47, [%rd93+28];
	ld.global.u32 	%r48, [%rd93+32];
	ld.global.u32 	%r49, [%rd93+36];
	ld.global.u32 	%r50, [%rd93+40];
	bar.sync 	0;
	add.s64 	%rd94, %rd4, %rd92;
	ld.global.u32 	%r972, [%rd94];
	ld.global.u32 	%r973, [%rd94+4];
	ld.global.u32 	%r974, [%rd94+8];
	ld.global.u32 	%r975, [%rd94+12];
	ld.global.u32 	%r976, [%rd94+16];
	ld.global.u32 	%r977, [%rd94+20];
	ld.global.u32 	%r978, [%rd94+24];
	ld.global.u32 	%r979, [%rd94+28];
	ld.global.u32 	%r980, [%rd94+32];
	ld.global.u32 	%r981, [%rd94+36];
	ld.global.u32 	%r982, [%rd94+40];
	and.b32  	%r51, %r972, 1;
	xor.b32  	%r983, %r51, 1;
	and.b32  	%r52, %r973, 1;
	xor.b32  	%r984, %r52, 1;
	and.b32  	%r53, %r974, 1;
	xor.b32  	%r985, %r53, 1;
	and.b32  	%r54, %r975, 1;
	xor.b32  	%r986, %r54, 1;
	and.b32  	%r55, %r976, 1;
	xor.b32  	%r987, %r55, 1;
	and.b32  	%r56, %r977, 1;
	xor.b32  	%r988, %r56, 1;
	and.b32  	%r57, %r978, 1;
	xor.b32  	%r989, %r57, 1;
	and.b32  	%r58, %r979, 1;
	xor.b32  	%r990, %r58, 1;
	and.b32  	%r59, %r980, 1;
	xor.b32  	%r991, %r59, 1;
	and.b32  	%r60, %r981, 1;
	xor.b32  	%r992, %r60, 1;
	and.b32  	%r61, %r982, 1;
	xor.b32  	%r993, %r61, 1;
	bar.sync 	0;
	add.s32 	%r994, %r984, %r983;
	add.s32 	%r995, %r985, %r994;
	add.s32 	%r996, %r986, %r995;
	add.s32 	%r997, %r987, %r996;
	add.s32 	%r998, %r988, %r997;
	add.s32 	%r999, %r989, %r998;
	add.s32 	%r1000, %r990, %r999;
	add.s32 	%r1001, %r991, %r1000;
	add.s32 	%r1002, %r992, %r1001;
	add.s32 	%r942, %r993, %r1002;
	// begin inline asm
	mov.u32 %r937, %laneid;
	// end inline asm
	mov.b32 	%r940, 1;
	mov.b32 	%r965, 0;
	mov.b32 	%r967, -1;
	// begin inline asm
	{  .reg .s32 r0;  .reg .pred p;  shfl.sync.up.b32 r0|p, %r942, %r940, %r965, %r967;  @p add.s32 r0, r0, %r942;  mov.s32 %r938, r0;}
	// end inline asm
	mov.b32 	%r946, 2;
	// begin inline asm
	{  .reg .s32 r0;  .reg .pred p;  shfl.sync.up.b32 r0|p, %r938, %r946, %r965, %r967;  @p add.s32 r0, r0, %r938;  mov.s32 %r944, r0;}
	// end inline asm
	mov.b32 	%r952, 4;
	// begin inline asm
	{  .reg .s32 r0;  .reg .pred p;  shfl.sync.up.b32 r0|p, %r944, %r952, %r965, %r967;  @p add.s32 r0, r0, %r944;  mov.s32 %r950, r0;}
	// end inline asm
	mov.b32 	%r958, 8;
	// begin inline asm
	{  .reg .s32 r0;  .reg .pred p;  shfl.sync.up.b32 r0|p, %r950, %r958, %r965, %r967;  @p add.s32 r0, r0, %r950;  mov.s32 %r956, r0;}
	// end inline asm
	mov.b32 	%r964, 16;
	// begin inline asm
	{  .reg .s32 r0;  .reg .pred p;  shfl.sync.up.b32 r0|p, %r956, %r964, %r965, %r967;  @p add.s32 r0, r0, %r956;  mov.s32 %r962, r0;}
	// end inline asm
	setp.ne.s32 	%p173, %r937, 31;
	@%p173 bra 	$L__BB8_9;
	shr.u32 	%r1003, %r39, 3;
	and.b32  	%r1004, %r1003, 124;
	mov.u32 	%r1005, _ZZN3cub18CUB_300001_SM_10006detail6select23DeviceSelectSweepKernelINS2_10policy_hubIiiiLb0ELNS0_10SelectImplE2EE10Policy1000EPiN6thrust24THRUST_300001_SM_1000_NS6detail15normal_iteratorINSA_10device_ptrIiEEEESF_S8_NS0_13ScanTileStateIiLb1EEE7is_evenNS0_8NullTypeEiNS2_19streaming_context_tIiLb0EEELS5_2EEEvT0_T1_T2_T3_T4_T5_T6_T7_iT8_NS1_7vsmem_tEE19static_temp_storage;
	add.s32 	%r1006, %r1005, %r1004;
	st.shared.u32 	[%r1006], %r962;
$L__BB8_9:
	sub.s32 	%r1007, %r962, %r942;
	bar.sync 	0;
	ld.shared.v4.u32 	{%r1008, %r1009, %r1010, %r1011}, [_ZZN3cub18CUB_300001_SM_10006detail6select23DeviceSelectSweepKernelINS2_10policy_hubIiiiLb0ELNS0_10SelectImplE2EE10Policy1000EPiN6thrust24THRUST_300001_SM_1000_NS6detail15normal_iteratorINSA_10device_ptrIiEEEESF_S8_NS0_13ScanTileStateIiLb1EEE7is_evenNS0_8NullTypeEiNS2_19streaming_context_tIiLb0EEELS5_2EEEvT0_T1_T2_T3_T4_T5_T6_T7_iT8_NS1_7vsmem_tEE19static_temp_storage];
	shr.u32 	%r1012, %r39, 5;
	add.s32 	%r1013, %r1009, %r1008;
	setp.eq.s32 	%p174, %r1012, 2;
	selp.b32 	%r1014, %r1013, %r1008, %p174;
	add.s32 	%r1015, %r1013, %r1010;
	setp.eq.s32 	%p175, %r1012, 3;
	selp.b32 	%r1016, %r1015, %r1014, %p175;
	add.s32 	%r1017, %r1015, %r1011;
	setp.eq.s32 	%p176, %r1012, 4;
	selp.b32 	%r1018, %r1017, %r1016, %p176;
	ld.shared.v4.u32 	{%r1019, %r1020, %r1021, %r1022}, [_ZZN3cub18CUB_300001_SM_10006detail6select23DeviceSelectSweepKernelINS2_10policy_hubIiiiLb0ELNS0_10SelectImplE2EE10Policy1000EPiN6thrust24THRUST_300001_SM_1000_NS6detail15normal_iteratorINSA_10device_ptrIiEEEESF_S8_NS0_13ScanTileStateIiLb1EEE7is_evenNS0_8NullTypeEiNS2_19streaming_context_tIiLb0EEELS5_2EEEvT0_T1_T2_T3_T4_T5_T6_T7_iT8_NS1_7vsmem_tEE19static_temp_storage+16];
	add.s32 	%r1023, %r1017, %r1019;
	setp.eq.s32 	%p177, %r1012, 5;
	selp.b32 	%r1024, %r1023, %r1018, %p177;
	add.s32 	%r1025, %r1023, %r1020;
	setp.eq.s32 	%p178, %r1012, 6;
	selp.b32 	%r1026, %r1025, %r1024, %p178;
	add.s32 	%r1027, %r1025, %r1021;
	setp.eq.s32 	%p179, %r1012, 7;
	selp.b32 	%r1028, %r1027, %r1026, %p179;
	add.s32 	%r1029, %r1027, %r1022;
	setp.eq.s32 	%p180, %r1012, 8;
	selp.b32 	%r1030, %r1029, %r1028, %p180;
	ld.shared.v4.u32 	{%r1031, %r1032, %r1033, %r1034}, [_ZZN3cub18CUB_300001_SM_10006detail6select23DeviceSelectSweepKernelINS2_10policy_hubIiiiLb0ELNS0_10SelectImplE2EE10Policy1000EPiN6thrust24THRUST_300001_SM_1000_NS6detail15normal_iteratorINSA_10device_ptrIiEEEESF_S8_NS0_13ScanTileStateIiLb1EEE7is_evenNS0_8NullTypeEiNS2_19streaming_context_tIiLb0EEELS5_2EEEvT0_T1_T2_T3_T4_T5_T6_T7_iT8_NS1_7vsmem_tEE19static_temp_storage+32];
	add.s32 	%r1035, %r1029, %r1031;
	setp.eq.s32 	%p181, %r1012, 9;
	selp.b32 	%r1036, %r1035, %r1030, %p181;
	add.s32 	%r1037, %r1035, %r1032;
	setp.eq.s32 	%p182, %r1012, 10;
	selp.b32 	%r1038, %r1037, %r1036, %p182;
	add.s32 	%r1039, %r1037, %r1033;
	setp.eq.s32 	%p183, %r1012, 11;
	selp.b32 	%r1040, %r1039, %r1038, %p183;
	add.s32 	%r1041, %r1039, %r1034;
	setp.eq.s32 	%p184, %r1012, 12;
	selp.b32 	%r1042, %r1041, %r1040, %p184;
	ld.shared.v2.u32 	{%r1043, %r1044}, [_ZZN3cub18CUB_300001_SM_10006detail6select23DeviceSelectSweepKernelINS2_10policy_hubIiiiLb0ELNS0_10SelectImplE2EE10Policy1000EPiN6thrust24THRUST_300001_SM_1000_NS6detail15normal_iteratorINSA_10device_ptrIiEEEESF_S8_NS0_13ScanTileStateIiLb1EEE7is_evenNS0_8NullTypeEiNS2_19streaming_context_tIiLb0EEELS5_2EEEvT0_T1_T2_T3_T4_T5_T6_T7_iT8_NS1_7vsmem_tEE19static_temp_storage+48];
	add.s32 	%r1045, %r1041, %r1043;
	setp.eq.s32 	%p185, %r1012, 13;
	selp.b32 	%r1046, %r1045, %r1042, %p185;
	add.s32 	%r65, %r1045, %r1044;
	setp.gt.u32 	%p186, %r39, 31;
	setp.lt.u32 	%p187, %r39, 32;
	setp.eq.s32 	%p188, %r937, 0;
	selp.b32 	%r1047, 0, %r1007, %p188;
	add.s32 	%r1589, %r1046, %r1047;
	selp.b32 	%r67, %r1007, %r1589, %p187;
	@%p186 bra 	$L__BB8_25;
	setp.ne.s32 	%p189, %r39, 0;
	mul.wide.s32 	%rd95, %r1, 8;
	add.s64 	%rd5, %rd2, %rd95;
	@%p189 bra 	$L__BB8_12;
	st.shared.u32 	[_ZZN3cub18CUB_300001_SM_10006detail6select23DeviceSelectSweepKernelINS2_10policy_hubIiiiLb0ELNS0_10SelectImplE2EE10Policy1000EPiN6thrust24THRUST_300001_SM_1000_NS6detail15normal_iteratorINSA_10device_ptrIiEEEESF_S8_NS0_13ScanTileStateIiLb1EEE7is_evenNS0_8NullTypeEiNS2_19streaming_context_tIiLb0EEELS5_2EEEvT0_T1_T2_T3_T4_T5_T6_T7_iT8_NS1_7vsmem_tEE19static_temp_storage+108], %r65;
	add.s64 	%rd96, %rd5, 256;
	mov.b32 	%r1048, 100;
	// begin inline asm
	st.relaxed.gpu.v2.u32 [%rd96], {%r1048, %r65};
	// end inline asm
$L__BB8_12:
	not.b32 	%r1054, %r39;
	add.s32 	%r1585, %r1, %r1054;
	mov.b32 	%r1050, 665;
	// begin inline asm
	nanosleep.u32 %r1050;
	// end inline asm
	mul.wide.s32 	%rd98, %r1585, 8;
	add.s64 	%rd99, %rd2, %rd98;
	add.s64 	%rd97, %rd99, 256;
	// begin inline asm
	ld.relaxed.gpu.v2.u32 {%r1586, %r1580}, [%rd97];
	// end inline asm
	mov.b32 	%r1581, 238;
$L__BB8_13:
	setp.eq.s32 	%p190, %r1586, 99;
	mov.b32 	%r1055, -1;
	vote.sync.any.pred 	%p191, %p190, %r1055;
	not.pred 	%p192, %p191;
	@%p192 bra 	$L__BB8_15;
	// begin inline asm
	nanosleep.u32 %r1581;
	// end inline asm
	shr.u32 	%r1581, %r1581, 1;
	// begin inline asm
	ld.relaxed.gpu.v2.u32 {%r1586, %r1580}, [%rd97];
	// end inline asm
	bra.uni 	$L__BB8_13;
$L__BB8_15:
	setp.eq.s32 	%p193, %r1586, 101;
	mov.b32 	%r1082, -1;
	vote.sync.ballot.b32 	%r1084, %p193, %r1082;
	// begin inline asm
	mov.u32 %r1057, %lanemask_ge;
	// end inline asm
	and.b32  	%r1085, %r1084, %r1057;
	or.b32  	%r1086, %r1085, -2147483648;
	add.s32 	%r1087, %r1086, -1;
	not.b32 	%r1088, %r1086;
	and.b32  	%r1089, %r1088, %r1087;
	popc.b32 	%r1061, %r1089;
	mov.b32 	%r1060, 1;
	// begin inline asm
	shfl.sync.down.b32 %r1058, %r1580, %r1060, %r1061, %r1082;
	// end inline asm
	setp.lt.s32 	%p195, %r937, %r1061;
	selp.b32 	%r1090, %r1058, 0, %p195;
	add.s32 	%r1064, %r1090, %r1580;
	mov.b32 	%r1065, 2;
	// begin inline asm
	shfl.sync.down.b32 %r1063, %r1064, %r1065, %r1061, %r1082;
	// end inline asm
	add.s32 	%r1091, %r937, 2;
	setp.gt.s32 	%p196, %r1091, %r1061;
	selp.b32 	%r1092, 0, %r1063, %p196;
	add.s32 	%r1069, %r1064, %r1092;
	mov.b32 	%r1070, 4;
	// begin inline asm
	shfl.sync.down.b32 %r1068, %r1069, %r1070, %r1061, %r1082;
	// end inline asm
	add.s32 	%r1093, %r937, 4;
	setp.gt.s32 	%p197, %r1093, %r1061;
	selp.b32 	%r1094, 0, %r1068, %p197;
	add.s32 	%r1074, %r1069, %r1094;
	mov.b32 	%r1075, 8;
	// begin inline asm
	shfl.sync.down.b32 %r1073, %r1074, %r1075, %r1061, %r1082;
	// end inline asm
	add.s32 	%r1095, %r937, 8;
	setp.gt.s32 	%p198, %r1095, %r1061;
	selp.b32 	%r1096, 0, %r1073, %p198;
	add.s32 	%r1079, %r1074, %r1096;
	mov.b32 	%r1080, 16;
	// begin inline asm
	shfl.sync.down.b32 %r1078, %r1079, %r1080, %r1061, %r1082;
	// end inline asm
	add.s32 	%r1097, %r937, 16;
	setp.gt.s32 	%p199, %r1097, %r1061;
	selp.b32 	%r1098, 0, %r1078, %p199;
	add.s32 	%r1582, %r1079, %r1098;
	add.s64 	%rd7, %rd2, 256;
	mov.b32 	%r1583, 238;
$L__BB8_16:
	setp.ne.s32 	%p200, %r1586, 101;
	mov.b32 	%r1099, -1;
	vote.sync.all.pred 	%p201, %p200, %r1099;
	not.pred 	%p202, %p201;
	@%p202 bra 	$L__BB8_21;
	shr.u32 	%r1583, %r1583, 1;
	mul.wide.s32 	%rd124, %r1585, 8;
	add.s64 	%rd125, %rd7, %rd124;
	add.s64 	%rd123, %rd125, -256;
	// begin inline asm
	ld.relaxed.gpu.v2.u32 {%r1586, %r1587}, [%rd123];
	// end inline asm
	mov.u32 	%r1588, %r1583;
$L__BB8_18:
	setp.eq.s32 	%p228, %r1586, 99;
	mov.b32 	%r1271, -1;
	vote.sync.any.pred 	%p229, %p228, %r1271;
	not.pred 	%p230, %p229;
	@%p230 bra 	$L__BB8_20;
	// begin inline asm
	nanosleep.u32 %r1588;
	// end inline asm
	shr.u32 	%r1588, %r1588, 1;
	// begin inline asm
	ld.relaxed.gpu.v2.u32 {%r1586, %r1587}, [%rd123];
	// end inline asm
	bra.uni 	$L__BB8_18;
$L__BB8_20:
	setp.eq.s32 	%p231, %r1586, 101;
	mov.b32 	%r1297, -1;
	vote.sync.ballot.b32 	%r1298, %p231, %r1297;
	and.b32  	%r1299, %r1298, %r1057;
	or.b32  	%r1300, %r1299, -2147483648;
	add.s32 	%r1301, %r1300, -1;
	not.b32 	%r1302, %r1300;
	and.b32  	%r1303, %r1302, %r1301;
	popc.b32 	%r1276, %r1303;
	mov.b32 	%r1275, 1;
	// begin inline asm
	shfl.sync.down.b32 %r1273, %r1587, %r1275, %r1276, %r1297;
	// end inline asm
	setp.lt.s32 	%p233, %r937, %r1276;
	selp.b32 	%r1304, %r1273, 0, %p233;
	add.s32 	%r1279, %r1304, %r1587;
	mov.b32 	%r1280, 2;
	// begin inline asm
	shfl.sync.down.b32 %r1278, %r1279, %r1280, %r1276, %r1297;
	// end inline asm
	setp.gt.s32 	%p234, %r1091, %r1276;
	selp.b32 	%r1306, 0, %r1278, %p234;
	add.s32 	%r1284, %r1279, %r1306;
	mov.b32 	%r1285, 4;
	// begin inline asm
	shfl.sync.down.b32 %r1283, %r1284, %r1285, %r1276, %r1297;
	// end inline asm
	setp.gt.s32 	%p235, %r1093, %r1276;
	selp.b32 	%r1308, 0, %r1283, %p235;
	add.s32 	%r1289, %r1284, %r1308;
	mov.b32 	%r1290, 8;
	// begin inline asm
	shfl.sync.down.b32 %r1288, %r1289, %r1290, %r1276, %r1297;
	// end inline asm
	setp.gt.s32 	%p236, %r1095, %r1276;
	selp.b32 	%r1310, 0, %r1288, %p236;
	add.s32 	%r1294, %r1289, %r1310;
	mov.b32 	%r1295, 16;
	// begin inline asm
	shfl.sync.down.b32 %r1293, %r1294, %r1295, %r1276, %r1297;
	// end inline asm
	setp.gt.s32 	%p237, %r1097, %r1276;
	selp.b32 	%r1312, 0, %r1293, %p237;
	add.s32 	%r1313, %r1312, %r1582;
	add.s32 	%r1582, %r1313, %r1294;
	add.s32 	%r1585, %r1585, -32;
	bra.uni 	$L__BB8_16;
$L__BB8_21:
	setp.ne.s32 	%p203, %r39, 0;
	@%p203 bra 	$L__BB8_23;
	add.s32 	%r1102, %r1582, %r65;
	add.s64 	%rd100, %rd5, 256;
	mov.b32 	%r1101, 101;
	// begin inline asm
	st.relaxed.gpu.v2.u32 [%rd100], {%r1101, %r1102};
	// end inline asm
	st.shared.u32 	[_ZZN3cub18CUB_300001_SM_10006detail6select23DeviceSelectSweepKernelINS2_10policy_hubIiiiLb0ELNS0_10SelectImplE2EE10Policy1000EPiN6thrust24THRUST_300001_SM_1000_NS6detail15normal_iteratorINSA_10device_ptrIiEEEESF_S8_NS0_13ScanTileStateIiLb1EEE7is_evenNS0_8NullTypeEiNS2_19streaming_context_tIiLb0EEELS5_2EEEvT0_T1_T2_T3_T4_T5_T6_T7_iT8_NS1_7vsmem_tEE19static_temp_storage+100], %r1582;
	st.shared.u32 	[_ZZN3cub18CUB_300001_SM_10006detail6select23DeviceSelectSweepKernelINS2_10policy_hubIiiiLb0ELNS0_10SelectImplE2EE10Policy1000EPiN6thrust24THRUST_300001_SM_1000_NS6detail15normal_iteratorINSA_10device_ptrIiEEEESF_S8_NS0_13ScanTileStateIiLb1EEE7is_evenNS0_8NullTypeEiNS2_19streaming_context_tIiLb0EEELS5_2EEEvT0_T1_T2_T3_T4_T5_T6_T7_iT8_NS1_7vsmem_tEE19static_temp_storage+104], %r1102;
$L__BB8_23:
	setp.ne.s32 	%p204, %r937, 0;
	mov.u32 	%r1589, %r67;
	@%p204 bra 	$L__BB8_25;
	st.shared.u32 	[_ZZN3cub18CUB_300001_SM_10006detail6select23DeviceSelectSweepKernelINS2_10policy_hubIiiiLb0ELNS0_10SelectImplE2EE10Policy1000EPiN6thrust24THRUST_300001_SM_1000_NS6detail15normal_iteratorINSA_10device_ptrIiEEEESF_S8_NS0_13ScanTileStateIiLb1EEE7is_evenNS0_8NullTypeEiNS2_19streaming_context_tIiLb0EEELS5_2EEEvT0_T1_T2_T3_T4_T5_T6_T7_iT8_NS1_7vsmem_tEE19static_temp_storage+72], %r1582;
	mov.u32 	%r1589, %r1582;
$L__BB8_25:
	ld.param.u32 	%r1577, [_ZN3cub18CUB_300001_SM_10006detail6select23DeviceSelectSweepKernelINS2_10policy_hubIiiiLb0ELNS0_10SelectImplE2EE10Policy1000EPiN6thrust24THRUST_300001_SM_1000_NS6detail15normal_iteratorINSA_10device_ptrIiEEEESF_S8_NS0_13ScanTileStateIiLb1EEE7is_evenNS0_8NullTypeEiNS2_19streaming_context_tIiLb0EEELS5_2EEEvT0_T1_T2_T3_T4_T5_T6_T7_iT8_NS1_7vsmem_tE_param_7];
	bar.sync 	0;
	setp.eq.s32 	%p205, %r39, 0;
	mov.u32 	%r1103, _ZZN3cub18CUB_300001_SM_10006detail6select23DeviceSelectSweepKernelINS2_10policy_hubIiiiLb0ELNS0_10SelectImplE2EE10Policy1000EPiN6thrust24THRUST_300001_SM_1000_NS6detail15normal_iteratorINSA_10device_ptrIiEEEESF_S8_NS0_13ScanTileStateIiLb1EEE7is_evenNS0_8NullTypeEiNS2_19streaming_context_tIiLb0EEELS5_2EEEvT0_T1_T2_T3_T4_T5_T6_T7_iT8_NS1_7vsmem_tEE19static_temp_storage;
	ld.shared.u32 	%r1104, [_ZZN3cub18CUB_300001_SM_10006detail6select23DeviceSelectSweepKernelINS2_10policy_hubIiiiLb0ELNS0_10SelectImplE2EE10Policy1000EPiN6thrust24THRUST_300001_SM_1000_NS6detail15normal_iteratorINSA_10device_ptrIiEEEESF_S8_NS0_13ScanTileStateIiLb1EEE7is_evenNS0_8NullTypeEiNS2_19streaming_context_tIiLb0EEELS5_2EEEvT0_T1_T2_T3_T4_T5_T6_T7_iT8_NS1_7vsmem_tEE19static_temp_storage+72];
	selp.b32 	%r1105, 0, %r1104, %p205;
	add.s32 	%r1106, %r1105, %r1589;
	xor.b32  	%r1107, %r51, 1;
	add.s32 	%r1108, %r1106, %r1107;
	xor.b32  	%r1109, %r52, 1;
	add.s32 	%r1110, %r1109, %r1107;
	add.s32 	%r1111, %r1110, %r1106;
	xor.b32  	%r1112, %r53, 1;
	add.s32 	%r1113, %r1111, %r1112;
	xor.b32  	%r1114, %r54, 1;
	add.s32 	%r1115, %r1113, %r1114;
	xor.b32  	%r1116, %r55, 1;
	add.s32 	%r1117, %r1115, %r1116;
	xor.b32  	%r1118, %r56, 1;
	add.s32 	%r1119, %r1117, %r1118;
	xor.b32  	%r1120, %r57, 1;
	add.s32 	%r1121, %r1119, %r1120;
	xor.b32  	%r1122, %r58, 1;
	add.s32 	%r1123, %r1121, %r1122;
	xor.b32  	%r1124, %r59, 1;
	add.s32 	%r1125, %r1123, %r1124;
	xor.b32  	%r1126, %r60, 1;
	add.s32 	%r1127, %r1125, %r1126;
	ld.shared.u32 	%r1128, [_ZZN3cub18CUB_300001_SM_10006detail6select23DeviceSelectSweepKernelINS2_10policy_hubIiiiLb0ELNS0_10SelectImplE2EE10Policy1000EPiN6thrust24THRUST_300001_SM_1000_NS6detail15normal_iteratorINSA_10device_ptrIiEEEESF_S8_NS0_13ScanTileStateIiLb1EEE7is_evenNS0_8NullTypeEiNS2_19streaming_context_tIiLb0EEELS5_2EEEvT0_T1_T2_T3_T4_T5_T6_T7_iT8_NS1_7vsmem_tEE19static_temp_storage+108];
	ld.shared.u32 	%r1129, [_ZZN3cub18CUB_300001_SM_10006detail6select23DeviceSelectSweepKernelINS2_10policy_hubIiiiLb0ELNS0_10SelectImplE2EE10Policy1000EPiN6thrust24THRUST_300001_SM_1000_NS6detail15normal_iteratorINSA_10device_ptrIiEEEESF_S8_NS0_13ScanTileStateIiLb1EEE7is_evenNS0_8NullTypeEiNS2_19streaming_context_tIiLb0EEELS5_2EEEvT0_T1_T2_T3_T4_T5_T6_T7_iT8_NS1_7vsmem_tEE19static_temp_storage+100];
	sub.s32 	%r1130, %r2, %r1129;
	bar.sync 	0;
	sub.s32 	%r1131, 4928, %r1128;
	add.s32 	%r1132, %r1128, %r1129;
	sub.s32 	%r1133, %r1106, %r1129;
	mul.lo.s32 	%r1134, %r39, 11;
	sub.s32 	%r1135, %r1134, %r1133;
	setp.eq.s32 	%p206, %r51, 0;
	add.s32 	%r1136, %r1133, %r1131;
	selp.b32 	%r1137, %r1136, %r1135, %p206;
	shl.b32 	%r1138, %r1137, 2;
	add.s32 	%r1139, %r1103, %r1138;
	st.shared.u32 	[%r1139], %r40;
	sub.s32 	%r1140, %r1129, %r1108;
	add.s32 	%r1141, %r1134, %r1140;
	add.s32 	%r1142, %r1141, 1;
	setp.eq.s32 	%p207, %r52, 0;
	add.s32 	%r1143, %r1136, %r1107;
	selp.b32 	%r1144, %r1143, %r1142, %p207;
	shl.b32 	%r1145, %r1144, 2;
	add.s32 	%r1146, %r1103, %r1145;
	st.shared.u32 	[%r1146], %r41;
	sub.s32 	%r1147, %r1129, %r1111;
	add.s32 	%r1148, %r1134, %r1147;
	add.s32 	%r1149, %r1148, 2;
	setp.eq.s32 	%p208, %r53, 0;
	add.s32 	%r1150, %r1143, %r1109;
	selp.b32 	%r1151, %r1150, %r1149, %p208;
	shl.b32 	%r1152, %r1151, 2;
	add.s32 	%r1153, %r1103, %r1152;
	st.shared.u32 	[%r1153], %r42;
	sub.s32 	%r1154, %r1129, %r1113;
	add.s32 	%r1155, %r1134, %r1154;
	add.s32 	%r1156, %r1155, 3;
	setp.eq.s32 	%p209, %r54, 0;
	add.s32 	%r1157, %r1150, %r1112;
	selp.b32 	%r1158, %r1157, %r1156, %p209;
	shl.b32 	%r1159, %r1158, 2;
	add.s32 	%r1160, %r1103, %r1159;
	st.shared.u32 	[%r1160], %r43;
	sub.s32 	%r1161, %r1129, %r1115;
	add.s32 	%r1162, %r1134, %r1161;
	add.s32 	%r1163, %r1162, 4;
	setp.eq.s32 	%p210, %r55, 0;
	add.s32 	%r1164, %r1157, %r1114;
	selp.b32 	%r1165, %r1164, %r1163, %p210;
	shl.b32 	%r1166, %r1165, 2;
	add.s32 	%r1167, %r1103, %r1166;
	st.shared.u32 	[%r1167], %r44;
	sub.s32 	%r1168, %r1129, %r1117;
	add.s32 	%r1169, %r1134, %r1168;
	add.s32 	%r1170, %r1169, 5;
	setp.eq.s32 	%p211, %r56, 0;
	add.s32 	%r1171, %r1164, %r1116;
	selp.b32 	%r1172, %r1171, %r1170, %p211;
	shl.b32 	%r1173, %r1172, 2;
	add.s32 	%r1174, %r1103, %r1173;
	st.shared.u32 	[%r1174], %r45;
	sub.s32 	%r1175, %r1129, %r1119;
	add.s32 	%r1176, %r1134, %r1175;
	add.s32 	%r1177, %r1176, 6;
	setp.eq.s32 	%p212, %r57, 0;
	add.s32 	%r1178, %r1171, %r1118;
	selp.b32 	%r1179, %r1178, %r1177, %p212;
	shl.b32 	%r1180, %r1179, 2;
	add.s32 	%r1181, %r1103, %r1180;
	st.shared.u32 	[%r1181], %r46;
	sub.s32 	%r1182, %r1129, %r1121;
	add.s32 	%r1183, %r1134, %r1182;
	add.s32 	%r1184, %r1183, 7;
	setp.eq.s32 	%p213, %r58, 0;
	add.s32 	%r1185, %r1178, %r1120;
	selp.b32 	%r1186, %r1185, %r1184, %p213;
	shl.b32 	%r1187, %r1186, 2;
	add.s32 	%r1188, %r1103, %r1187;
	st.shared.u32 	[%r1188], %r47;
	sub.s32 	%r1189, %r1129, %r1123;
	add.s32 	%r1190, %r1134, %r1189;
	add.s32 	%r1191, %r1190, 8;
	setp.eq.s32 	%p214, %r59, 0;
	add.s32 	%r1192, %r1185, %r1122;
	selp.b32 	%r1193, %r1192, %r1191, %p214;
	shl.b32 	%r1194, %r1193, 2;
	add.s32 	%r1195, %r1103, %r1194;
	st.shared.u32 	[%r1195], %r48;
	sub.s32 	%r1196, %r1129, %r1125;
	add.s32 	%r1197, %r1134, %r1196;
	add.s32 	%r1198, %r1197, 9;
	setp.eq.s32 	%p215, %r60, 0;
	add.s32 	%r1199, %r1192, %r1124;
	selp.b32 	%r1200, %r1199, %r1198, %p215;
	shl.b32 	%r1201, %r1200, 2;
	add.s32 	%r1202, %r1103, %r1201;
	st.shared.u32 	[%r1202], %r49;
	sub.s32 	%r1203, %r1129, %r1127;
	add.s32 	%r1204, %r1134, %r1203;
	add.s32 	%r1205, %r1204, 10;
	setp.eq.s32 	%p216, %r61, 0;
	add.s32 	%r1206, %r1199, %r1126;
	selp.b32 	%r1207, %r1206, %r1205, %p216;
	shl.b32 	%r1208, %r1207, 2;
	add.s32 	%r1209, %r1103, %r1208;
	st.shared.u32 	[%r1209], %r50;
	bar.sync 	0;
	add.s32 	%r1210, %r1132, %r39;
	setp.lt.s32 	%p217, %r39, %r1131;
	add.s32 	%r1211, %r1130, %r39;
	not.b32 	%r1212, %r1211;
	add.s32 	%r1213, %r1577, %r1212;
	add.s32 	%r1214, %r1210, -4928;
	selp.b32 	%r1215, %r1213, %r1214, %p217;
	shl.b32 	%r1216, %r39, 2;
	add.s32 	%r1217, %r1103, %r1216;
	ld.shared.u32 	%r1218, [%r1217];
	mul.wide.s32 	%rd101, %r1215, 4;
	add.s64 	%rd102, %rd3, %rd101;
	st.global.u32 	[%rd102], %r1218;
	add.s32 	%r1219, %r39, 448;
	setp.lt.s32 	%p218, %r1219, %r1131;
	add.s32 	%r1220, %r1213, -448;
	add.s32 	%r1221, %r1210, -4480;
	selp.b32 	%r1222, %r1220, %r1221, %p218;
	ld.shared.u32 	%r1223, [%r1217+1792];
	mul.wide.s32 	%rd103, %r1222, 4;
	add.s64 	%rd104, %rd3, %rd103;
	st.global.u32 	[%rd104], %r1223;
	add.s32 	%r1224, %r39, 896;
	setp.lt.s32 	%p219, %r1224, %r1131;
	add.s32 	%r1225, %r1213, -896;
	add.s32 	%r1226, %r1210, -4032;
	selp.b32 	%r1227, %r1225, %r1226, %p219;
	ld.shared.u32 	%r1228, [%r1217+3584];
	mul.wide.s32 	%rd105, %r1227, 4;
	add.s64 	%rd106, %rd3, %rd105;
	st.global.u32 	[%rd106], %r1228;
	add.s32 	%r1229, %r39, 1344;
	setp.lt.s32 	%p220, %r1229, %r1131;
	add.s32 	%r1230, %r1213, -1344;
	add.s32 	%r1231, %r1210, -3584;
	selp.b32 	%r1232, %r1230, %r1231, %p220;
	ld.shared.u32 	%r1233, [%r1217+5376];
	mul.wide.s32 	%rd107, %r1232, 4;
	add.s64 	%rd108, %rd3, %rd107;
	st.global.u32 	[%rd108], %r1233;
	add.s32 	%r1234, %r39, 1792;
	setp.lt.s32 	%p221, %r1234, %r1131;
	add.s32 	%r1235, %r1213, -1792;
	add.s32 	%r1236, %r1210, -3136;
	selp.b32 	%r1237, %r1235, %r1236, %p221;
	ld.shared.u32 	%r1238, [%r1217+7168];
	mul.wide.s32 	%rd109, %r1237, 4;
	add.s64 	%rd110, %rd3, %rd109;
	st.global.u32 	[%rd110], %r1238;
	add.s32 	%r1239, %r39, 2240;
	setp.lt.s32 	%p222, %r1239, %r1131;
	add.s32 	%r1240, %r1213, -2240;
	add.s32 	%r1241, %r1210, -2688;
	selp.b32 	%r1242, %r1240, %r1241, %p222;
	ld.shared.u32 	%r1243, [%r1217+8960];
	mul.wide.s32 	%rd111, %r1242, 4;
	add.s64 	%rd112, %rd3, %rd111;
	st.global.u32 	[%rd112], %r1243;
	add.s32 	%r1244, %r39, 2688;
	setp.lt.s32 	%p223, %r1244, %r1131;
	add.s32 	%r1245, %r1213, -2688;
	add.s32 	%r1246, %r1210, -2240;
	selp.b32 	%r1247, %r1245, %r1246, %p223;
	ld.shared.u32 	%r1248, [%r1217+10752];
	mul.wide.s32 	%rd113, %r1247, 4;
	add.s64 	%rd114, %rd3, %rd113;
	st.global.u32 	[%rd114], %r1248;
	add.s32 	%r1249, %r39, 3136;
	setp.lt.s32 	%p224, %r1249, %r1131;
	add.s32 	%r1250, %r1213, -3136;
	add.s32 	%r1251, %r1210, -1792;
	selp.b32 	%r1252, %r1250, %r1251, %p224;
	ld.shared.u32 	%r1253, [%r1217+12544];
	mul.wide.s32 	%rd115, %r1252, 4;
	add.s64 	%rd116, %rd3, %rd115;
	st.global.u32 	[%rd116], %r1253;
	add.s32 	%r1254, %r39, 3584;
	setp.lt.s32 	%p225, %r1254, %r1131;
	add.s32 	%r1255, %r1213, -3584;
	add.s32 	%r1256, %r1210, -1344;
	selp.b32 	%r1257, %r1255, %r1256, %p225;
	ld.shared.u32 	%r1258, [%r1217+14336];
	mul.wide.s32 	%rd117, %r1257, 4;
	add.s64 	%rd118, %rd3, %rd117;
	st.global.u32 	[%rd118], %r1258;
	add.s32 	%r1259, %r39, 4032;
	setp.lt.s32 	%p226, %r1259, %r1131;
	add.s32 	%r1260, %r1213, -4032;
	add.s32 	%r1261, %r1210, -896;
	selp.b32 	%r1262, %r1260, %r1261, %p226;
	ld.shared.u32 	%r1263, [%r1217+16128];
	mul.wide.s32 	%rd119, %r1262, 4;
	add.s64 	%rd120, %rd3, %rd119;
	st.global.u32 	[%rd120], %r1263;
	add.s32 	%r1264, %r39, 4480;
	setp.lt.s32 	%p227, %r1264, %r1131;
	add.s32 	%r1265, %r1213, -4480;
	add.s32 	%r1266, %r1210, -448;
	selp.b32 	%r1267, %r1265, %r1266, %p227;
	ld.shared.u32 	%r1268, [%r1217+17920];
	mul.wide.s32 	%rd121, %r1267, 4;
	add.s64 	%rd122, %rd3, %rd121;
	st.global.u32 	[%rd122], %r1268;
	bra.uni 	$L__BB8_181;
$L__BB8_26:
	ld.param.u32 	%r1573, [_ZN3cub18CUB_300001_SM_10006detail6select23DeviceSelectSweepKernelINS2_10policy_hubIiiiLb0ELNS0_10SelectImplE2EE10Policy1000EPiN6thrust24THRUST_300001_SM_1000_NS6detail15normal_iteratorINSA_10device_ptrIiEEEESF_S8_NS0_13ScanTileStateIiLb1EEE7is_evenNS0_8NullTypeEiNS2_19streaming_context_tIiLb0EEELS5_2EEEvT0_T1_T2_T3_T4_T5_T6_T7_iT8_NS1_7vsmem_tE_param_7];
	sub.s32 	%r99, %r1573, %r2;
	setp.ne.s32 	%p2, %r1, 0;
	@%p2 bra 	$L__BB8_95;
	mov.u32 	%r100, %tid.x;
	mul.lo.s32 	%r101, %r100, 11;
	setp.ge.s32 	%p101, %r101, %r99;
	@%p101 bra 	$L__BB8_29;
	add.s32 	%r673, %r101, %r2;
	mul.wide.u32 	%rd59, %r673, 4;
	add.s64 	%rd60, %rd1, %rd59;
	ld.global.u32 	%r1590, [%rd60];
$L__BB8_29:
	add.s32 	%r104, %r101, 1;
	setp.ge.s32 	%p102, %r104, %r99;
	add.s32 	%r105, %r101, %r2;
	mul.wide.u32 	%rd61, %r105, 4;
	add.s64 	%rd8, %rd1, %rd61;
	@%p102 bra 	$L__BB8_31;
	ld.global.u32 	%r1591, [%rd8+4];
$L__BB8_31:
	add.s32 	%r108, %r101, 2;
	setp.ge.s32 	%p103, %r108, %r99;
	@%p103 bra 	$L__BB8_33;
	ld.global.u32 	%r1592, [%rd8+8];
$L__BB8_33:
	add.s32 	%r111, %r101, 3;
	setp.ge.s32 	%p104, %r111, %r99;
	@%p104 bra 	$L__BB8_35;
	ld.global.u32 	%r1593, [%rd8+12];
$L__BB8_35:
	add.s32 	%r114, %r101, 4;
	setp.ge.s32 	%p105, %r114, %r99;
	@%p105 bra 	$L__BB8_37;
	ld.global.u32 	%r1594, [%rd8+16];
$L__BB8_37:
	add.s32 	%r117, %r101, 5;
	setp.ge.s32 	%p106, %r117, %r99;
	@%p106 bra 	$L__BB8_39;
	ld.global.u32 	%r1595, [%rd8+20];
$L__BB8_39:
	add.s32 	%r120, %r101, 6;
	setp.ge.s32 	%p107, %r120, %r99;
	@%p107 bra 	$L__BB8_41;
	ld.global.u32 	%r1596, [%rd8+24];
$L__BB8_41:
	add.s32 	%r123, %r101, 7;
	setp.ge.s32 	%p108, %r123, %r99;
	@%p108 bra 	$L__BB8_43;
	ld.global.u32 	%r1597, [%rd8+28];
$L__BB8_43:
	add.s32 	%r126, %r101, 8;
	setp.ge.s32 	%p109, %r126, %r99;
	@%p109 bra 	$L__BB8_45;
	ld.global.u32 	%r1598, [%rd8+32];
$L__BB8_45:
	add.s32 	%r129, %r101, 9;
	setp.ge.s32 	%p110, %r129, %r99;
	@%p110 bra 	$L__BB8_47;
	ld.global.u32 	%r1599, [%rd8+36];
$L__BB8_47:
	add.s32 	%r132, %r101, 10;
	setp.ge.s32 	%p111, %r132, %r99;
	@%p111 bra 	$L__BB8_49;
	ld.global.u32 	%r1600, [%rd8+40];
$L__BB8_49:
	setp.ge.s32 	%p112, %r101, %r99;
	bar.sync 	0;
	mov.b32 	%r1601, 1;
	@%p112 bra 	$L__BB8_51;
	add.s64 	%rd63, %rd4, %rd61;
	ld.global.u32 	%r685, [%rd63];
	not.b32 	%r686, %r685;
	and.b32  	%r1601, %r686, 1;
$L__BB8_51:
	setp.ge.s32 	%p113, %r104, %r99;
	add.s64 	%rd9, %rd4, %rd61;
	mov.b32 	%r1602, 1;
	@%p113 bra 	$L__BB8_53;
	ld.global.u32 	%r688, [%rd9+4];
	not.b32 	%r689, %r688;
	and.b32  	%r1602, %r689, 1;
$L__BB8_53:
	setp.ge.s32 	%p114, %r108, %r99;
	mov.b32 	%r1603, 1;
	@%p114 bra 	$L__BB8_55;
	ld.global.u32 	%r691, [%rd9+8];
	not.b32 	%r692, %r691;
	and.b32  	%r1603, %r692, 1;
$L__BB8_55:
	setp.ge.s32 	%p115, %r111, %r99;
	mov.b32 	%r1604, 1;
	@%p115 bra 	$L__BB8_57;
	ld.global.u32 	%r694, [%rd9+12];
	not.b32 	%r695, %r694;
	and.b32  	%r1604, %r695, 1;
$L__BB8_57:
	setp.ge.s32 	%p116, %r114, %r99;
	mov.b32 	%r1605, 1;
	@%p116 bra 	$L__BB8_59;
	ld.global.u32 	%r697, [%rd9+16];
	not.b32 	%r698, %r697;
	and.b32  	%r1605, %r698, 1;
$L__BB8_59:
	setp.ge.s32 	%p117, %r117, %r99;
	mov.b32 	%r1606, 1;
	@%p117 bra 	$L__BB8_61;
	ld.global.u32 	%r700, [%rd9+20];
	not.b32 	%r701, %r700;
	and.b32  	%r1606, %r701, 1;
$L__BB8_61:
	setp.ge.s32 	%p118, %r120, %r99;
	mov.b32 	%r1607, 1;
	@%p118 bra 	$L__BB8_63;
	ld.global.u32 	%r703, [%rd9+24];
	not.b32 	%r704, %r703;
	and.b32  	%r1607, %r704, 1;
$L__BB8_63:
	setp.ge.s32 	%p119, %r123, %r99;
	mov.b32 	%r1608, 1;
	@%p119 bra 	$L__BB8_65;
	ld.global.u32 	%r706, [%rd9+28];
	not.b32 	%r707, %r706;
	and.b32  	%r1608, %r707, 1;
$L__BB8_65:
	setp.ge.s32 	%p120, %r126, %r99;
	mov.b32 	%r1609, 1;
	@%p120 bra 	$L__BB8_67;
	ld.global.u32 	%r709, [%rd9+32];
	not.b32 	%r710, %r709;
	and.b32  	%r1609, %r710, 1;
$L__BB8_67:
	setp.ge.s32 	%p121, %r129, %r99;
	mov.b32 	%r1610, 1;
	@%p121 bra 	$L__BB8_69;
	ld.global.u32 	%r712, [%rd9+36];
	not.b32 	%r713, %r712;
	and.b32  	%r1610, %r713, 1;
$L__BB8_69:
	setp.ge.s32 	%p122, %r132, %r99;
	mov.b32 	%r1611, 1;
	@%p122 bra 	$L__BB8_71;
	ld.global.u32 	%r715, [%rd9+40];
	not.b32 	%r716, %r715;
	and.b32  	%r1611, %r716, 1;
$L__BB8_71:
	bar.sync 	0;
	add.s32 	%r748, %r1602, %r1601;
	add.s32 	%r749, %r1603, %r748;
	add.s32 	%r750, %r1604, %r749;
	add.s32 	%r751, %r1605, %r750;
	add.s32 	%r752, %r1606, %r751;
	add.s32 	%r753, %r1607, %r752;
	add.s32 	%r754, %r1608, %r753;
	add.s32 	%r755, %r1609, %r754;
	add.s32 	%r756, %r1610, %r755;
	add.s32 	%r722, %r1611, %r756;
	// begin inline asm
	mov.u32 %r717, %laneid;
	// end inline asm
	mov.b32 	%r720, 1;
	mov.b32 	%r745, 0;
	mov.b32 	%r747, -1;
	// begin inline asm
	{  .reg .s32 r0;  .reg .pred p;  shfl.sync.up.b32 r0|p, %r722, %r720, %r745, %r747;  @p add.s32 r0, r0, %r722;  mov.s32 %r718, r0;}
	// end inline asm
	mov.b32 	%r726, 2;
	// begin inline asm
	{  .reg .s32 r0;  .reg .pred p;  shfl.sync.up.b32 r0|p, %r718, %r726, %r745, %r747;  @p add.s32 r0, r0, %r718;  mov.s32 %r724, r0;}
	// end inline asm
	mov.b32 	%r732, 4;
	// begin inline asm
	{  .reg .s32 r0;  .reg .pred p;  shfl.sync.up.b32 r0|p, %r724, %r732, %r745, %r747;  @p add.s32 r0, r0, %r724;  mov.s32 %r730, r0;}
	// end inline asm
	mov.b32 	%r738, 8;
	// begin inline asm
	{  .reg .s32 r0;  .reg .pred p;  shfl.sync.up.b32 r0|p, %r730, %r738, %r745, %r747;  @p add.s32 r0, r0, %r730;  mov.s32 %r736, r0;}
	// end inline asm
	mov.b32 	%r744, 16;
	// begin inline asm
	{  .reg .s32 r0;  .reg .pred p;  shfl.sync.up.b32 r0|p, %r736, %r744, %r745, %r747;  @p add.s32 r0, r0, %r736;  mov.s32 %r742, r0;}
	// end inline asm
	setp.ne.s32 	%p123, %r717, 31;
	@%p123 bra 	$L__BB8_73;
	shr.u32 	%r757, %r100, 3;
	and.b32  	%r758, %r757, 124;
	mov.u32 	%r759, _ZZN3cub18CUB_300001_SM_10006detail6select23DeviceSelectSweepKernelINS2_10policy_hubIiiiLb0ELNS0_10SelectImplE2EE10Policy1000EPiN6thrust24THRUST_300001_SM_1000_NS6detail15normal_iteratorINSA_10device_ptrIiEEEESF_S8_NS0_13ScanTileStateIiLb1EEE7is_evenNS0_8NullTypeEiNS2_19streaming_context_tIiLb0EEELS5_2EEEvT0_T1_T2_T3_T4_T5_T6_T7_iT8_NS1_7vsmem_tEE19static_temp_storage;
	add.s32 	%r760, %r759, %r758;
	st.shared.u32 	[%r760], %r742;
$L__BB8_73:
	bar.sync 	0;
	mov.u32 	%r761, _ZZN3cub18CUB_300001_SM_10006detail6select23DeviceSelectSweepKernelINS2_10policy_hubIiiiLb0ELNS0_10SelectImplE2EE10Policy1000EPiN6thrust24THRUST_300001_SM_1000_NS6detail15normal_iteratorINSA_10device_ptrIiEEEESF_S8_NS0_13ScanTileStateIiLb1EEE7is_evenNS0_8NullTypeEiNS2_19streaming_context_tIiLb0EEELS5_2EEEvT0_T1_T2_T3_T4_T5_T6_T7_iT8_NS1_7vsmem_tEE19static_temp_storage;
	ld.shared.v4.u32 	{%r762, %r763, %r764, %r765}, [_ZZN3cub18CUB_300001_SM_10006detail6select23DeviceSelectSweepKernelINS2_10policy_hubIiiiLb0ELNS0_10SelectImplE2EE10Policy1000EPiN6thrust24THRUST_300001_SM_1000_NS6detail15normal_iteratorINSA_10device_ptrIiEEEESF_S8_NS0_13ScanTileStateIiLb1EEE7is_evenNS0_8NullTypeEiNS2_19streaming_context_tIiLb0EEELS5_2EEEvT0_T1_T2_T3_T4_T5_T6_T7_iT8_NS1_7vsmem_tEE19static_temp_storage];
	shr.u32 	%r766, %r100, 5;
	add.s32 	%r767, %r763, %r762;
	setp.eq.s32 	%p124, %r766, 2;
	selp.b32 	%r768, %r767, %r762, %p124;
	add.s32 	%r769, %r767, %r764;
	setp.eq.s32 	%p125, %r766, 3;
	selp.b32 	%r770, %r769, %r768, %p125;
	add.s32 	%r771, %r769, %r765;
	setp.eq.s32 	%p126, %r766, 4;
	selp.b32 	%r772, %r771, %r770, %p126;
	ld.shared.v4.u32 	{%r773, %r774, %r775, %r776}, [_ZZN3cub18CUB_300001_SM_10006detail6select23DeviceSelectSweepKernelINS2_10policy_hubIiiiLb0ELNS0_10SelectImplE2EE10Policy1000EPiN6thrust24THRUST_300001_SM_1000_NS6detail15normal_iteratorINSA_10device_ptrIiEEEESF_S8_NS0_13ScanTileStateIiLb1EEE7is_evenNS0_8NullTypeEiNS2_19streaming_context_tIiLb0EEELS5_2EEEvT0_T1_T2_T3_T4_T5_T6_T7_iT8_NS1_7vsmem_tEE19static_temp_storage+16];
	add.s32 	%r777, %r771, %r773;
	setp.eq.s32 	%p127, %r766, 5;
	selp.b32 	%r778, %r777, %r772, %p127;
	add.s32 	%r779, %r777, %r774;
	setp.eq.s32 	%p128, %r766, 6;
	selp.b32 	%r780, %r779, %r778, %p128;
	add.s32 	%r781, %r779, %r775;
	setp.eq.s32 	%p129, %r766, 7;
	selp.b32 	%r782, %r781, %r780, %p129;
	add.s32 	%r783, %r781, %r776;
	setp.eq.s32 	%p130, %r766, 8;
	selp.b32 	%r784, %r783, %r782, %p130;
	ld.shared.v4.u32 	{%r785, %r786, %r787, %r788}, [_ZZN3cub18CUB_300001_SM_10006detail6select23DeviceSelectSweepKernelINS2_10policy_hubIiiiLb0ELNS0_10SelectImplE2EE10Policy1000EPiN6thrust24THRUST_300001_SM_1000_NS6detail15normal_iteratorINSA_10device_ptrIiEEEESF_S8_NS0_13ScanTileStateIiLb1EEE7is_evenNS0_8NullTypeEiNS2_19streaming_context_tIiLb0EEELS5_2EEEvT0_T1_T2_T3_T4_T5_T6_T7_iT8_NS1_7vsmem_tEE19static_temp_storage+32];
	add.s32 	%r789, %r783, %r785;
	setp.eq.s32 	%p131, %r766, 9;
	selp.b32 	%r790, %r789, %r784, %p131;
	add.s32 	%r791, %r789, %r786;
	setp.eq.s32 	%p132, %r766, 10;
	selp.b32 	%r792, %r791, %r790, %p132;
	add.s32 	%r793, %r791, %r787;
	setp.eq.s32 	%p133, %r766, 11;
	selp.b32 	%r794, %r793, %r792, %p133;
	add.s32 	%r795, %r793, %r788;
	setp.eq.s32 	%p134, %r766, 12;
	selp.b32 	%r796, %r795, %r794, %p134;
	ld.shared.v2.u32 	{%r797, %r798}, [_ZZN3cub18CUB_300001_SM_10006detail6select23DeviceSelectSweepKernelINS2_10policy_hubIiiiLb0ELNS0_10SelectImplE2EE10Policy1000EPiN6thrust24THRUST_300001_SM_1000_NS6detail15normal_iteratorINSA_10device_ptrIiEEEESF_S8_NS0_13ScanTileStateIiLb1EEE7is_evenNS0_8NullTypeEiNS2_19streaming_context_tIiLb0EEELS5_2EEEvT0_T1_T2_T3_T4_T5_T6_T7_iT8_NS1_7vsmem_tEE19static_temp_storage+48];
	add.s32 	%r799, %r795, %r797;
	setp.eq.s32 	%p135, %r766, 13;
	selp.b32 	%r800, %r799, %r796, %p135;
	setp.lt.u32 	%p136, %r100, 32;
	selp.b32 	%r801, 0, %r800, %p136;
	setp.eq.s32 	%p137, %r717, 0;
	add.s32 	%r805, %r1605, %r750;
	add.s32 	%r806, %r1606, %r805;
	add.s32 	%r807, %r1607, %r806;
	add.s32 	%r808, %r1608, %r807;
	add.s32 	%r809, %r1609, %r808;
	add.s32 	%r810, %r1610, %r809;
	add.s32 	%r811, %r1611, %r810;
	sub.s32 	%r812, %r742, %r811;
	selp.b32 	%r813, 0, %r812, %p137;
	add.s32 	%r814, %r801, %r813;
	add.s32 	%r815, %r814, %r1601;
	add.s32 	%r816, %r748, %r814;
	add.s32 	%r817, %r749, %r814;
	add.s32 	%r818, %r750, %r814;
	add.s32 	%r819, %r805, %r814;
	add.s32 	%r820, %r806, %r814;
	add.s32 	%r821, %r807, %r814;
	add.s32 	%r822, %r808, %r814;
	add.s32 	%r823, %r809, %r814;
	add.s32 	%r824, %r810, %r814;
	add.s32 	%r825, %r99, %r798;
	add.s32 	%r826, %r825, %r799;
	add.s32 	%r1645, %r826, -4928;
	bar.sync 	0;
	sub.s32 	%r160, %r99, %r1645;
	sub.s32 	%r827, %r101, %r814;
	setp.eq.s32 	%p138, %r1601, 0;
	add.s32 	%r828, %r814, %r160;
	selp.b32 	%r829, %r827, %r828, %p138;
	shl.b32 	%r830, %r829, 2;
	add.s32 	%r831, %r761, %r830;
	st.shared.u32 	[%r831], %r1590;
	sub.s32 	%r832, %r104, %r815;
	setp.eq.s32 	%p139, %r1602, 0;
	add.s32 	%r833, %r828, %r1601;
	selp.b32 	%r834, %r832, %r833, %p139;
	shl.b32 	%r835, %r834, 2;
	add.s32 	%r836, %r761, %r835;
	st.shared.u32 	[%r836], %r1591;
	sub.s32 	%r837, %r101, %r816;
	add.s32 	%r838, %r837, 2;
	setp.eq.s32 	%p140, %r1603, 0;
	add.s32 	%r839, %r833, %r1602;
	selp.b32 	%r840, %r838, %r839, %p140;
	shl.b32 	%r841, %r840, 2;
	add.s32 	%r842, %r761, %r841;
	st.shared.u32 	[%r842], %r1592;
	sub.s32 	%r843, %r101, %r817;
	add.s32 	%r844, %r843, 3;
	setp.eq.s32 	%p141, %r1604, 0;
	add.s32 	%r845, %r839, %r1603;
	selp.b32 	%r846, %r844, %r845, %p141;
	shl.b32 	%r847, %r846, 2;
	add.s32 	%r848, %r761, %r847;
	st.shared.u32 	[%r848], %r1593;
	sub.s32 	%r849, %r101, %r818;
	add.s32 	%r850, %r849, 4;
	setp.eq.s32 	%p142, %r1605, 0;
	add.s32 	%r851, %r845, %r1604;
	selp.b32 	%r852, %r850, %r851, %p142;
	shl.b32 	%r853, %r852, 2;
	add.s32 	%r854, %r761, %r853;
	st.shared.u32 	[%r854], %r1594;
	sub.s32 	%r855, %r101, %r819;
	add.s32 	%r856, %r855, 5;
	setp.eq.s32 	%p143, %r1606, 0;
	add.s32 	%r857, %r851, %r1605;
	selp.b32 	%r858, %r856, %r857, %p143;
	shl.b32 	%r859, %r858, 2;
	add.s32 	%r860, %r761, %r859;
	st.shared.u32 	[%r860], %r1595;
	sub.s32 	%r861, %r101, %r820;
	add.s32 	%r862, %r861, 6;
	setp.eq.s32 	%p144, %r1607, 0;
	add.s32 	%r863, %r857, %r1606;
	selp.b32 	%r864, %r862, %r863, %p144;
	shl.b32 	%r865, %r864, 2;
	add.s32 	%r866, %r761, %r865;
	st.shared.u32 	[%r866], %r1596;
	sub.s32 	%r867, %r101, %r821;
	add.s32 	%r868, %r867, 7;
	setp.eq.s32 	%p145, %r1608, 0;
	add.s32 	%r869, %r863, %r1607;
	selp.b32 	%r870, %r868, %r869, %p145;
	shl.b32 	%r871, %r870, 2;
	add.s32 	%r872, %r761, %r871;
	st.shared.u32 	[%r872], %r1597;
	sub.s32 	%r873, %r101, %r822;
	add.s32 	%r874, %r873, 8;
	setp.eq.s32 	%p146, %r1609, 0;
	add.s32 	%r875, %r869, %r1608;
	selp.b32 	%r876, %r874, %r875, %p146;
	shl.b32 	%r877, %r876, 2;
	add.s32 	%r878, %r761, %r877;
	st.shared.u32 	[%r878], %r1598;
	sub.s32 	%r879, %r129, %r823;
	setp.eq.s32 	%p147, %r1610, 0;
	add.s32 	%r880, %r875, %r1609;
	selp.b32 	%r881, %r879, %r880, %p147;
	shl.b32 	%r882, %r881, 2;
	add.s32 	%r883, %r761, %r882;
	st.shared.u32 	[%r883], %r1599;
	sub.s32 	%r884, %r101, %r824;
	add.s32 	%r885, %r884, 10;
	setp.eq.s32 	%p148, %r1611, 0;
	add.s32 	%r886, %r880, %r1610;
	selp.b32 	%r887, %r885, %r886, %p148;
	shl.b32 	%r888, %r887, 2;
	add.s32 	%r889, %r761, %r888;
	st.shared.u32 	[%r889], %r1600;
	bar.sync 	0;
	setp.ge.s32 	%p149, %r100, %r99;
	shl.b32 	%r890, %r100, 2;
	add.s32 	%r161, %r761, %r890;
	@%p149 bra 	$L__BB8_75;
	ld.param.u32 	%r1575, [_ZN3cub18CUB_300001_SM_10006detail6select23DeviceSelectSweepKernelINS2_10policy_hubIiiiLb0ELNS0_10SelectImplE2EE10Policy1000EPiN6thrust24THRUST_300001_SM_1000_NS6detail15normal_iteratorINSA_10device_ptrIiEEEESF_S8_NS0_13ScanTileStateIiLb1EEE7is_evenNS0_8NullTypeEiNS2_19streaming_context_tIiLb0EEELS5_2EEEvT0_T1_T2_T3_T4_T5_T6_T7_iT8_NS1_7vsmem_tE_param_7];
	ld.shared.u32 	%r891, [%r161];
	not.b32 	%r892, %r100;
	add.s32 	%r893, %r1575, %r892;
	setp.lt.s32 	%p150, %r100, %r160;
	sub.s32 	%r894, %r100, %r160;
	selp.b32 	%r895, %r893, %r894, %p150;
	mul.wide.s32 	%rd65, %r895, 4;
	add.s64 	%rd66, %rd3, %rd65;
	st.global.u32 	[%rd66], %r891;
$L__BB8_75:
	ld.param.u32 	%r1576, [_ZN3cub18CUB_300001_SM_10006detail6select23DeviceSelectSweepKernelINS2_10policy_hubIiiiLb0ELNS0_10SelectImplE2EE10Policy1000EPiN6thrust24THRUST_300001_SM_1000_NS6detail15normal_iteratorINSA_10device_ptrIiEEEESF_S8_NS0_13ScanTileStateIiLb1EEE7is_evenNS0_8NullTypeEiNS2_19streaming_context_tIiLb0EEELS5_2EEEvT0_T1_T2_T3_T4_T5_T6_T7_iT8_NS1_7vsmem_tE_param_7];
	add.s32 	%r162, %r100, 448;
	sub.s32 	%r163, %r1576, %r100;
	setp.ge.s32 	%p151, %r162, %r99;
	@%p151 bra 	$L__BB8_77;
	ld.shared.u32 	%r896, [%r161+1792];
	add.s32 	%r897, %r163, -449;
	setp.lt.s32 	%p152, %r162, %r160;
	sub.s32 	%r898, %r162, %r160;
	selp.b32 	%r899, %r897, %r898, %p152;
	mul.wide.s32 	%rd67, %r899, 4;
	add.s64 	%rd68, %rd3, %rd67;
	st.global.u32 	[%rd68], %r896;
$L__BB8_77:
	add.s32 	%r164, %r100, 896;
	setp.ge.s32 	%p153, %r164, %r99;
	@%p153 bra 	$L__BB8_79;
	ld.shared.u32 	%r900, [%r161+3584];
	add.s32 	%r901, %r163, -897;
	setp.lt.s32 	%p154, %r164, %r160;
	sub.s32 	%r902, %r164, %r160;
	selp.b32 	%r903, %r901, %r902, %p154;
	mul.wide.s32 	%rd69, %r903, 4;
	add.s64 	%rd70, %rd3, %rd69;
	st.global.u32 	[%rd70], %r900;
$L__BB8_79:
	add.s32 	%r165, %r100, 1344;
	setp.ge.s32 	%p155, %r165, %r99;
	@%p155 bra 	$L__BB8_81;
	ld.shared.u32 	%r904, [%r161+5376];
	add.s32 	%r905, %r163, -1345;
	setp.lt.s32 	%p156, %r165, %r160;
	sub.s32 	%r906, %r165, %r160;
	selp.b32 	%r907, %r905, %r906, %p156;
	mul.wide.s32 	%rd71, %r907, 4;
	add.s64 	%rd72, %rd3, %rd71;
	st.global.u32 	[%rd72], %r904;
$L__BB8_81:
	add.s32 	%r166, %r100, 1792;
	setp.ge.s32 	%p157, %r166, %r99;
	@%p157 bra 	$L__BB8_83;
	ld.shared.u32 	%r908, [%r161+7168];
	add.s32 	%r909, %r163, -1793;
	setp.lt.s32 	%p158, %r166, %r160;
	sub.s32 	%r910, %r166, %r160;
	selp.b32 	%r911, %r909, %r910, %p158;
	mul.wide.s32 	%rd73, %r911, 4;
	add.s64 	%rd74, %rd3, %rd73;
	st.global.u32 	[%rd74], %r908;
$L__BB8_83:
	add.s32 	%r167, %r100, 2240;
	setp.ge.s32 	%p159, %r167, %r99;
	@%p159 bra 	$L__BB8_85;
	ld.shared.u32 	%r912, [%r161+8960];
	add.s32 	%r913, %r163, -2241;
	setp.lt.s32 	%p160, %r167, %r160;
	sub.s32 	%r914, %r167, %r160;
	selp.b32 	%r915, %r913, %r914, %p160;
	mul.wide.s32 	%rd75, %r915, 4;
	add.s64 	%rd76, %rd3, %rd75;
	st.global.u32 	[%rd76], %r912;
$L__BB8_85:
	add.s32 	%r168, %r100, 2688;
	setp.ge.s32 	%p161, %r168, %r99;
	@%p161 bra 	$L__BB8_87;
	ld.shared.u32 	%r916, [%r161+10752];
	add.s32 	%r917, %r163, -2689;
	setp.lt.s32 	%p162, %r168, %r160;
	sub.s32 	%r918, %r168, %r160;
	selp.b32 	%r919, %r917, %r918, %p162;
	mul.wide.s32 	%rd77, %r919, 4;
	add.s64 	%rd78, %rd3, %rd77;
	st.global.u32 	[%rd78], %r916;
$L__BB8_87:
	add.s32 	%r169, %r100, 3136;
	setp.ge.s32 	%p163, %r169, %r99;
	@%p163 bra 	$L__BB8_89;
	ld.shared.u32 	%r920, [%r161+12544];
	add.s32 	%r921, %r163, -3137;
	setp.lt.s32 	%p164, %r169, %r160;
	sub.s32 	%r922, %r169, %r160;
	selp.b32 	%r923, %r921, %r922, %p164;
	mul.wide.s32 	%rd79, %r923, 4;
	add.s64 	%rd80, %rd3, %rd79;
	st.global.u32 	[%rd80], %r920;
$L__BB8_89:
	add.s32 	%r170, %r100, 3584;
	setp.ge.s32 	%p165, %r170, %r99;
	@%p165 bra 	$L__BB8_91;
	ld.shared.u32 	%r924, [%r161+14336];
	add.s32 	%r925, %r163, -3585;
	setp.lt.s32 	%p166, %r170, %r160;
	sub.s32 	%r926, %r170, %r160;
	selp.b32 	%r927, %r925, %r926, %p166;
	mul.wide.s32 	%rd81, %r927, 4;
	add.s64 	%rd82, %rd3, %rd81;
	st.global.u32 	[%rd82], %r924;
$L__BB8_91:
	add.s32 	%r171, %r100, 4032;
	setp.ge.s32 	%p167, %r171, %r99;
	@%p167 bra 	$L__BB8_93;
	ld.shared.u32 	%r928, [%r161+16128];
	add.s32 	%r929, %r163, -4033;
	setp.lt.s32 	%p168, %r171, %r160;
	sub.s32 	%r930, %r171, %r160;
	selp.b32 	%r931, %r929, %r930, %p168;
	mul.wide.s32 	%rd83, %r931, 4;
	add.s64 	%rd84, %rd3, %rd83;
	st.global.u32 	[%rd84], %r928;
$L__BB8_93:
	add.s32 	%r932, %r100, 4480;
	sub.s32 	%r933, %r932, %r160;
	setp.lt.s32 	%p169, %r932, %r160;
	add.s32 	%r934, %r163, -4481;
	selp.b32 	%r172, %r934, %r933, %p169;
	setp.ge.s32 	%p170, %r932, %r99;
	@%p170 bra 	$L__BB8_179;
	ld.shared.u32 	%r935, [%r161+17920];
	mul.wide.s32 	%rd85, %r172, 4;
	add.s64 	%rd86, %rd3, %rd85;
	st.global.u32 	[%rd86], %r935;
	bra.uni 	$L__BB8_179;
$L__BB8_95:
	cvt.s64.s32 	%rd20, %r2;
	mov.u32 	%r173, %tid.x;
	mul.lo.s32 	%r174, %r173, 11;
	setp.ge.s32 	%p3, %r174, %r99;
	cvt.u64.u32 	%rd21, %r174;
	add.s64 	%rd10, %rd21, %rd20;
	shl.b64 	%rd22, %rd10, 2;
	add.s64 	%rd11, %rd1, %rd22;
	@%p3 bra 	$L__BB8_97;
	ld.global.u32 	%r1612, [%rd11];
$L__BB8_97:
	add.s32 	%r177, %r174, 1;
	setp.ge.s32 	%p4, %r177, %r99;
	@%p4 bra 	$L__BB8_99;
	ld.global.u32 	%r1613, [%rd11+4];
$L__BB8_99:
	add.s32 	%r180, %r174, 2;
	setp.ge.s32 	%p5, %r180, %r99;
	@%p5 bra 	$L__BB8_101;
	ld.global.u32 	%r1614, [%rd11+8];
$L__BB8_101:
	add.s32 	%r183, %r174, 3;
	setp.ge.s32 	%p6, %r183, %r99;
	@%p6 bra 	$L__BB8_103;
	ld.global.u32 	%r1615, [%rd11+12];
$L__BB8_103:
	add.s32 	%r186, %r174, 4;
	setp.ge.s32 	%p7, %r186, %r99;
	@%p7 bra 	$L__BB8_105;
	ld.global.u32 	%r1616, [%rd11+16];
$L__BB8_105:
	add.s32 	%r189, %r174, 5;
	setp.ge.s32 	%p8, %r189, %r99;
	@%p8 bra 	$L__BB8_107;
	ld.global.u32 	%r1617, [%rd11+20];
$L__BB8_107:
	add.s32 	%r192, %r174, 6;
	setp.ge.s32 	%p9, %r192, %r99;
	@%p9 bra 	$L__BB8_109;
	ld.global.u32 	%r1618, [%rd11+24];
$L__BB8_109:
	add.s32 	%r195, %r174, 7;
	setp.ge.s32 	%p10, %r195, %r99;
	@%p10 bra 	$L__BB8_111;
	ld.global.u32 	%r1619, [%rd11+28];
$L__BB8_111:
	add.s32 	%r198, %r174, 8;
	setp.ge.s32 	%p11, %r198, %r99;
	@%p11 bra 	$L__BB8_113;
	ld.global.u32 	%r1620, [%rd11+32];
$L__BB8_113:
	add.s32 	%r201, %r174, 9;
	setp.ge.s32 	%p12, %r201, %r99;
	@%p12 bra 	$L__BB8_115;
	ld.global.u32 	%r1621, [%rd11+36];
$L__BB8_115:
	add.s32 	%r204, %r174, 10;
	setp.ge.s32 	%p13, %r204, %r99;
	@%p13 bra 	$L__BB8_117;
	ld.global.u32 	%r1622, [%rd11+40];
$L__BB8_117:
	setp.ge.s32 	%p14, %r174, %r99;
	bar.sync 	0;
	add.s64 	%rd12, %rd4, %rd22;
	mov.b32 	%r1623, 1;
	@%p14 bra 	$L__BB8_119;
	ld.global.u32 	%r300, [%rd12];
	not.b32 	%r301, %r300;
	and.b32  	%r1623, %r301, 1;
$L__BB8_119:
	setp.ge.s32 	%p15, %r177, %r99;
	mov.b32 	%r1624, 1;
	@%p15 bra 	$L__BB8_121;
	ld.global.u32 	%r303, [%rd12+4];
	not.b32 	%r304, %r303;
	and.b32  	%r1624, %r304, 1;
$L__BB8_121:
	setp.ge.s32 	%p16, %r180, %r99;
	mov.b32 	%r1625, 1;
	@%p16 bra 	$L__BB8_123;
	ld.global.u32 	%r306, [%rd12+8];
	not.b32 	%r307, %r306;
	and.b32  	%r1625, %r307, 1;
$L__BB8_123:
	setp.ge.s32 	%p17, %r183, %r99;
	mov.b32 	%r1626, 1;
	@%p17 bra 	$L__BB8_125;
	ld.global.u32 	%r309, [%rd12+12];
	not.b32 	%r310, %r309;
	and.b32  	%r1626, %r310, 1;
$L__BB8_125:
	setp.ge.s32 	%p18, %r186, %r99;
	mov.b32 	%r1627, 1;
	@%p18 bra 	$L__BB8_127;
	ld.global.u32 	%r312, [%rd12+16];
	not.b32 	%r313, %r312;
	and.b32  	%r1627, %r313, 1;
$L__BB8_127:
	setp.ge.s32 	%p19, %r189, %r99;
	mov.b32 	%r1628, 1;
	@%p19 bra 	$L__BB8_129;
	ld.global.u32 	%r315, [%rd12+20];
	not.b32 	%r316, %r315;
	and.b32  	%r1628, %r316, 1;
$L__BB8_129:
	setp.ge.s32 	%p20, %r192, %r99;
	mov.b32 	%r1629, 1;
	@%p20 bra 	$L__BB8_131;
	ld.global.u32 	%r318, [%rd12+24];
	not.b32 	%r319, %r318;
	and.b32  	%r1629, %r319, 1;
$L__BB8_131:
	setp.ge.s32 	%p21, %r195, %r99;
	mov.b32 	%r1630, 1;
	@%p21 bra 	$L__BB8_133;
	ld.global.u32 	%r321, [%rd12+28];
	not.b32 	%r322, %r321;
	and.b32  	%r1630, %r322, 1;
$L__BB8_133:
	setp.ge.s32 	%p22, %r198, %r99;
	mov.b32 	%r1631, 1;
	@%p22 bra 	$L__BB8_135;
	ld.global.u32 	%r324, [%rd12+32];
	not.b32 	%r325, %r324;
	and.b32  	%r1631, %r325, 1;
$L__BB8_135:
	setp.ge.s32 	%p23, %r201, %r99;
	mov.b32 	%r1632, 1;
	@%p23 bra 	$L__BB8_137;
	ld.global.u32 	%r327, [%rd12+36];
	not.b32 	%r328, %r327;
	and.b32  	%r1632, %r328, 1;
$L__BB8_137:
	setp.ge.s32 	%p24, %r204, %r99;
	mov.b32 	%r1633, 1;
	@%p24 bra 	$L__BB8_139;
	ld.global.u32 	%r330, [%rd12+40];
	not.b32 	%r331, %r330;
	and.b32  	%r1633, %r331, 1;
$L__BB8_139:
	bar.sync 	0;
	add.s32 	%r363, %r1624, %r1623;
	add.s32 	%r364, %r1625, %r363;
	add.s32 	%r365, %r1626, %r364;
	add.s32 	%r366, %r1627, %r365;
	add.s32 	%r367, %r1628, %r366;
	add.s32 	%r368, %r1629, %r367;
	add.s32 	%r369, %r1630, %r368;
	add.s32 	%r370, %r1631, %r369;
	add.s32 	%r371, %r1632, %r370;
	add.s32 	%r337, %r1633, %r371;
	// begin inline asm
	mov.u32 %r332, %laneid;
	// end inline asm
	mov.b32 	%r335, 1;
	mov.b32 	%r360, 0;
	mov.b32 	%r362, -1;
	// begin inline asm
	{  .reg .s32 r0;  .reg .pred p;  shfl.sync.up.b32 r0|p, %r337, %r335, %r360, %r362;  @p add.s32 r0, r0, %r337;  mov.s32 %r333, r0;}
	// end inline asm
	mov.b32 	%r341, 2;
	// begin inline asm
	{  .reg .s32 r0;  .reg .pred p;  shfl.sync.up.b32 r0|p, %r333, %r341, %r360, %r362;  @p add.s32 r0, r0, %r333;  mov.s32 %r339, r0;}
	// end inline asm
	mov.b32 	%r347, 4;
	// begin inline asm
	{  .reg .s32 r0;  .reg .pred p;  shfl.sync.up.b32 r0|p, %r339, %r347, %r360, %r362;  @p add.s32 r0, r0, %r339;  mov.s32 %r345, r0;}
	// end inline asm
	mov.b32 	%r353, 8;
	// begin inline asm
	{  .reg .s32 r0;  .reg .pred p;  shfl.sync.up.b32 r0|p, %r345, %r353, %r360, %r362;  @p add.s32 r0, r0, %r345;  mov.s32 %r351, r0;}
	// end inline asm
	mov.b32 	%r359, 16;
	// begin inline asm
	{  .reg .s32 r0;  .reg .pred p;  shfl.sync.up.b32 r0|p, %r351, %r359, %r360, %r362;  @p add.s32 r0, r0, %r351;  mov.s32 %r357, r0;}
	// end inline asm
	setp.ne.s32 	%p25, %r332, 31;
	@%p25 bra 	$L__BB8_141;
	shr.u32 	%r372, %r173, 3;
	and.b32  	%r373, %r372, 124;
	mov.u32 	%r374, _ZZN3cub18CUB_300001_SM_10006detail6select23DeviceSelectSweepKernelINS2_10policy_hubIiiiLb0ELNS0_10SelectImplE2EE10Policy1000EPiN6thrust24THRUST_300001_SM_1000_NS6detail15normal_iteratorINSA_10device_ptrIiEEEESF_S8_NS0_13ScanTileStateIiLb1EEE7is_evenNS0_8NullTypeEiNS2_19streaming_context_tIiLb0EEELS5_2EEEvT0_T1_T2_T3_T4_T5_T6_T7_iT8_NS1_7vsmem_tEE19static_temp_storage;
	add.s32 	%r375, %r374, %r373;
	st.shared.u32 	[%r375], %r357;
$L__BB8_141:
	sub.s32 	%r376, %r357, %r337;
	bar.sync 	0;
	ld.shared.v4.u32 	{%r377, %r378, %r379, %r380}, [_ZZN3cub18CUB_300001_SM_10006detail6select23DeviceSelectSweepKernelINS2_10policy_hubIiiiLb0ELNS0_10SelectImplE2EE10Policy1000EPiN6thrust24THRUST_300001_SM_1000_NS6detail15normal_iteratorINSA_10device_ptrIiEEEESF_S8_NS0_13ScanTileStateIiLb1EEE7is_evenNS0_8NullTypeEiNS2_19streaming_context_tIiLb0EEELS5_2EEEvT0_T1_T2_T3_T4_T5_T6_T7_iT8_NS1_7vsmem_tEE19static_temp_storage];
	shr.u32 	%r381, %r173, 5;
	add.s32 	%r382, %r378, %r377;
	setp.eq.s32 	%p26, %r381, 2;
	selp.b32 	%r383, %r382, %r377, %p26;
	add.s32 	%r384, %r382, %r379;
	setp.eq.s32 	%p27, %r381, 3;
	selp.b32 	%r385, %r384, %r383, %p27;
	add.s32 	%r386, %r384, %r380;
	setp.eq.s32 	%p28, %r381, 4;
	selp.b32 	%r387, %r386, %r385, %p28;
	ld.shared.v4.u32 	{%r388, %r389, %r390, %r391}, [_ZZN3cub18CUB_300001_SM_10006detail6select23DeviceSelectSweepKernelINS2_10policy_hubIiiiLb0ELNS0_10SelectImplE2EE10Policy1000EPiN6thrust24THRUST_300001_SM_1000_NS6detail15normal_iteratorINSA_10device_ptrIiEEEESF_S8_NS0_13ScanTileStateIiLb1EEE7is_evenNS0_8NullTypeEiNS2_19streaming_context_tIiLb0EEELS5_2EEEvT0_T1_T2_T3_T4_T5_T6_T7_iT8_NS1_7vsmem_tEE19static_temp_storage+16];
	add.s32 	%r392, %r386, %r388;
	setp.eq.s32 	%p29, %r381, 5;
	selp.b32 	%r393, %r392, %r387, %p29;
	add.s32 	%r394, %r392, %r389;
	setp.eq.s32 	%p30, %r381, 6;
	selp.b32 	%r395, %r394, %r393, %p30;
	add.s32 	%r396, %r394, %r390;
	setp.eq.s32 	%p31, %r381, 7;
	selp.b32 	%r397, %r396, %r395, %p31;
	add.s32 	%r398, %r396, %r391;
	setp.eq.s32 	%p32, %r381, 8;
	selp.b32 	%r399, %r398, %r397, %p32;
	ld.shared.v4.u32 	{%r400, %r401, %r402, %r403}, [_ZZN3cub18CUB_300001_SM_10006detail6select23DeviceSelectSweepKernelINS2_10policy_hubIiiiLb0ELNS0_10SelectImplE2EE10Policy1000EPiN6thrust24THRUST_300001_SM_1000_NS6detail15normal_iteratorINSA_10device_ptrIiEEEESF_S8_NS0_13ScanTileStateIiLb1EEE7is_evenNS0_8NullTypeEiNS2_19streaming_context_tIiLb0EEELS5_2EEEvT0_T1_T2_T3_T4_T5_T6_T7_iT8_NS1_7vsmem_tEE19static_temp_storage+32];
	add.s32 	%r404, %r398, %r400;
	setp.eq.s32 	%p33, %r381, 9;
	selp.b32 	%r405, %r404, %r399, %p33;
	add.s32 	%r406, %r404, %r401;
	setp.eq.s32 	%p34, %r381, 10;
	selp.b32 	%r407, %r406, %r405, %p34;
	add.s32 	%r408, %r406, %r402;
	setp.eq.s32 	%p35, %r381, 11;
	selp.b32 	%r409, %r408, %r407, %p35;
	add.s32 	%r410, %r408, %r403;
	setp.eq.s32 	%p36, %r381, 12;
	selp.b32 	%r411, %r410, %r409, %p36;
	ld.shared.v2.u32 	{%r412, %r413}, [_ZZN3cub18CUB_300001_SM_10006detail6select23DeviceSelectSweepKernelINS2_10policy_hubIiiiLb0ELNS0_10SelectImplE2EE10Policy1000EPiN6thrust24THRUST_300001_SM_1000_NS6detail15normal_iteratorINSA_10device_ptrIiEEEESF_S8_NS0_13ScanTileStateIiLb1EEE7is_evenNS0_8NullTypeEiNS2_19streaming_context_tIiLb0EEELS5_2EEEvT0_T1_T2_T3_T4_T5_T6_T7_iT8_NS1_7vsmem_tEE19static_temp_storage+48];
	add.s32 	%r414, %r410, %r412;
	setp.eq.s32 	%p37, %r381, 13;
	selp.b32 	%r415, %r414, %r411, %p37;
	add.s32 	%r232, %r414, %r413;
	setp.gt.u32 	%p38, %r173, 31;
	setp.lt.u32 	%p39, %r173, 32;
	setp.eq.s32 	%p40, %r332, 0;
	selp.b32 	%r416, 0, %r376, %p40;
	add.s32 	%r1644, %r415, %r416;
	selp.b32 	%r234, %r376, %r1644, %p39;
	@%p38 bra 	$L__BB8_157;
	setp.ne.s32 	%p41, %r173, 0;
	mul.wide.s32 	%rd24, %r1, 8;
	add.s64 	%rd13, %rd2, %rd24;
	@%p41 bra 	$L__BB8_144;
	st.shared.u32 	[_ZZN3cub18CUB_300001_SM_10006detail6select23DeviceSelectSweepKernelINS2_10policy_hubIiiiLb0ELNS0_10SelectImplE2EE10Policy1000EPiN6thrust24THRUST_300001_SM_1000_NS6detail15normal_iteratorINSA_10device_ptrIiEEEESF_S8_NS0_13ScanTileStateIiLb1EEE7is_evenNS0_8NullTypeEiNS2_19streaming_context_tIiLb0EEELS5_2EEEvT0_T1_T2_T3_T4_T5_T6_T7_iT8_NS1_7vsmem_tEE19static_temp_storage+108], %r232;
	add.s64 	%rd25, %rd13, 256;
	mov.b32 	%r417, 100;
	// begin inline asm
	st.relaxed.gpu.v2.u32 [%rd25], {%r417, %r232};
	// end inline asm
$L__BB8_144:
	not.b32 	%r423, %r173;
	add.s32 	%r1640, %r1, %r423;
	mov.b32 	%r419, 665;
	// begin inline asm
	nanosleep.u32 %r419;
	// end inline asm
	mul.wide.s32 	%rd27, %r1640, 8;
	add.s64 	%rd28, %rd2, %rd27;
	add.s64 	%rd26, %rd28, 256;
	// begin inline asm
	ld.relaxed.gpu.v2.u32 {%r1641, %r1635}, [%rd26];
	// end inline asm
	mov.b32 	%r1636, 238;
$L__BB8_145:
	setp.eq.s32 	%p42, %r1641, 99;
	mov.b32 	%r424, -1;
	vote.sync.any.pred 	%p43, %p42, %r424;
	not.pred 	%p44, %p43;
	@%p44 bra 	$L__BB8_147;
	// begin inline asm
	nanosleep.u32 %r1636;
	// end inline asm
	shr.u32 	%r1636, %r1636, 1;
	// begin inline asm
	ld.relaxed.gpu.v2.u32 {%r1641, %r1635}, [%rd26];
	// end inline asm
	bra.uni 	$L__BB8_145;
$L__BB8_147:
	setp.eq.s32 	%p45, %r1641, 101;
	mov.b32 	%r451, -1;
	vote.sync.ballot.b32 	%r453, %p45, %r451;
	// begin inline asm
	mov.u32 %r426, %lanemask_ge;
	// end inline asm
	and.b32  	%r454, %r453, %r426;
	or.b32  	%r455, %r454, -2147483648;
	add.s32 	%r456, %r455, -1;
	not.b32 	%r457, %r455;
	and.b32  	%r458, %r457, %r456;
	popc.b32 	%r430, %r458;
	mov.b32 	%r429, 1;
	// begin inline asm
	shfl.sync.down.b32 %r427, %r1635, %r429, %r430, %r451;
	// end inline asm
	setp.lt.s32 	%p47, %r332, %r430;
	selp.b32 	%r459, %r427, 0, %p47;
	add.s32 	%r433, %r459, %r1635;
	mov.b32 	%r434, 2;
	// begin inline asm
	shfl.sync.down.b32 %r432, %r433, %r434, %r430, %r451;
	// end inline asm
	add.s32 	%r460, %r332, 2;
	setp.gt.s32 	%p48, %r460, %r430;
	selp.b32 	%r461, 0, %r432, %p48;
	add.s32 	%r438, %r433, %r461;
	mov.b32 	%r439, 4;
	// begin inline asm
	shfl.sync.down.b32 %r437, %r438, %r439, %r430, %r451;
	// end inline asm
	add.s32 	%r462, %r332, 4;
	setp.gt.s32 	%p49, %r462, %r430;
	selp.b32 	%r463, 0, %r437, %p49;
	add.s32 	%r443, %r438, %r463;
	mov.b32 	%r444, 8;
	// begin inline asm
	shfl.sync.down.b32 %r442, %r443, %r444, %r430, %r451;
	// end inline asm
	add.s32 	%r464, %r332, 8;
	setp.gt.s32 	%p50, %r464, %r430;
	selp.b32 	%r465, 0, %r442, %p50;
	add.s32 	%r448, %r443, %r465;
	mov.b32 	%r449, 16;
	// begin inline asm
	shfl.sync.down.b32 %r447, %r448, %r449, %r430, %r451;
	// end inline asm
	add.s32 	%r466, %r332, 16;
	setp.gt.s32 	%p51, %r466, %r430;
	selp.b32 	%r467, 0, %r447, %p51;
	add.s32 	%r1637, %r448, %r467;
	add.s64 	%rd15, %rd2, 256;
	mov.b32 	%r1638, 238;
$L__BB8_148:
	setp.ne.s32 	%p52, %r1641, 101;
	mov.b32 	%r468, -1;
	vote.sync.all.pred 	%p53, %p52, %r468;
	not.pred 	%p54, %p53;
	@%p54 bra 	$L__BB8_153;
	shr.u32 	%r1638, %r1638, 1;
	mul.wide.s32 	%rd53, %r1640, 8;
	add.s64 	%rd54, %rd15, %rd53;
	add.s64 	%rd52, %rd54, -256;
	// begin inline asm
	ld.relaxed.gpu.v2.u32 {%r1641, %r1642}, [%rd52];
	// end inline asm
	mov.u32 	%r1643, %r1638;
$L__BB8_150:
	setp.eq.s32 	%p91, %r1641, 99;
	mov.b32 	%r623, -1;
	vote.sync.any.pred 	%p92, %p91, %r623;
	not.pred 	%p93, %p92;
	@%p93 bra 	$L__BB8_152;
	// begin inline asm
	nanosleep.u32 %r1643;
	// end inline asm
	shr.u32 	%r1643, %r1643, 1;
	// begin inline asm
	ld.relaxed.gpu.v2.u32 {%r1641, %r1642}, [%rd52];
	// end inline asm
	bra.uni 	$L__BB8_150;
$L__BB8_152:
	setp.eq.s32 	%p94, %r1641, 101;
	mov.b32 	%r649, -1;
	vote.sync.ballot.b32 	%r650, %p94, %r649;
	and.b32  	%r651, %r650, %r426;
	or.b32  	%r652, %r651, -2147483648;
	add.s32 	%r653, %r652, -1;
	not.b32 	%r654, %r652;
	and.b32  	%r655, %r654, %r653;
	popc.b32 	%r628, %r655;
	mov.b32 	%r627, 1;
	// begin inline asm
	shfl.sync.down.b32 %r625, %r1642, %r627, %r628, %r649;
	// end inline asm
	setp.lt.s32 	%p96, %r332, %r628;
	selp.b32 	%r656, %r625, 0, %p96;
	add.s32 	%r631, %r656, %r1642;
	mov.b32 	%r632, 2;
	// begin inline asm
	shfl.sync.down.b32 %r630, %r631, %r632, %r628, %r649;
	// end inline asm
	setp.gt.s32 	%p97, %r460, %r628;
	selp.b32 	%r658, 0, %r630, %p97;
	add.s32 	%r636, %r631, %r658;
	mov.b32 	%r637, 4;
	// begin inline asm
	shfl.sync.down.b32 %r635, %r636, %r637, %r628, %r649;
	// end inline asm
	setp.gt.s32 	%p98, %r462, %r628;
	selp.b32 	%r660, 0, %r635, %p98;
	add.s32 	%r641, %r636, %r660;
	mov.b32 	%r642, 8;
	// begin inline asm
	shfl.sync.down.b32 %r640, %r641, %r642, %r628, %r649;
	// end inline asm
	add.s32 	%r661, %r332, 8;
	setp.gt.s32 	%p99, %r661, %r628;
	selp.b32 	%r662, 0, %r640, %p99;
	add.s32 	%r646, %r641, %r662;
	mov.b32 	%r647, 16;
	// begin inline asm
	shfl.sync.down.b32 %r645, %r646, %r647, %r628, %r649;
	// end inline asm
	add.s32 	%r663, %r332, 16;
	setp.gt.s32 	%p100, %r663, %r628;
	selp.b32 	%r664, 0, %r645, %p100;
	add.s32 	%r665, %r664, %r1637;
	add.s32 	%r1637, %r665, %r646;
	add.s32 	%r1640, %r1640, -32;
	bra.uni 	$L__BB8_148;
$L__BB8_153:
	setp.ne.s32 	%p55, %r173, 0;
	@%p55 bra 	$L__BB8_155;
	add.s32 	%r471, %r1637, %r232;
	add.s64 	%rd29, %rd13, 256;
	mov.b32 	%r470, 101;
	// begin inline asm
	st.relaxed.gpu.v2.u32 [%rd29], {%r470, %r471};
	// end inline asm
	st.shared.u32 	[_ZZN3cub18CUB_300001_SM_10006detail6select23DeviceSelectSweepKernelINS2_10policy_hubIiiiLb0ELNS0_10SelectImplE2EE10Policy1000EPiN6thrust24THRUST_300001_SM_1000_NS6detail15normal_iteratorINSA_10device_ptrIiEEEESF_S8_NS0_13ScanTileStateIiLb1EEE7is_evenNS0_8NullTypeEiNS2_19streaming_context_tIiLb0EEELS5_2EEEvT0_T1_T2_T3_T4_T5_T6_T7_iT8_NS1_7vsmem_tEE19static_temp_storage+100], %r1637;
	st.shared.u32 	[_ZZN3cub18CUB_300001_SM_10006detail6select23DeviceSelectSweepKernelINS2_10policy_hubIiiiLb0ELNS0_10SelectImplE2EE10Policy1000EPiN6thrust24THRUST_300001_SM_1000_NS6detail15normal_iteratorINSA_10device_ptrIiEEEESF_S8_NS0_13ScanTileStateIiLb1EEE7is_evenNS0_8NullTypeEiNS2_19streaming_context_tIiLb0EEELS5_2EEEvT0_T1_T2_T3_T4_T5_T6_T7_iT8_NS1_7vsmem_tEE19static_temp_storage+104], %r471;
$L__BB8_155:
	setp.ne.s32 	%p56, %r332, 0;
	mov.u32 	%r1644, %r234;
	@%p56 bra 	$L__BB8_157;
	st.shared.u32 	[_ZZN3cub18CUB_300001_SM_10006detail6select23DeviceSelectSweepKernelINS2_10policy_hubIiiiLb0ELNS0_10SelectImplE2EE10Policy1000EPiN6thrust24THRUST_300001_SM_1000_NS6detail15normal_iteratorINSA_10device_ptrIiEEEESF_S8_NS0_13ScanTileStateIiLb1EEE7is_evenNS0_8NullTypeEiNS2_19streaming_context_tIiLb0EEELS5_2EEEvT0_T1_T2_T3_T4_T5_T6_T7_iT8_NS1_7vsmem_tEE19static_temp_storage+72], %r1637;
	mov.u32 	%r1644, %r1637;
$L__BB8_157:
	ld.param.u32 	%r1574, [_ZN3cub18CUB_300001_SM_10006detail6select23DeviceSelectSweepKernelINS2_10policy_hubIiiiLb0ELNS0_10SelectImplE2EE10Policy1000EPiN6thrust24THRUST_300001_SM_1000_NS6detail15normal_iteratorINSA_10device_ptrIiEEEESF_S8_NS0_13ScanTileStateIiLb1EEE7is_evenNS0_8NullTypeEiNS2_19streaming_context_tIiLb0EEELS5_2EEEvT0_T1_T2_T3_T4_T5_T6_T7_iT8_NS1_7vsmem_tE_param_7];
	bar.sync 	0;
	setp.eq.s32 	%p57, %r173, 0;
	mov.u32 	%r472, _ZZN3cub18CUB_300001_SM_10006detail6select23DeviceSelectSweepKernelINS2_10policy_hubIiiiLb0ELNS0_10SelectImplE2EE10Policy1000EPiN6thrust24THRUST_300001_SM_1000_NS6detail15normal_iteratorINSA_10device_ptrIiEEEESF_S8_NS0_13ScanTileStateIiLb1EEE7is_evenNS0_8NullTypeEiNS2_19streaming_context_tIiLb0EEELS5_2EEEvT0_T1_T2_T3_T4_T5_T6_T7_iT8_NS1_7vsmem_tEE19static_temp_storage;
	ld.shared.u32 	%r473, [_ZZN3cub18CUB_300001_SM_10006detail6select23DeviceSelectSweepKernelINS2_10policy_hubIiiiLb0ELNS0_10SelectImplE2EE10Policy1000EPiN6thrust24THRUST_300001_SM_1000_NS6detail15normal_iteratorINSA_10device_ptrIiEEEESF_S8_NS0_13ScanTileStateIiLb1EEE7is_evenNS0_8NullTypeEiNS2_19streaming_context_tIiLb0EEELS5_2EEEvT0_T1_T2_T3_T4_T5_T6_T7_iT8_NS1_7vsmem_tEE19static_temp_storage+72];
	selp.b32 	%r474, 0, %r473, %p57;
	add.s32 	%r475, %r474, %r1644;
	add.s32 	%r476, %r475, %r1623;
	add.s32 	%r478, %r363, %r475;
	add.s32 	%r479, %r478, %r1625;
	add.s32 	%r480, %r479, %r1626;
	add.s32 	%r481, %r480, %r1627;
	add.s32 	%r482, %r481, %r1628;
	add.s32 	%r483, %r482, %r1629;
	add.s32 	%r484, %r483, %r1630;
	add.s32 	%r485, %r484, %r1631;
	add.s32 	%r486, %r485, %r1632;
	ld.shared.v2.u32 	{%r487, %r488}, [_ZZN3cub18CUB_300001_SM_10006detail6select23DeviceSelectSweepKernelINS2_10policy_hubIiiiLb0ELNS0_10SelectImplE2EE10Policy1000EPiN6thrust24THRUST_300001_SM_1000_NS6detail15normal_iteratorINSA_10device_ptrIiEEEESF_S8_NS0_13ScanTileStateIiLb1EEE7is_evenNS0_8NullTypeEiNS2_19streaming_context_tIiLb0EEELS5_2EEEvT0_T1_T2_T3_T4_T5_T6_T7_iT8_NS1_7vsmem_tEE19static_temp_storage+104];
	ld.shared.u32 	%r489, [_ZZN3cub18CUB_300001_SM_10006detail6select23DeviceSelectSweepKernelINS2_10policy_hubIiiiLb0ELNS0_10SelectImplE2EE10Policy1000EPiN6thrust24THRUST_300001_SM_1000_NS6detail15normal_iteratorINSA_10device_ptrIiEEEESF_S8_NS0_13ScanTileStateIiLb1EEE7is_evenNS0_8NullTypeEiNS2_19streaming_context_tIiLb0EEELS5_2EEEvT0_T1_T2_T3_T4_T5_T6_T7_iT8_NS1_7vsmem_tEE19static_temp_storage+100];
	mov.u32 	%r491, %nctaid.y;
	mov.u32 	%r492, %ctaid.y;
	mad.lo.s32 	%r493, %r284, %r491, %r492;
	mul.lo.s32 	%r494, %r493, 4928;
	sub.s32 	%r495, %r494, %r489;
	sub.s32 	%r496, 4928, %r99;
	sub.s32 	%r1645, %r487, %r496;
	sub.s32 	%r497, %r496, %r488;
	bar.sync 	0;
	add.s32 	%r267, %r497, %r99;
	sub.s32 	%r498, %r475, %r489;
	mul.lo.s32 	%r499, %r173, 11;
	sub.s32 	%r500, %r499, %r498;
	setp.eq.s32 	%p58, %r1623, 0;
	add.s32 	%r501, %r498, %r267;
	selp.b32 	%r502, %r500, %r501, %p58;
	shl.b32 	%r503, %r502, 2;
	add.s32 	%r504, %r472, %r503;
	st.shared.u32 	[%r504], %r1612;
	sub.s32 	%r505, %r489, %r476;
	add.s32 	%r506, %r499, %r505;
	add.s32 	%r507, %r506, 1;
	setp.eq.s32 	%p59, %r1624, 0;
	add.s32 	%r508, %r501, %r1623;
	selp.b32 	%r509, %r507, %r508, %p59;
	shl.b32 	%r510, %r509, 2;
	add.s32 	%r511, %r472, %r510;
	st.shared.u32 	[%r511], %r1613;
	sub.s32 	%r512, %r489, %r478;
	add.s32 	%r513, %r499, %r512;
	add.s32 	%r514, %r513, 2;
	setp.eq.s32 	%p60, %r1625, 0;
	add.s32 	%r515, %r508, %r1624;
	selp.b32 	%r516, %r514, %r515, %p60;
	shl.b32 	%r517, %r516, 2;
	add.s32 	%r518, %r472, %r517;
	st.shared.u32 	[%r518], %r1614;
	sub.s32 	%r519, %r489, %r479;
	add.s32 	%r520, %r499, %r519;
	add.s32 	%r521, %r520, 3;
	setp.eq.s32 	%p61, %r1626, 0;
	add.s32 	%r522, %r515, %r1625;
	selp.b32 	%r523, %r521, %r522, %p61;
	shl.b32 	%r524, %r523, 2;
	add.s32 	%r525, %r472, %r524;
	st.shared.u32 	[%r525], %r1615;
	sub.s32 	%r526, %r489, %r480;
	add.s32 	%r527, %r499, %r526;
	add.s32 	%r528, %r527, 4;
	setp.eq.s32 	%p62, %r1627, 0;
	add.s32 	%r529, %r522, %r1626;
	selp.b32 	%r530, %r528, %r529, %p62;
	shl.b32 	%r531, %r530, 2;
	add.s32 	%r532, %r472, %r531;
	st.shared.u32 	[%r532], %r1616;
	sub.s32 	%r533, %r489, %r481;
	add.s32 	%r534, %r499, %r533;
	add.s32 	%r535, %r534, 5;
	setp.eq.s32 	%p63, %r1628, 0;
	add.s32 	%r536, %r529, %r1627;
	selp.b32 	%r537, %r535, %r536, %p63;
	shl.b32 	%r538, %r537, 2;
	add.s32 	%r539, %r472, %r538;
	st.shared.u32 	[%r539], %r1617;
	sub.s32 	%r540, %r489, %r482;
	add.s32 	%r541, %r499, %r540;
	add.s32 	%r542, %r541, 6;
	setp.eq.s32 	%p64, %r1629, 0;
	add.s32 	%r543, %r536, %r1628;
	selp.b32 	%r544, %r542, %r543, %p64;
	shl.b32 	%r545, %r544, 2;
	add.s32 	%r546, %r472, %r545;
	st.shared.u32 	[%r546], %r1618;
	sub.s32 	%r547, %r489, %r483;
	add.s32 	%r548, %r499, %r547;
	add.s32 	%r549, %r548, 7;
	setp.eq.s32 	%p65, %r1630, 0;
	add.s32 	%r550, %r543, %r1629;
	selp.b32 	%r551, %r549, %r550, %p65;
	shl.b32 	%r552, %r551, 2;
	add.s32 	%r553, %r472, %r552;
	st.shared.u32 	[%r553], %r1619;
	sub.s32 	%r554, %r489, %r484;
	add.s32 	%r555, %r499, %r554;
	add.s32 	%r556, %r555, 8;
	setp.eq.s32 	%p66, %r1631, 0;
	add.s32 	%r557, %r550, %r1630;
	selp.b32 	%r558, %r556, %r557, %p66;
	shl.b32 	%r559, %r558, 2;
	add.s32 	%r560, %r472, %r559;
	st.shared.u32 	[%r560], %r1620;
	sub.s32 	%r561, %r489, %r485;
	add.s32 	%r562, %r499, %r561;
	add.s32 	%r563, %r562, 9;
	setp.eq.s32 	%p67, %r1632, 0;
	add.s32 	%r564, %r557, %r1631;
	selp.b32 	%r565, %r563, %r564, %p67;
	shl.b32 	%r566, %r565, 2;
	add.s32 	%r567, %r472, %r566;
	st.shared.u32 	[%r567], %r1621;
	sub.s32 	%r568, %r489, %r486;
	add.s32 	%r569, %r499, %r568;
	add.s32 	%r570, %r569, 10;
	setp.eq.s32 	%p68, %r1633, 0;
	add.s32 	%r571, %r564, %r1632;
	selp.b32 	%r572, %r570, %r571, %p68;
	shl.b32 	%r573, %r572, 2;
	add.s32 	%r574, %r472, %r573;
	st.shared.u32 	[%r574], %r1622;
	bar.sync 	0;
	sub.s32 	%r575, %r489, %r267;
	add.s32 	%r576, %r495, %r173;
	not.b32 	%r577, %r576;
	add.s32 	%r268, %r1574, %r577;
	add.s32 	%r269, %r575, %r173;
	setp.ge.s32 	%p69, %r173, %r99;
	shl.b32 	%r578, %r173, 2;
	add.s32 	%r270, %r472, %r578;
	@%p69 bra 	$L__BB8_159;
	ld.shared.u32 	%r579, [%r270];
	setp.lt.s32 	%p70, %r173, %r267;
	selp.b32 	%r580, %r268, %r269, %p70;
	mul.wide.s32 	%rd30, %r580, 4;
	add.s64 	%rd31, %rd3, %rd30;
	st.global.u32 	[%rd31], %r579;
$L__BB8_159:
	add.s32 	%r271, %r173, 448;
	setp.ge.s32 	%p71, %r271, %r99;
	@%p71 bra 	$L__BB8_161;
	ld.shared.u32 	%r581, [%r270+1792];
	add.s32 	%r582, %r269, 448;
	add.s32 	%r583, %r268, -448;
	setp.lt.s32 	%p72, %r271, %r267;
	selp.b32 	%r584, %r583, %r582, %p72;
	mul.wide.s32 	%rd32, %r584, 4;
	add.s64 	%rd33, %rd3, %rd32;
	st.global.u32 	[%rd33], %r581;
$L__BB8_161:
	add.s32 	%r272, %r173, 896;
	setp.ge.s32 	%p73, %r272, %r99;
	@%p73 bra 	$L__BB8_163;
	ld.shared.u32 	%r585, [%r270+3584];
	add.s32 	%r586, %r269, 896;
	add.s32 	%r587, %r268, -896;
	setp.lt.s32 	%p74, %r272, %r267;
	selp.b32 	%r588, %r587, %r586, %p74;
	mul.wide.s32 	%rd34, %r588, 4;
	add.s64 	%rd35, %rd3, %rd34;
	st.global.u32 	[%rd35], %r585;
$L__BB8_163:
	add.s32 	%r273, %r173, 1344;
	setp.ge.s32 	%p75, %r273, %r99;
	@%p75 bra 	$L__BB8_165;
	ld.shared.u32 	%r589, [%r270+5376];
	add.s32 	%r590, %r269, 1344;
	add.s32 	%r591, %r268, -1344;
	setp.lt.s32 	%p76, %r273, %r267;
	selp.b32 	%r592, %r591, %r590, %p76;
	mul.wide.s32 	%rd36, %r592, 4;
	add.s64 	%rd37, %rd3, %rd36;
	st.global.u32 	[%rd37], %r589;
$L__BB8_165:
	add.s32 	%r274, %r173, 1792;
	setp.ge.s32 	%p77, %r274, %r99;
	@%p77 bra 	$L__BB8_167;
	ld.shared.u32 	%r593, [%r270+7168];
	add.s32 	%r594, %r269, 1792;
	add.s32 	%r595, %r268, -1792;
	setp.lt.s32 	%p78, %r274, %r267;
	selp.b32 	%r596, %r595, %r594, %p78;
	mul.wide.s32 	%rd38, %r596, 4;
	add.s64 	%rd39, %rd3, %rd38;
	st.global.u32 	[%rd39], %r593;
$L__BB8_167:
	add.s32 	%r275, %r173, 2240;
	setp.ge.s32 	%p79, %r275, %r99;
	@%p79 bra 	$L__BB8_169;
	ld.shared.u32 	%r597, [%r270+8960];
	add.s32 	%r598, %r269, 2240;
	add.s32 	%r599, %r268, -2240;
	setp.lt.s32 	%p80, %r275, %r267;
	selp.b32 	%r600, %r599, %r598, %p80;
	mul.wide.s32 	%rd40, %r600, 4;
	add.s64 	%rd41, %rd3, %rd40;
	st.global.u32 	[%rd41], %r597;
$L__BB8_169:
	add.s32 	%r276, %r173, 2688;
	setp.ge.s32 	%p81, %r276, %r99;
	@%p81 bra 	$L__BB8_171;
	ld.shared.u32 	%r601, [%r270+10752];
	add.s32 	%r602, %r269, 2688;
	add.s32 	%r603, %r268, -2688;
	setp.lt.s32 	%p82, %r276, %r267;
	selp.b32 	%r604, %r603, %r602, %p82;
	mul.wide.s32 	%rd42, %r604, 4;
	add.s64 	%rd43, %rd3, %rd42;
	st.global.u32 	[%rd43], %r601;
$L__BB8_171:
	add.s32 	%r277, %r173, 3136;
	setp.ge.s32 	%p83, %r277, %r99;
	@%p83 bra 	$L__BB8_173;
	ld.shared.u32 	%r605, [%r270+12544];
	add.s32 	%r606, %r269, 3136;
	add.s32 	%r607, %r268, -3136;
	setp.lt.s32 	%p84, %r277, %r267;
	selp.b32 	%r608, %r607, %r606, %p84;
	mul.wide.s32 	%rd44, %r608, 4;
	add.s64 	%rd45, %rd3, %rd44;
	st.global.u32 	[%rd45], %r605;
$L__BB8_173:
	add.s32 	%r278, %r173, 3584;
	setp.ge.s32 	%p85, %r278, %r99;
	@%p85 bra 	$L__BB8_175;
	ld.shared.u32 	%r609, [%r270+14336];
	add.s32 	%r610, %r269, 3584;
	add.s32 	%r611, %r268, -3584;
	setp.lt.s32 	%p86, %r278, %r267;
	selp.b32 	%r612, %r611, %r610, %p86;
	mul.wide.s32 	%rd46, %r612, 4;
	add.s64 	%rd47, %rd3, %rd46;
	st.global.u32 	[%rd47], %r609;
$L__BB8_175:
	add.s32 	%r279, %r173, 4032;
	setp.ge.s32 	%p87, %r279, %r99;
	@%p87 bra 	$L__BB8_177;
	ld.shared.u32 	%r613, [%r270+16128];
	add.s32 	%r614, %r269, 4032;
	add.s32 	%r615, %r268, -4032;
	setp.lt.s32 	%p88, %r279, %r267;
	selp.b32 	%r616, %r615, %r614, %p88;
	mul.wide.s32 	%rd48, %r616, 4;
	add.s64 	%rd49, %rd3, %rd48;
	st.global.u32 	[%rd49], %r613;
$L__BB8_177:
	add.s32 	%r617, %r173, 4480;
	setp.lt.s32 	%p89, %r617, %r267;
	add.s32 	%r618, %r268, -4480;
	add.s32 	%r619, %r269, 4480;
	selp.b32 	%r280, %r618, %r619, %p89;
	setp.ge.s32 	%p90, %r617, %r99;
	@%p90 bra 	$L__BB8_179;
	ld.shared.u32 	%r620, [%r270+17920];
	mul.wide.s32 	%rd50, %r280, 4;
	add.s64 	%rd51, %rd3, %rd50;
	st.global.u32 	[%rd51], %r620;
$L__BB8_179:
	mov.u32 	%r936, %tid.x;
	setp.ne.s32 	%p171, %r936, 0;
	@%p171 bra 	$L__BB8_181;
	ld.param.u64 	%rd159, [_ZN3cub18CUB_300001_SM_10006detail6select23DeviceSelectSweepKernelINS2_10policy_hubIiiiLb0ELNS0_10SelectImplE2EE10Policy1000EPiN6thrust24THRUST_300001_SM_1000_NS6detail15normal_iteratorINSA_10device_ptrIiEEEESF_S8_NS0_13ScanTileStateIiLb1EEE7is_evenNS0_8NullTypeEiNS2_19streaming_context_tIiLb0EEELS5_2EEEvT0_T1_T2_T3_T4_T5_T6_T7_iT8_NS1_7vsmem_tE_param_3];
	cvta.to.global.u64 	%rd87, %rd159;
	st.global.u32 	[%rd87], %r1645;
$L__BB8_181:
	ret;

}
	// .globl	_ZN3cub18CUB_300001_SM_10006detail6select23DeviceSelectSweepKernelINS2_10policy_hubIiilLb0ELNS0_10SelectImplE2EE10Policy1000EPiN6thrust24THRUST_300001_SM_1000_NS6detail15normal_iteratorINSA_10device_ptrIiEEEESF_PlNS0_13ScanTileStateIiLb1EEE7is_evenNS0_8NullTypeEiNS2_19streaming_context_tIlLb1EEELS5_2EEEvT0_T1_T2_T3_T4_T5_T6_T7_iT8_NS1_7vsmem_tE
.visible .entry _ZN3cub18CUB_300001_SM_10006detail6select23DeviceSelectSweepKernelINS2_10policy_hubIiilLb0ELNS0_10SelectImplE2EE10Policy1000EPiN6thrust24THRUST_300001_SM_1000_NS6detail15normal_iteratorINSA_10device_ptrIiEEEESF_PlNS0_13ScanTileStateIiLb1EEE7is_evenNS0_8NullTypeEiNS2_19streaming_context_tIlLb1EEELS5_2EEEvT0_T1_T2_T3_T4_T5_T6_T7_iT8_NS1_7vsmem_tE(
	.param .u64 .ptr .align 1 _ZN3cub18CUB_300001_SM_10006detail6select23DeviceSelectSweepKernelINS2_10policy_hubIiilLb0ELNS0_10SelectImplE2EE10Policy1000EPiN6thrust24THRUST_300001_SM_1000_NS6detail15normal_iteratorINSA_10device_ptrIiEEEESF_PlNS0_13ScanTileStateIiLb1EEE7is_evenNS0_8NullTypeEiNS2_19streaming_context_tIlLb1EEELS5_2EEEvT0_T1_T2_T3_T4_T5_T6_T7_iT8_NS1_7vsmem_tE_param_0,
	.param .align 8 .b8 _ZN3cub18CUB_300001_SM_10006detail6select23DeviceSelectSweepKernelINS2_10policy_hubIiilLb0ELNS0_10SelectImplE2EE10Policy1000EPiN6thrust24THRUST_300001_SM_1000_NS6detail15normal_iteratorINSA_10device_ptrIiEEEESF_PlNS0_13ScanTileStateIiLb1EEE7is_evenNS0_8NullTypeEiNS2_19streaming_context_tIlLb1EEELS5_2EEEvT0_T1_T2_T3_T4_T5_T6_T7_iT8_NS1_7vsmem_tE_param_1[8],
	.param .align 8 .b8 _ZN3cub18CUB_300001_SM_10006detail6select23DeviceSelectSweepKernelINS2_10policy_hubIiilLb0ELNS0_10SelectImplE2EE10Policy1000EPiN6thrust24THRUST_300001_SM_1000_NS6detail15normal_iteratorINSA_10device_ptrIiEEEESF_PlNS0_13ScanTileStateIiLb1EEE7is_evenNS0_8NullTypeEiNS2_19streaming_context_tIlLb1EEELS5_2EEEvT0_T1_T2_T3_T4_T5_T6_T7_iT8_NS1_7vsmem_tE_param_2[8],
	.param .u64 .ptr .align 1 _ZN3cub18CUB_300001_SM_10006detail6select23DeviceSelectSweepKernelINS2_10policy_hubIiilLb0ELNS0_10SelectImplE2EE10Policy1000EPiN6thrust24THRUST_300001_SM_1000_NS6detail15normal_iteratorINSA_10device_ptrIiEEEESF_PlNS0_13ScanTileStateIiLb1EEE7is_evenNS0_8NullTypeEiNS2_19streaming_context_tIlLb1EEELS5_2EEEvT0_T1_T2_T3_T4_T5_T6_T7_iT8_NS1_7vsmem_tE_param_3,
	.param .align 8 .b8 _ZN3cub18CUB_300001_SM_10006detail6select23DeviceSelectSweepKernelINS2_10policy_hubIiilLb0ELNS0_10SelectImplE2EE10Policy1000EPiN6thrust24THRUST_300001_SM_1000_NS6detail15normal_iteratorINSA_10device_ptrIiEEEESF_PlNS0_13ScanTileStateIiLb1EEE7is_evenNS0_8NullTypeEiNS2_19streaming_context_tIlLb1EEELS5_2EEEvT0_T1_T2_T3_T4_T5_T6_T7_iT8_NS1_7vsmem_tE_param_4[8],
	.param .align 1 .b8 _ZN3cub18CUB_300001_SM_10006detail6select23DeviceSelectSweepKernelINS2_10policy_hubIiilLb0ELNS0_10SelectImplE2EE10Policy1000EPiN6thrust24THRUST_300001_SM_1000_NS6detail15normal_iteratorINSA_10device_ptrIiEEEESF_PlNS0_13ScanTileStateIiLb1EEE7is_evenNS0_8NullTypeEiNS2_19streaming_context_tIlLb1EEELS5_2EEEvT0_T1_T2_T3_T4_T5_T6_T7_iT8_NS1_7vsmem_tE_param_5[1],
	.param .align 1 .b8 _ZN3cub18CUB_300001_SM_10006detail6select23DeviceSelectSweepKernelINS2_10policy_hubIiilLb0ELNS0_10SelectImplE2EE10Policy1000EPiN6thrust24THRUST_300001_SM_1000_NS6detail15normal_iteratorINSA_10device_ptrIiEEEESF_PlNS0_13ScanTileStateIiLb1EEE7is_evenNS0_8NullTypeEiNS2_19streaming_context_tIlLb1EEELS5_2EEEvT0_T1_T2_T3_T4_T5_T6_T7_iT8_NS1_7vsmem_tE_param_6[1],
	.param .u32 _ZN3cub18CUB_300001_SM_10006detail6select23DeviceSelectSweepKernelINS2_10policy_hubIiilLb0ELNS0_10SelectImplE2EE10Policy1000EPiN6thrust24THRUST_300001_SM_1000_NS6detail15normal_iteratorINSA_10device_ptrIiEEEESF_PlNS0_13ScanTileStateIiLb1EEE7is_evenNS0_8NullTypeEiNS2_19streaming_context_tIlLb1EEELS5_2EEEvT0_T1_T2_T3_T4_T5_T6_T7_iT8_NS1_7vsmem_tE_param_7,
	.param .u32 _ZN3cub18CUB_300001_SM_10006detail6select23DeviceSelectSweepKernelINS2_10policy_hubIiilLb0ELNS0_10SelectImplE2EE10Policy1000EPiN6thrust24THRUST_300001_SM_1000_NS6detail15normal_iteratorINSA_10device_ptrIiEEEESF_PlNS0_13ScanTileStateIiLb1EEE7is_evenNS0_8NullTypeEiNS2_19streaming_context_tIlLb1EEELS5_2EEEvT0_T1_T2_T3_T4_T5_T6_T7_iT8_NS1_7vsmem_tE_param_8,
	.param .align 8 .b8 _ZN3cub18CUB_300001_SM_10006detail6select23DeviceSelectSweepKernelINS2_10policy_hubIiilLb0ELNS0_10SelectImplE2EE10Policy1000EPiN6thrust24THRUST_300001_SM_1000_NS6detail15normal_iteratorINSA_10device_ptrIiEEEESF_PlNS0_13ScanTileStateIiLb1EEE7is_evenNS0_8NullTypeEiNS2_19streaming_context_tIlLb1EEELS5_2EEEvT0_T1_T2_T3_T4_T5_T6_T7_iT8_NS1_7vsmem_tE_param_9[40],
	.param .align 8 .b8 _ZN3cub18CUB_300001_SM_10006detail6select23DeviceSelectSweepKernelINS2_10policy_hubIiilLb0ELNS0_10SelectImplE2EE10Policy1000EPiN6thrust24THRUST_300001_SM_1000_NS6detail15normal_iteratorINSA_10device_ptrIiEEEESF_PlNS0_13ScanTileStateIiLb1EEE7is_evenNS0_8NullTypeEiNS2_19streaming_context_tIlLb1EEELS5_2EEEvT0_T1_T2_T3_T4_T5_T6_T7_iT8_NS1_7vsmem_tE_param_10[8]
)
.maxntid 352
{
	.reg .pred 	%p<427>;
	.reg .b16 	%rs<126>;
	.reg .b32 	%r<1825>;
	.reg .b64 	%rd<1262>;
	// demoted variable
	.shared .align 16 .b8 _ZZN3cub18CUB_300001_SM_10006detail6select23DeviceSelectSweepKernelINS2_10policy_hubIiilLb0ELNS0_10SelectImplE2EE10Policy1000EPiN6thrust24THRUST_300001_SM_1000_NS6detail15normal_iteratorINSA_10device_ptrIiEEEESF_PlNS0_13ScanTileStateIiLb1EEE7is_evenNS0_8NullTypeEiNS2_19streaming_context_tIlLb1EEELS5_2EEEvT0_T1_T2_T3_T4_T5_T6_T7_iT8_NS1_7vsmem_tEE19static_temp_storage[19712];
	ld.param.u64 	%rd3, [_ZN3cub18CUB_300001_SM_10006detail6select23DeviceSelectSweepKernelINS2_10policy_hubIiilLb0ELNS0_10SelectImplE2EE10Policy1000EPiN6thrust24THRUST_300001_SM_1000_NS6detail15normal_iteratorINSA_10device_ptrIiEEEESF_PlNS0_13ScanTileStateIiLb1EEE7is_evenNS0_8NullTypeEiNS2_19streaming_context_tIlLb1EEELS5_2EEEvT0_T1_T2_T3_T4_T5_T6_T7_iT8_NS1_7vsmem_tE_param_4];
	ld.param.u64 	%rd435, [_ZN3cub18CUB_300001_SM_10006detail6select23DeviceSelectSweepKernelINS2_10policy_hubIiilLb0ELNS0_10SelectImplE2EE10Policy1000EPiN6thrust24THRUST_300001_SM_1000_NS6detail15normal_iteratorINSA_10device_ptrIiEEEESF_PlNS0_13ScanTileStateIiLb1EEE7is_evenNS0_8NullTypeEiNS2_19streaming_context_tIlLb1EEELS5_2EEEvT0_T1_T2_T3_T4_T5_T6_T7_iT8_NS1_7vsmem_tE_param_1];
	ld.param.u64 	%rd436, [_ZN3cub18CUB_300001_SM_10006detail6select23DeviceSelectSweepKernelINS2_10policy_hubIiilLb0ELNS0_10SelectImplE2EE10Policy1000EPiN6thrust24THRUST_300001_SM_1000_NS6detail15normal_iteratorINSA_10device_ptrIiEEEESF_PlNS0_13ScanTileStateIiLb1EEE7is_evenNS0_8NullTypeEiNS2_19streaming_context_tIlLb1EEELS5_2EEEvT0_T1_T2_T3_T4_T5_T6_T7_iT8_NS1_7vsmem_tE_param_2];
	ld.param.u64 	%rd432, [_ZN3cub18CUB_300001_SM_10006detail6select23DeviceSelectSweepKernelINS2_10policy_hubIiilLb0ELNS0_10SelectImplE2EE10Policy1000EPiN6thrust24THRUST_300001_SM_1000_NS6detail15normal_iteratorINSA_10device_ptrIiEEEESF_PlNS0_13ScanTileStateIiLb1EEE7is_evenNS0_8NullTypeEiNS2_19streaming_context_tIlLb1EEELS5_2EEEvT0_T1_T2_T3_T4_T5_T6_T7_iT8_NS1_7vsmem_tE_param_0];
	ld.param.u32 	%r363, [_ZN3cub18CUB_300001_SM_10006detail6select23DeviceSelectSweepKernelINS2_10policy_hubIiilLb0ELNS0_10SelectImplE2EE10Policy1000EPiN6thrust24THRUST_300001_SM_1000_NS6detail15normal_iteratorINSA_10device_ptrIiEEEESF_PlNS0_13ScanTileStateIiLb1EEE7is_evenNS0_8NullTypeEiNS2_19streaming_context_tIlLb1EEELS5_2EEEvT0_T1_T2_T3_T4_T5_T6_T7_iT8_NS1_7vsmem_tE_param_7];
	ld.param.u32 	%r364, [_ZN3cub18CUB_300001_SM_10006detail6select23DeviceSelectSweepKernelINS2_10policy_hubIiilLb0ELNS0_10SelectImplE2EE10Policy1000EPiN6thrust24THRUST_300001_SM_1000_NS6detail15normal_iteratorINSA_10device_ptrIiEEEESF_PlNS0_13ScanTileStateIiLb1EEE7is_evenNS0_8NullTypeEiNS2_19streaming_context_tIlLb1EEELS5_2EEEvT0_T1_T2_T3_T4_T5_T6_T7_iT8_NS1_7vsmem_tE_param_8];
	mov.b64 	%rd434, _ZN3cub18CUB_300001_SM_10006detail6select23DeviceSelectSweepKernelINS2_10policy_hubIiilLb0ELNS0_10SelectImplE2EE10Policy1000EPiN6thrust24THRUST_300001_SM_1000_NS6detail15normal_iteratorINSA_10device_ptrIiEEEESF_PlNS0_13ScanTileStateIiLb1EEE7is_evenNS0_8NullTypeEiNS2_19streaming_context_tIlLb1EEELS5_2EEEvT0_T1_T2_T3_T4_T5_T6_T7_iT8_NS1_7vsmem_tE_param_9;
	mov.u64 	%rd1, %rd434;
	cvta.to.global.u64 	%rd2, %rd432;
	cvta.to.global.u64 	%rd4, %rd436;
	cvta.to.global.u64 	%rd5, %rd435;
	mov.u32 	%r365, %ctaid.x;
	mov.u32 	%r366, %nctaid.y;
	mov.u32 	%r367, %ctaid.y;
	mad.lo.s32 	%r1810, %r365, %r366, %r367;
	mul.lo.s32 	%r2, %r1810, 4928;
	add.s32 	%r368, %r364, -1;
	setp.ge.s32 	%p1, %r1810, %r368;
	@%p1 bra 	$L__BB9_222;
	setp.ne.s32 	%p259, %r1810, 0;
	@%p259 bra 	$L__BB9_105;
	ld.param.u64 	%rd1090, [_ZN3cub18CUB_300001_SM_10006detail6select23DeviceSelectSweepKernelINS2_10policy_hubIiilLb0ELNS0_10SelectImplE2EE10Policy1000EPiN6thrust24THRUST_300001_SM_1000_NS6detail15normal_iteratorINSA_10device_ptrIiEEEESF_PlNS0_13ScanTileStateIiLb1EEE7is_evenNS0_8NullTypeEiNS2_19streaming_context_tIlLb1EEELS5_2EEEvT0_T1_T2_T3_T4_T5_T6_T7_iT8_NS1_7vsmem_tE_param_0];
	mov.u64 	%rd949, %rd434;
	ld.param.u8 	%rs97, [%rd949];
	setp.eq.s16 	%p357, %rs97, 0;
	ld.param.u64 	%rd950, [%rd949+16];
	selp.b64 	%rd951, %rd950, 0, %p357;
	mad.lo.s32 	%r1526, %r365, %r366, %r367;
	mul.lo.s32 	%r1527, %r1526, 4928;
	cvt.u64.u32 	%rd952, %r1527;
	add.s64 	%rd953, %rd951, %rd952;
	mov.u32 	%r3, %tid.x;
	mul.lo.s32 	%r1528, %r3, 14;
	cvt.u64.u32 	%rd954, %r1528;
	add.s64 	%rd955, %rd953, %rd954;
	cvta.to.global.u64 	%rd956, %rd1090;
	shl.b64 	%rd957, %rd955, 2;
	add.s64 	%rd958, %rd956, %rd957;
	ld.global.u32 	%r4, [%rd958];
	ld.global.u32 	%r5, [%rd958+4];
	ld.global.u32 	%r6, [%rd958+8];
	ld.global.u32 	%r7, [%rd958+12];
	ld.global.u32 	%r8, [%rd958+16];
	ld.global.u32 	%r9, [%rd958+20];
	ld.global.u32 	%r10, [%rd958+24];
	ld.global.u32 	%r11, [%rd958+28];
	ld.global.u32 	%r12, [%rd958+32];
	ld.global.u32 	%r13, [%rd958+36];
	ld.global.u32 	%r14, [%rd958+40];
	ld.global.u32 	%r15, [%rd958+44];
	ld.global.u32 	%r16, [%rd958+48];
	ld.global.u32 	%r17, [%rd958+52];
	bar.sync 	0;
	add.s64 	%rd959, %rd5, %rd957;
	ld.global.u32 	%r1529, [%rd959];
	ld.global.u32 	%r1530, [%rd959+4];
	ld.global.u32 	%r1531, [%rd959+8];
	ld.global.u32 	%r1532, [%rd959+12];
	ld.global.u32 	%r1533, [%rd959+16];
	ld.global.u32 	%r1534, [%rd959+20];
	ld.global.u32 	%r1535, [%rd959+24];
	ld.global.u32 	%r1536, [%rd959+28];
	ld.global.u32 	%r1537, [%rd959+32];
	ld.global.u32 	%r1538, [%rd959+36];
	ld.global.u32 	%r1539, [%rd959+40];
	ld.global.u32 	%r1540, [%rd959+44];
	ld.global.u32 	%r1541, [%rd959+48];
	ld.global.u32 	%r1542, [%rd959+52];
	and.b32  	%r18, %r1529, 1;
	xor.b32  	%r1543, %r18, 1;
	and.b32  	%r19, %r1530, 1;
	xor.b32  	%r20, %r19, 1;
	and.b32  	%r21, %r1531, 1;
	xor.b32  	%r22, %r21, 1;
	and.b32  	%r23, %r1532, 1;
	xor.b32  	%r1544, %r23, 1;
	and.b32  	%r24, %r1533, 1;
	xor.b32  	%r1545, %r24, 1;
	and.b32  	%r25, %r1534, 1;
	xor.b32  	%r1546, %r25, 1;
	and.b32  	%r26, %r1535, 1;
	xor.b32  	%r1547, %r26, 1;
	and.b32  	%r27, %r1536, 1;
	xor.b32  	%r28, %r27, 1;
	and.b32  	%r29, %r1537, 1;
	xor.b32  	%r30, %r29, 1;
	and.b32  	%r31, %r1538, 1;
	xor.b32  	%r1548, %r31, 1;
	and.b32  	%r32, %r1539, 1;
	xor.b32  	%r1549, %r32, 1;
	and.b32  	%r33, %r1540, 1;
	xor.b32  	%r1550, %r33, 1;
	and.b32  	%r34, %r1541, 1;
	xor.b32  	%r1551, %r34, 1;
	and.b32  	%r35, %r1542, 1;
	xor.b32  	%r1552, %r35, 1;
	bar.sync 	0;
	add.s32 	%r1553, %r20, %r1543;
	add.s32 	%r36, %r22, %r1553;
	add.s32 	%r1554, %r1544, %r36;
	add.s32 	%r1555, %r1545, %r1554;
	add.s32 	%r1556, %r1546, %r1555;
	add.s32 	%r1557, %r1547, %r1556;
	add.s32 	%r37, %r28, %r1557;
	add.s32 	%r38, %r30, %r37;
	add.s32 	%r1558, %r1548, %r38;
	add.s32 	%r1559, %r1549, %r1558;
	add.s32 	%r1560, %r1550, %r1559;
	add.s32 	%r1561, %r1551, %r1560;
	add.s32 	%r1497, %r1552, %r1561;
	// begin inline asm
	mov.u32 %r1492, %laneid;
	// end inline asm
	mov.b32 	%r1495, 1;
	mov.b32 	%r1520, 0;
	mov.b32 	%r1522, -1;
	// begin inline asm
	{  .reg .s32 r0;  .reg .pred p;  shfl.sync.up.b32 r0|p, %r1497, %r1495, %r1520, %r1522;  @p add.s32 r0, r0, %r1497;  mov.s32 %r1493, r0;}
	// end inline asm
	mov.b32 	%r1501, 2;
	// begin inline asm
	{  .reg .s32 r0;  .reg .pred p;  shfl.sync.up.b32 r0|p, %r1493, %r1501, %r1520, %r1522;  @p add.s32 r0, r0, %r1493;  mov.s32 %r1499, r0;}
	// end inline asm
	mov.b32 	%r1507, 4;
	// begin inline asm
	{  .reg .s32 r0;  .reg .pred p;  shfl.sync.up.b32 r0|p, %r1499, %r1507, %r1520, %r1522;  @p add.s32 r0, r0, %r1499;  mov.s32 %r1505, r0;}
	// end inline asm
	mov.b32 	%r1513, 8;
	// begin inline asm
	{  .reg .s32 r0;  .reg .pred p;  shfl.sync.up.b32 r0|p, %r1505, %r1513, %r1520, %r1522;  @p add.s32 r0, r0, %r1505;  mov.s32 %r1511, r0;}
	// end inline asm
	mov.b32 	%r1519, 16;
	// begin inline asm
	{  .reg .s32 r0;  .reg .pred p;  shfl.sync.up.b32 r0|p, %r1511, %r1519, %r1520, %r1522;  @p add.s32 r0, r0, %r1511;  mov.s32 %r1517, r0;}
	// end inline asm
	setp.ne.s32 	%p358, %r1492, 31;
	@%p358 bra 	$L__BB9_4;
	shr.u32 	%r1562, %r3, 3;
	and.b32  	%r1563, %r1562, 124;
	mov.u32 	%r1564, _ZZN3cub18CUB_300001_SM_10006detail6select23DeviceSelectSweepKernelINS2_10policy_hubIiilLb0ELNS0_10SelectImplE2EE10Policy1000EPiN6thrust24THRUST_300001_SM_1000_NS6detail15normal_iteratorINSA_10device_ptrIiEEEESF_PlNS0_13ScanTileStateIiLb1EEE7is_evenNS0_8NullTypeEiNS2_19streaming_context_tIlLb1EEELS5_2EEEvT0_T1_T2_T3_T4_T5_T6_T7_iT8_NS1_7vsmem_tEE19static_temp_storage;
	add.s32 	%r1565, %r1564, %r1563;
	st.shared.u32 	[%r1565], %r1517;
$L__BB9_4:
	bar.sync 	0;
	ld.shared.v4.u32 	{%r1566, %r1567, %r1568, %r1569}, [_ZZN3cub18CUB_300001_SM_10006detail6select23DeviceSelectSweepKernelINS2_10policy_hubIiilLb0ELNS0_10SelectImplE2EE10Policy1000EPiN6thrust24THRUST_300001_SM_1000_NS6detail15normal_iteratorINSA_10device_ptrIiEEEESF_PlNS0_13ScanTileStateIiLb1EEE7is_evenNS0_8NullTypeEiNS2_19streaming_context_tIlLb1EEELS5_2EEEvT0_T1_T2_T3_T4_T5_T6_T7_iT8_NS1_7vsmem_tEE19static_temp_storage];
	shr.u32 	%r1570, %r3, 5;
	add.s32 	%r1571, %r1567, %r1566;
	setp.eq.s32 	%p359, %r1570, 2;
	selp.b32 	%r1572, %r1571, %r1566, %p359;
	add.s32 	%r1573, %r1571, %r1568;
	setp.eq.s32 	%p360, %r1570, 3;
	selp.b32 	%r1574, %r1573, %r1572, %p360;
	add.s32 	%r1575, %r1573, %r1569;
	setp.eq.s32 	%p361, %r1570, 4;
	selp.b32 	%r1576, %r1575, %r1574, %p361;
	ld.shared.v4.u32 	{%r1577, %r1578, %r1579, %r1580}, [_ZZN3cub18CUB_300001_SM_10006detail6select23DeviceSelectSweepKernelINS2_10policy_hubIiilLb0ELNS0_10SelectImplE2EE10Policy1000EPiN6thrust24THRUST_300001_SM_1000_NS6detail15normal_iteratorINSA_10device_ptrIiEEEESF_PlNS0_13ScanTileStateIiLb1EEE7is_evenNS0_8NullTypeEiNS2_19streaming_context_tIlLb1EEELS5_2EEEvT0_T1_T2_T3_T4_T5_T6_T7_iT8_NS1_7vsmem_tEE19static_temp_storage+16];
	add.s32 	%r1581, %r1575, %r1577;
	setp.eq.s32 	%p362, %r1570, 5;
	selp.b32 	%r1582, %r1581, %r1576, %p362;
	add.s32 	%r1583, %r1581, %r1578;
	setp.eq.s32 	%p363, %r1570, 6;
	selp.b32 	%r1584, %r1583, %r1582, %p363;
	add.s32 	%r1585, %r1583, %r1579;
	setp.eq.s32 	%p364, %r1570, 7;
	selp.b32 	%r1586, %r1585, %r1584, %p364;
	add.s32 	%r1587, %r1585, %r1580;
	setp.eq.s32 	%p365, %r1570, 8;
	selp.b32 	%r1588, %r1587, %r1586, %p365;
	.pragma "used_bytes_mask 4095";
	ld.shared.v4.u32 	{%r1589, %r1590, %r1591, %r1592}, [_ZZN3cub18CUB_300001_SM_10006detail6select23DeviceSelectSweepKernelINS2_10policy_hubIiilLb0ELNS0_10SelectImplE2EE10Policy1000EPiN6thrust24THRUST_300001_SM_1000_NS6detail15normal_iteratorINSA_10device_ptrIiEEEESF_PlNS0_13ScanTileStateIiLb1EEE7is_evenNS0_8NullTypeEiNS2_19streaming_context_tIlLb1EEELS5_2EEEvT0_T1_T2_T3_T4_T5_T6_T7_iT8_NS1_7vsmem_tEE19static_temp_storage+32];
	add.s32 	%r1593, %r1587, %r1589;
	setp.eq.s32 	%p366, %r1570, 9;
	selp.b32 	%r1594, %r1593, %r1588, %p366;
	add.s32 	%r1595, %r1593, %r1590;
	setp.eq.s32 	%p367, %r1570, 10;
	selp.b32 	%r1596, %r1595, %r1594, %p367;
	add.s32 	%r42, %r1595, %r1591;
	setp.lt.u32 	%p368, %r3, 32;
	selp.b32 	%r1597, 0, %r1596, %p368;
	setp.eq.s32 	%p369, %r1492, 0;
	sub.s32 	%r1598, %r1517, %r1497;
	selp.b32 	%r1599, 0, %r1598, %p369;
	add.s32 	%r43, %r1597, %r1599;
	setp.ne.s32 	%p370, %r3, 0;
	@%p370 bra 	$L__BB9_6;
	add.s64 	%rd960, %rd3, 256;
	mov.b32 	%r1600, 101;
	// begin inline asm
	st.relaxed.gpu.v2.u32 [%rd960], {%r1600, %r42};
	// end inline asm
$L__BB9_6:
	bar.sync 	0;
	sub.s32 	%r44, 4928, %r42;
	sub.s32 	%r1603, %r1528, %r43;
	setp.eq.s32 	%p371, %r18, 0;
	add.s32 	%r1604, %r43, %r44;
	selp.b32 	%r1605, %r1604, %r1603, %p371;
	shl.b32 	%r1606, %r1605, 2;
	mov.u32 	%r1607, _ZZN3cub18CUB_300001_SM_10006detail6select23DeviceSelectSweepKernelINS2_10policy_hubIiilLb0ELNS0_10SelectImplE2EE10Policy1000EPiN6thrust24THRUST_300001_SM_1000_NS6detail15normal_iteratorINSA_10device_ptrIiEEEESF_PlNS0_13ScanTileStateIiLb1EEE7is_evenNS0_8NullTypeEiNS2_19streaming_context_tIlLb1EEELS5_2EEEvT0_T1_T2_T3_T4_T5_T6_T7_iT8_NS1_7vsmem_tEE19static_temp_storage;
	add.s32 	%r1608, %r1607, %r1606;
	st.shared.u32 	[%r1608], %r4;
	add.s32 	%r1610, %r43, %r1543;
	sub.s32 	%r1611, %r1528, %r1610;
	add.s32 	%r1612, %r1611, 1;
	setp.eq.s32 	%p372, %r19, 0;
	add.s32 	%r1613, %r1604, %r1543;
	selp.b32 	%r1614, %r1613, %r1612, %p372;
	shl.b32 	%r1615, %r1614, 2;
	add.s32 	%r1616, %r1607, %r1615;
	st.shared.u32 	[%r1616], %r5;
	add.s32 	%r1618, %r1553, %r43;
	sub.s32 	%r1619, %r1528, %r1618;
	add.s32 	%r1620, %r1619, 2;
	setp.eq.s32 	%p373, %r21, 0;
	add.s32 	%r1621, %r1613, %r20;
	selp.b32 	%r1622, %r1621, %r1620, %p373;
	shl.b32 	%r1623, %r1622, 2;
	add.s32 	%r1624, %r1607, %r1623;
	st.shared.u32 	[%r1624], %r6;
	add.s32 	%r1625, %r36, %r43;
	sub.s32 	%r1626, %r1528, %r1625;
	add.s32 	%r1627, %r1626, 3;
	setp.eq.s32 	%p374, %r23, 0;
	add.s32 	%r1628, %r1621, %r22;
	selp.b32 	%r1629, %r1628, %r1627, %p374;
	shl.b32 	%r1630, %r1629, 2;
	add.s32 	%r1631, %r1607, %r1630;
	st.shared.u32 	[%r1631], %r7;
	xor.b32  	%r1632, %r23, 1;
	add.s32 	%r1633, %r1625, %r1632;
	sub.s32 	%r1634, %r1528, %r1633;
	add.s32 	%r1635, %r1634, 4;
	setp.eq.s32 	%p375, %r24, 0;
	add.s32 	%r1636, %r1628, %r1632;
	selp.b32 	%r1637, %r1636, %r1635, %p375;
	shl.b32 	%r1638, %r1637, 2;
	add.s32 	%r1639, %r1607, %r1638;
	st.shared.u32 	[%r1639], %r8;
	xor.b32  	%r1640, %r24, 1;
	add.s32 	%r1641, %r1633, %r1640;
	sub.s32 	%r1642, %r1528, %r1641;
	add.s32 	%r1643, %r1642, 5;
	setp.eq.s32 	%p376, %r25, 0;
	add.s32 	%r1644, %r1636, %r1640;
	selp.b32 	%r1645, %r1644, %r1643, %p376;
	shl.b32 	%r1646, %r1645, 2;
	add.s32 	%r1647, %r1607, %r1646;
	st.shared.u32 	[%r1647], %r9;
	xor.b32  	%r1648, %r25, 1;
	add.s32 	%r1649, %r1641, %r1648;
	sub.s32 	%r1650, %r1528, %r1649;
	add.s32 	%r1651, %r1650, 6;
	setp.eq.s32 	%p377, %r26, 0;
	add.s32 	%r1652, %r1644, %r1648;
	selp.b32 	%r1653, %r1652, %r1651, %p377;
	shl.b32 	%r1654, %r1653, 2;
	add.s32 	%r1655, %r1607, %r1654;
	st.shared.u32 	[%r1655], %r10;
	xor.b32  	%r1656, %r26, 1;
	add.s32 	%r1657, %r1649, %r1656;
	sub.s32 	%r1658, %r1528, %r1657;
	add.s32 	%r1659, %r1658, 7;
	setp.eq.s32 	%p378, %r27, 0;
	add.s32 	%r1660, %r1652, %r1656;
	selp.b32 	%r1661, %r1660, %r1659, %p378;
	shl.b32 	%r1662, %r1661, 2;
	add.s32 	%r1663, %r1607, %r1662;
	st.shared.u32 	[%r1663], %r11;
	add.s32 	%r1664, %r37, %r43;
	sub.s32 	%r1665, %r1528, %r1664;
	add.s32 	%r1666, %r1665, 8;
	setp.eq.s32 	%p379, %r29, 0;
	add.s32 	%r1667, %r1660, %r28;
	selp.b32 	%r1668, %r1667, %r1666, %p379;
	shl.b32 	%r1669, %r1668, 2;
	add.s32 	%r1670, %r1607, %r1669;
	st.shared.u32 	[%r1670], %r12;
	add.s32 	%r1671, %r38, %r43;
	sub.s32 	%r1672, %r1528, %r1671;
	add.s32 	%r1673, %r1672, 9;
	setp.eq.s32 	%p380, %r31, 0;
	add.s32 	%r1674, %r1667, %r30;
	selp.b32 	%r1675, %r1674, %r1673, %p380;
	shl.b32 	%r1676, %r1675, 2;
	add.s32 	%r1677, %r1607, %r1676;
	st.shared.u32 	[%r1677], %r13;
	xor.b32  	%r1678, %r31, 1;
	add.s32 	%r1679, %r1671, %r1678;
	sub.s32 	%r1680, %r1528, %r1679;
	add.s32 	%r1681, %r1680, 10;
	setp.eq.s32 	%p381, %r32, 0;
	add.s32 	%r1682, %r1674, %r1678;
	selp.b32 	%r1683, %r1682, %r1681, %p381;
	shl.b32 	%r1684, %r1683, 2;
	add.s32 	%r1685, %r1607, %r1684;
	st.shared.u32 	[%r1685], %r14;
	xor.b32  	%r1686, %r32, 1;
	add.s32 	%r1687, %r1679, %r1686;
	sub.s32 	%r1688, %r1528, %r1687;
	add.s32 	%r1689, %r1688, 11;
	setp.eq.s32 	%p382, %r33, 0;
	add.s32 	%r1690, %r1682, %r1686;
	selp.b32 	%r1691, %r1690, %r1689, %p382;
	shl.b32 	%r1692, %r1691, 2;
	add.s32 	%r1693, %r1607, %r1692;
	st.shared.u32 	[%r1693], %r15;
	xor.b32  	%r1694, %r33, 1;
	add.s32 	%r1695, %r1687, %r1694;
	sub.s32 	%r1696, %r1528, %r1695;
	add.s32 	%r1697, %r1696, 12;
	setp.eq.s32 	%p383, %r34, 0;
	add.s32 	%r1698, %r1690, %r1694;
	selp.b32 	%r1699, %r1698, %r1697, %p383;
	shl.b32 	%r1700, %r1699, 2;
	add.s32 	%r1701, %r1607, %r1700;
	st.shared.u32 	[%r1701], %r16;
	xor.b32  	%r1702, %r34, 1;
	add.s32 	%r1703, %r1695, %r1702;
	sub.s32 	%r1704, %r1528, %r1703;
	add.s32 	%r1705, %r1704, 13;
	setp.eq.s32 	%p384, %r35, 0;
	add.s32 	%r1706, %r1698, %r1702;
	selp.b32 	%r1707, %r1706, %r1705, %p384;
	shl.b32 	%r1708, %r1707, 2;
	add.s32 	%r1709, %r1607, %r1708;
	st.shared.u32 	[%r1709], %r17;
	bar.sync 	0;
	mov.u64 	%rd961, %rd434;
	ld.param.u8 	%rs1, [%rd961];
	ld.param.u64 	%rd962, [%rd961+24];
	cvta.to.global.u64 	%rd6, %rd962;
	ld.param.u64 	%rd7, [%rd961+8];
	ld.param.u64 	%rd8, [%rd961+16];
	setp.ge.s32 	%p385, %r3, %r44;
	@%p385 bra 	$L__BB9_10;
	setp.ne.s16 	%p387, %rs1, 0;
	mov.b64 	%rd1092, 0;
	@%p387 bra 	$L__BB9_9;
	ld.global.u64 	%rd966, [%rd6];
	sub.s64 	%rd1092, %rd8, %rd966;
$L__BB9_9:
	cvt.u64.u32 	%rd967, %r3;
	add.s64 	%rd968, %rd1092, %rd967;
	not.b64 	%rd969, %rd968;
	add.s64 	%rd1094, %rd7, %rd969;
	bra.uni 	$L__BB9_13;
$L__BB9_10:
	setp.ne.s16 	%p386, %rs1, 0;
	mov.b64 	%rd1093, 0;
	@%p386 bra 	$L__BB9_12;
	ld.global.u64 	%rd1093, [%rd6];
$L__BB9_12:
	sub.s32 	%r1710, %r3, %r44;
	cvt.s64.s32 	%rd964, %r1710;
	add.s64 	%rd1094, %rd1093, %rd964;
$L__BB9_13:
	shl.b32 	%r1711, %r3, 2;
	add.s32 	%r45, %r1607, %r1711;
	ld.shared.u32 	%r1713, [%r45];
	shl.b64 	%rd970, %rd1094, 2;
	add.s64 	%rd971, %rd4, %rd970;
	st.global.u32 	[%rd971], %r1713;
	add.s32 	%r46, %r3, 352;
	setp.lt.s32 	%p388, %r46, %r44;
	@%p388 bra 	$L__BB9_17;
	setp.ne.s16 	%p389, %rs1, 0;
	mov.b64 	%rd1095, 0;
	@%p389 bra 	$L__BB9_16;
	ld.global.u64 	%rd1095, [%rd6];
$L__BB9_16:
	sub.s32 	%r1714, %r46, %r44;
	cvt.s64.s32 	%rd973, %r1714;
	add.s64 	%rd1097, %rd1095, %rd973;
	bra.uni 	$L__BB9_20;
$L__BB9_17:
	setp.ne.s16 	%p390, %rs1, 0;
	mov.b64 	%rd1096, 0;
	@%p390 bra 	$L__BB9_19;
	ld.global.u64 	%rd975, [%rd6];
	sub.s64 	%rd1096, %rd8, %rd975;
$L__BB9_19:
	cvt.u64.u32 	%rd976, %r46;
	add.s64 	%rd977, %rd1096, %rd976;
	not.b64 	%rd978, %rd977;
	add.s64 	%rd1097, %rd7, %rd978;
$L__BB9_20:
	ld.shared.u32 	%r1715, [%r45+1408];
	shl.b64 	%rd979, %rd1097, 2;
	add.s64 	%rd980, %rd4, %rd979;
	st.global.u32 	[%rd980], %r1715;
	add.s32 	%r47, %r3, 704;
	setp.lt.s32 	%p391, %r47, %r44;
	@%p391 bra 	$L__BB9_24;
	setp.ne.s16 	%p392, %rs1, 0;
	mov.b64 	%rd1098, 0;
	@%p392 bra 	$L__BB9_23;
	ld.global.u64 	%rd1098, [%rd6];
$L__BB9_23:
	sub.s32 	%r1716, %r47, %r44;
	cvt.s64.s32 	%rd982, %r1716;
	add.s64 	%rd1100, %rd1098, %rd982;
	bra.uni 	$L__BB9_27;
$L__BB9_24:
	setp.ne.s16 	%p393, %rs1, 0;
	mov.b64 	%rd1099, 0;
	@%p393 bra 	$L__BB9_26;
	ld.global.u64 	%rd984, [%rd6];
	sub.s64 	%rd1099, %rd8, %rd984;
$L__BB9_26:
	cvt.u64.u32 	%rd985, %r47;
	add.s64 	%rd986, %rd1099, %rd985;
	not.b64 	%rd987, %rd986;
	add.s64 	%rd1100, %rd7, %rd987;
$L__BB9_27:
	ld.shared.u32 	%r1717, [%r45+2816];
	shl.b64 	%rd988, %rd1100, 2;
	add.s64 	%rd989, %rd4, %rd988;
	st.global.u32 	[%rd989], %r1717;
	add.s32 	%r48, %r3, 1056;
	setp.lt.s32 	%p394, %r48, %r44;
	@%p394 bra 	$L__BB9_31;
	setp.ne.s16 	%p395, %rs1, 0;
	mov.b64 	%rd1101, 0;
	@%p395 bra 	$L__BB9_30;
	ld.global.u64 	%rd1101, [%rd6];
$L__BB9_30:
	sub.s32 	%r1718, %r48, %r44;
	cvt.s64.s32 	%rd991, %r1718;
	add.s64 	%rd1103, %rd1101, %rd991;
	bra.uni 	$L__BB9_34;
$L__BB9_31:
	setp.ne.s16 	%p396, %rs1, 0;
	mov.b64 	%rd1102, 0;
	@%p396 bra 	$L__BB9_33;
	ld.global.u64 	%rd993, [%rd6];
	sub.s64 	%rd1102, %rd8, %rd993;
$L__BB9_33:
	cvt.u64.u32 	%rd994, %r48;
	add.s64 	%rd995, %rd1102, %rd994;
	not.b64 	%rd996, %rd995;
	add.s64 	%rd1103, %rd7, %rd996;
$L__BB9_34:
	ld.shared.u32 	%r1719, [%r45+4224];
	shl.b64 	%rd997, %rd1103, 2;
	add.s64 	%rd998, %rd4, %rd997;
	st.global.u32 	[%rd998], %r1719;
	add.s32 	%r49, %r3, 1408;
	setp.lt.s32 	%p397, %r49, %r44;
	@%p397 bra 	$L__BB9_38;
	setp.ne.s16 	%p398, %rs1, 0;
	mov.b64 	%rd1104, 0;
	@%p398 bra 	$L__BB9_37;
	ld.global.u64 	%rd1104, [%rd6];
$L__BB9_37:
	sub.s32 	%r1720, %r49, %r44;
	cvt.s64.s32 	%rd1000, %r1720;
	add.s64 	%rd1106, %rd1104, %rd1000;
	bra.uni 	$L__BB9_41;
$L__BB9_38:
	setp.ne.s16 	%p399, %rs1, 0;
	mov.b64 	%rd1105, 0;
	@%p399 bra 	$L__BB9_40;
	ld.global.u64 	%rd1002, [%rd6];
	sub.s64 	%rd1105, %rd8, %rd1002;
$L__BB9_40:
	cvt.u64.u32 	%rd1003, %r49;
	add.s64 	%rd1004, %rd1105, %rd1003;
	not.b64 	%rd1005, %rd1004;
	add.s64 	%rd1106, %rd7, %rd1005;
$L__BB9_41:
	ld.shared.u32 	%r1721, [%r45+5632];
	shl.b64 	%rd1006, %rd1106, 2;
	add.s64 	%rd1007, %rd4, %rd1006;
	st.global.u32 	[%rd1007], %r1721;
	add.s32 	%r50, %r3, 1760;
	setp.lt.s32 	%p400, %r50, %r44;
	@%p400 bra 	$L__BB9_45;
	setp.ne.s16 	%p401, %rs1, 0;
	mov.b64 	%rd1107, 0;
	@%p401 bra 	$L__BB9_44;
	ld.global.u64 	%rd1107, [%rd6];
$L__BB9_44:
	sub.s32 	%r1722, %r50, %r44;
	cvt.s64.s32 	%rd1009, %r1722;
	add.s64 	%rd1109, %rd1107, %rd1009;
	bra.uni 	$L__BB9_48;
$L__BB9_45:
	setp.ne.s16 	%p402, %rs1, 0;
	mov.b64 	%rd1108, 0;
	@%p402 bra 	$L__BB9_47;
	ld.global.u64 	%rd1011, [%rd6];
	sub.s64 	%rd1108, %rd8, %rd1011;
$L__BB9_47:
	cvt.u64.u32 	%rd1012, %r50;
	add.s64 	%rd1013, %rd1108, %rd1012;
	not.b64 	%rd1014, %rd1013;
	add.s64 	%rd1109, %rd7, %rd1014;
$L__BB9_48:
	ld.shared.u32 	%r1723, [%r45+7040];
	shl.b64 	%rd1015, %rd1109, 2;
	add.s64 	%rd1016, %rd4, %rd1015;
	st.global.u32 	[%rd1016], %r1723;
	add.s32 	%r51, %r3, 2112;
	setp.lt.s32 	%p403, %r51, %r44;
	@%p403 bra 	$L__BB9_52;
	setp.ne.s16 	%p404, %rs1, 0;
	mov.b64 	%rd1110, 0;
	@%p404 bra 	$L__BB9_51;
	ld.global.u64 	%rd1110, [%rd6];
$L__BB9_51:
	sub.s32 	%r1724, %r51, %r44;
	cvt.s64.s32 	%rd1018, %r1724;
	add.s64 	%rd1112, %rd1110, %rd1018;
	bra.uni 	$L__BB9_55;
$L__BB9_52:
	setp.ne.s16 	%p405, %rs1, 0;
	mov.b64 	%rd1111, 0;
	@%p405 bra 	$L__BB9_54;
	ld.global.u64 	%rd1020, [%rd6];
	sub.s64 	%rd1111, %rd8, %rd1020;
$L__BB9_54:
	cvt.u64.u32 	%rd1021, %r51;
	add.s64 	%rd1022, %rd1111, %rd1021;
	not.b64 	%rd1023, %rd1022;
	add.s64 	%rd1112, %rd7, %rd1023;
$L__BB9_55:
	ld.shared.u32 	%r1725, [%r45+8448];
	shl.b64 	%rd1024, %rd1112, 2;
	add.s64 	%rd1025, %rd4, %rd1024;
	st.global.u32 	[%rd1025], %r1725;
	add.s32 	%r52, %r3, 2464;
	setp.lt.s32 	%p406, %r52, %r44;
	@%p406 bra 	$L__BB9_59;
	setp.ne.s16 	%p407, %rs1, 0;
	mov.b64 	%rd1113, 0;
	@%p407 bra 	$L__BB9_58;
	ld.global.u64 	%rd1113, [%rd6];
$L__BB9_58:
	sub.s32 	%r1726, %r52, %r44;
	cvt.s64.s32 	%rd1027, %r1726;
	add.s64 	%rd1115, %rd1113, %rd1027;
	bra.uni 	$L__BB9_62;
$L__BB9_59:
	setp.ne.s16 	%p408, %rs1, 0;
	mov.b64 	%rd1114, 0;
	@%p408 bra 	$L__BB9_61;
	ld.global.u64 	%rd1029, [%rd6];
	sub.s64 	%rd1114, %rd8, %rd1029;
$L__BB9_61:
	cvt.u64.u32 	%rd1030, %r52;
	add.s64 	%rd1031, %rd1114, %rd1030;
	not.b64 	%rd1032, %rd1031;
	add.s64 	%rd1115, %rd7, %rd1032;
$L__BB9_62:
	ld.shared.u32 	%r1727, [%r45+9856];
	shl.b64 	%rd1033, %rd1115, 2;
	add.s64 	%rd1034, %rd4, %rd1033;
	st.global.u32 	[%rd1034], %r1727;
	add.s32 	%r53, %r3, 2816;
	setp.lt.s32 	%p409, %r53, %r44;
	@%p409 bra 	$L__BB9_66;
	setp.ne.s16 	%p410, %rs1, 0;
	mov.b64 	%rd1116, 0;
	@%p410 bra 	$L__BB9_65;
	ld.global.u64 	%rd1116, [%rd6];
$L__BB9_65:
	sub.s32 	%r1728, %r53, %r44;
	cvt.s64.s32 	%rd1036, %r1728;
	add.s64 	%rd1118, %rd1116, %rd1036;
	bra.uni 	$L__BB9_69;
$L__BB9_66:
	setp.ne.s16 	%p411, %rs1, 0;
	mov.b64 	%rd1117, 0;
	@%p411 bra 	$L__BB9_68;
	ld.global.u64 	%rd1038, [%rd6];
	sub.s64 	%rd1117, %rd8, %rd1038;
$L__BB9_68:
	cvt.u64.u32 	%rd1039, %r53;
	add.s64 	%rd1040, %rd1117, %rd1039;
	not.b64 	%rd1041, %rd1040;
	add.s64 	%rd1118, %rd7, %rd1041;
$L__BB9_69:
	ld.shared.u32 	%r1729, [%r45+11264];
	shl.b64 	%rd1042, %rd1118, 2;
	add.s64 	%rd1043, %rd4, %rd1042;
	st.global.u32 	[%rd1043], %r1729;
	add.s32 	%r54, %r3, 3168;
	setp.lt.s32 	%p412, %r54, %r44;
	@%p412 bra 	$L__BB9_73;
	setp.ne.s16 	%p413, %rs1, 0;
	mov.b64 	%rd1119, 0;
	@%p413 bra 	$L__BB9_72;
	ld.global.u64 	%rd1119, [%rd6];
$L__BB9_72:
	sub.s32 	%r1730, %r54, %r44;
	cvt.s64.s32 	%rd1045, %r1730;
	add.s64 	%rd1121, %rd1119, %rd1045;
	bra.uni 	$L__BB9_76;
$L__BB9_73:
	setp.ne.s16 	%p414, %rs1, 0;
	mov.b64 	%rd1120, 0;
	@%p414 bra 	$L__BB9_75;
	ld.global.u64 	%rd1047, [%rd6];
	sub.s64 	%rd1120, %rd8, %rd1047;
$L__BB9_75:
	cvt.u64.u32 	%rd1048, %r54;
	add.s64 	%rd1049, %rd1120, %rd1048;
	not.b64 	%rd1050, %rd1049;
	add.s64 	%rd1121, %rd7, %rd1050;
$L__BB9_76:
	ld.shared.u32 	%r1731, [%r45+12672];
	shl.b64 	%rd1051, %rd1121, 2;
	add.s64 	%rd1052, %rd4, %rd1051;
	st.global.u32 	[%rd1052], %r1731;
	add.s32 	%r55, %r3, 3520;
	setp.lt.s32 	%p415, %r55, %r44;
	@%p415 bra 	$L__BB9_80;
	setp.ne.s16 	%p416, %rs1, 0;
	mov.b64 	%rd1122, 0;
	@%p416 bra 	$L__BB9_79;
	ld.global.u64 	%rd1122, [%rd6];
$L__BB9_79:
	sub.s32 	%r1732, %r55, %r44;
	cvt.s64.s32 	%rd1054, %r1732;
	add.s64 	%rd1124, %rd1122, %rd1054;
	bra.uni 	$L__BB9_83;
$L__BB9_80:
	setp.ne.s16 	%p417, %rs1, 0;
	mov.b64 	%rd1123, 0;
	@%p417 bra 	$L__BB9_82;
	ld.global.u64 	%rd1056, [%rd6];
	sub.s64 	%rd1123, %rd8, %rd1056;
$L__BB9_82:
	cvt.u64.u32 	%rd1057, %r55;
	add.s64 	%rd1058, %rd1123, %rd1057;
	not.b64 	%rd1059, %rd1058;
	add.s64 	%rd1124, %rd7, %rd1059;
$L__BB9_83:
	ld.shared.u32 	%r1733, [%r45+14080];
	shl.b64 	%rd1060, %rd1124, 2;
	add.s64 	%rd1061, %rd4, %rd1060;
	st.global.u32 	[%rd1061], %r1733;
	add.s32 	%r56, %r3, 3872;
	setp.lt.s32 	%p418, %r56, %r44;
	@%p418 bra 	$L__BB9_87;
	setp.ne.s16 	%p419, %rs1, 0;
	mov.b64 	%rd1125, 0;
	@%p419 bra 	$L__BB9_86;
	ld.global.u64 	%rd1125, [%rd6];
$L__BB9_86:
	sub.s32 	%r1734, %r56, %r44;
	cvt.s64.s32 	%rd1063, %r1734;
	add.s64 	%rd1127, %rd1125, %rd1063;
	bra.uni 	$L__BB9_90;
$L__BB9_87:
	setp.ne.s16 	%p420, %rs1, 0;
	mov.b64 	%rd1126, 0;
	@%p420 bra 	$L__BB9_89;
	ld.global.u64 	%rd1065, [%rd6];
	sub.s64 	%rd1126, %rd8, %rd1065;
$L__BB9_89:
	cvt.u64.u32 	%rd1066, %r56;
	add.s64 	%rd1067, %rd1126, %rd1066;
	not.b64 	%rd1068, %rd1067;
	add.s64 	%rd1127, %rd7, %rd1068;
$L__BB9_90:
	ld.shared.u32 	%r1735, [%r45+15488];
	shl.b64 	%rd1069, %rd1127, 2;
	add.s64 	%rd1070, %rd4, %rd1069;
	st.global.u32 	[%rd1070], %r1735;
	add.s32 	%r57, %r3, 4224;
	setp.lt.s32 	%p421, %r57, %r44;
	@%p421 bra 	$L__BB9_94;
	setp.ne.s16 	%p422, %rs1, 0;
	mov.b64 	%rd1128, 0;
	@%p422 bra 	$L__BB9_93;
	ld.global.u64 	%rd1128, [%rd6];
$L__BB9_93:
	sub.s32 	%r1736, %r57, %r44;
	cvt.s64.s32 	%rd1072, %r1736;
	add.s64 	%rd1130, %rd1128, %rd1072;
	bra.uni 	$L__BB9_97;
$L__BB9_94:
	setp.ne.s16 	%p423, %rs1, 0;
	mov.b64 	%rd1129, 0;
	@%p423 bra 	$L__BB9_96;
	ld.global.u64 	%rd1074, [%rd6];
	sub.s64 	%rd1129, %rd8, %rd1074;
$L__BB9_96:
	cvt.u64.u32 	%rd1075, %r57;
	add.s64 	%rd1076, %rd1129, %rd1075;
	not.b64 	%rd1077, %rd1076;
	add.s64 	%rd1130, %rd7, %rd1077;
$L__BB9_97:
	ld.shared.u32 	%r1737, [%r45+16896];
	shl.b64 	%rd1078, %rd1130, 2;
	add.s64 	%rd1079, %rd4, %rd1078;
	st.global.u32 	[%rd1079], %r1737;
	add.s32 	%r58, %r3, 4576;
	setp.lt.s32 	%p424, %r58, %r44;
	@%p424 bra 	$L__BB9_101;
	setp.ne.s16 	%p425, %rs1, 0;
	mov.b64 	%rd1131, 0;
	@%p425 bra 	$L__BB9_100;
	ld.global.u64 	%rd1131, [%rd6];
$L__BB9_100:
	sub.s32 	%r1738, %r58, %r44;
	cvt.s64.s32 	%rd1081, %r1738;
	add.s64 	%rd1133, %rd1131, %rd1081;
	bra.uni 	$L__BB9_104;
$L__BB9_101:
	setp.ne.s16 	%p426, %rs1, 0;
	mov.b64 	%rd1132, 0;
	@%p426 bra 	$L__BB9_103;
	ld.global.u64 	%rd1083, [%rd6];
	sub.s64 	%rd1132, %rd8, %rd1083;
$L__BB9_103:
	cvt.u64.u32 	%rd1084, %r58;
	add.s64 	%rd1085, %rd1132, %rd1084;
	not.b64 	%rd1086, %rd1085;
	add.s64 	%rd1133, %rd7, %rd1086;
$L__BB9_104:
	ld.shared.u32 	%r1739, [%r45+18304];
	shl.b64 	%rd1087, %rd1133, 2;
	add.s64 	%rd1088, %rd4, %rd1087;
	st.global.u32 	[%rd1088], %r1739;
	bra.uni 	$L__BB9_615;
$L__BB9_105:
	ld.param.u64 	%rd1089, [_ZN3cub18CUB_300001_SM_10006detail6select23DeviceSelectSweepKernelINS2_10policy_hubIiilLb0ELNS0_10SelectImplE2EE10Policy1000EPiN6thrust24THRUST_300001_SM_1000_NS6detail15normal_iteratorINSA_10device_ptrIiEEEESF_PlNS0_13ScanTileStateIiLb1EEE7is_evenNS0_8NullTypeEiNS2_19streaming_context_tIlLb1EEELS5_2EEEvT0_T1_T2_T3_T4_T5_T6_T7_iT8_NS1_7vsmem_tE_param_0];
	mov.u64 	%rd769, %rd434;
	ld.param.u8 	%rs68, [%rd769];
	setp.eq.s16 	%p260, %rs68, 0;
	ld.param.u64 	%rd770, [%rd769+16];
	selp.b64 	%rd771, %rd770, 0, %p260;
	mad.lo.s32 	%r1749, %r365, %r366, %r367;
	mul.lo.s32 	%r60, %r1749, 4928;
	cvt.s64.s32 	%rd772, %r60;
	add.s64 	%rd773, %rd771, %rd772;
	mov.u32 	%r61, %tid.x;
	mul.lo.s32 	%r1136, %r61, 14;
	cvt.u64.u32 	%rd774, %r1136;
	add.s64 	%rd775, %rd773, %rd774;
	cvta.to.global.u64 	%rd776, %rd1089;
	shl.b64 	%rd777, %rd775, 2;
	add.s64 	%rd778, %rd776, %rd777;
	ld.global.u32 	%r62, [%rd778];
	ld.global.u32 	%r63, [%rd778+4];
	ld.global.u32 	%r64, [%rd778+8];
	ld.global.u32 	%r65, [%rd778+12];
	ld.global.u32 	%r66, [%rd778+16];
	ld.global.u32 	%r67, [%rd778+20];
	ld.global.u32 	%r68, [%rd778+24];
	ld.global.u32 	%r69, [%rd778+28];
	ld.global.u32 	%r70, [%rd778+32];
	ld.global.u32 	%r71, [%rd778+36];
	ld.global.u32 	%r72, [%rd778+40];
	ld.global.u32 	%r73, [%rd778+44];
	ld.global.u32 	%r74, [%rd778+48];
	ld.global.u32 	%r75, [%rd778+52];
	bar.sync 	0;
	add.s64 	%rd779, %rd5, %rd777;
	ld.global.u32 	%r1137, [%rd779];
	ld.global.u32 	%r1138, [%rd779+4];
	ld.global.u32 	%r1139, [%rd779+8];
	ld.global.u32 	%r1140, [%rd779+12];
	ld.global.u32 	%r1141, [%rd779+16];
	ld.global.u32 	%r1142, [%rd779+20];
	ld.global.u32 	%r1143, [%rd779+24];
	ld.global.u32 	%r1144, [%rd779+28];
	ld.global.u32 	%r1145, [%rd779+32];
	ld.global.u32 	%r1146, [%rd779+36];
	ld.global.u32 	%r1147, [%rd779+40];
	ld.global.u32 	%r1148, [%rd779+44];
	ld.global.u32 	%r1149, [%rd779+48];
	ld.global.u32 	%r1150, [%rd779+52];
	and.b32  	%r76, %r1137, 1;
	xor.b32  	%r1151, %r76, 1;
	and.b32  	%r77, %r1138, 1;
	xor.b32  	%r1152, %r77, 1;
	and.b32  	%r78, %r1139, 1;
	xor.b32  	%r1153, %r78, 1;
	and.b32  	%r79, %r1140, 1;
	xor.b32  	%r1154, %r79, 1;
	and.b32  	%r80, %r1141, 1;
	xor.b32  	%r1155, %r80, 1;
	and.b32  	%r81, %r1142, 1;
	xor.b32  	%r1156, %r81, 1;
	and.b32  	%r82, %r1143, 1;
	xor.b32  	%r1157, %r82, 1;
	and.b32  	%r83, %r1144, 1;
	xor.b32  	%r1158, %r83, 1;
	and.b32  	%r84, %r1145, 1;
	xor.b32  	%r1159, %r84, 1;
	and.b32  	%r85, %r1146, 1;
	xor.b32  	%r1160, %r85, 1;
	and.b32  	%r86, %r1147, 1;
	xor.b32  	%r1161, %r86, 1;
	and.b32  	%r87, %r1148, 1;
	xor.b32  	%r1162, %r87, 1;
	and.b32  	%r88, %r1149, 1;
	xor.b32  	%r1163, %r88, 1;
	and.b32  	%r89, %r1150, 1;
	xor.b32  	%r1164, %r89, 1;
	bar.sync 	0;
	add.s32 	%r1165, %r1152, %r1151;
	add.s32 	%r1166, %r1153, %r1165;
	add.s32 	%r1167, %r1154, %r1166;
	add.s32 	%r1168, %r1155, %r1167;
	add.s32 	%r1169, %r1156, %r1168;
	add.s32 	%r1170, %r1157, %r1169;
	add.s32 	%r1171, %r1158, %r1170;
	add.s32 	%r1172, %r1159, %r1171;
	add.s32 	%r1173, %r1160, %r1172;
	add.s32 	%r1174, %r1161, %r1173;
	add.s32 	%r1175, %r1162, %r1174;
	add.s32 	%r1176, %r1163, %r1175;
	add.s32 	%r1107, %r1164, %r1176;
	// begin inline asm
	mov.u32 %r1102, %laneid;
	// end inline asm
	mov.b32 	%r1105, 1;
	mov.b32 	%r1130, 0;
	mov.b32 	%r1132, -1;
	// begin inline asm
	{  .reg .s32 r0;  .reg .pred p;  shfl.sync.up.b32 r0|p, %r1107, %r1105, %r1130, %r1132;  @p add.s32 r0, r0, %r1107;  mov.s32 %r1103, r0;}
	// end inline asm
	mov.b32 	%r1111, 2;
	// begin inline asm
	{  .reg .s32 r0;  .reg .pred p;  shfl.sync.up.b32 r0|p, %r1103, %r1111, %r1130, %r1132;  @p add.s32 r0, r0, %r1103;  mov.s32 %r1109, r0;}
	// end inline asm
	mov.b32 	%r1117, 4;
	// begin inline asm
	{  .reg .s32 r0;  .reg .pred p;  shfl.sync.up.b32 r0|p, %r1109, %r1117, %r1130, %r1132;  @p add.s32 r0, r0, %r1109;  mov.s32 %r1115, r0;}
	// end inline asm
	mov.b32 	%r1123, 8;
	// begin inline asm
	{  .reg .s32 r0;  .reg .pred p;  shfl.sync.up.b32 r0|p, %r1115, %r1123, %r1130, %r1132;  @p add.s32 r0, r0, %r1115;  mov.s32 %r1121, r0;}
	// end inline asm
	mov.b32 	%r1129, 16;
	// begin inline asm
	{  .reg .s32 r0;  .reg .pred p;  shfl.sync.up.b32 r0|p, %r1121, %r1129, %r1130, %r1132;  @p add.s32 r0, r0, %r1121;  mov.s32 %r1127, r0;}
	// end inline asm
	setp.ne.s32 	%p261, %r1102, 31;
	@%p261 bra 	$L__BB9_107;
	shr.u32 	%r1177, %r61, 3;
	and.b32  	%r1178, %r1177, 124;
	mov.u32 	%r1179, _ZZN3cub18CUB_300001_SM_10006detail6select23DeviceSelectSweepKernelINS2_10policy_hubIiilLb0ELNS0_10SelectImplE2EE10Policy1000EPiN6thrust24THRUST_300001_SM_1000_NS6detail15normal_iteratorINSA_10device_ptrIiEEEESF_PlNS0_13ScanTileStateIiLb1EEE7is_evenNS0_8NullTypeEiNS2_19streaming_context_tIlLb1EEELS5_2EEEvT0_T1_T2_T3_T4_T5_T6_T7_iT8_NS1_7vsmem_tEE19static_temp_storage;
	add.s32 	%r1180, %r1179, %r1178;
	st.shared.u32 	[%r1180], %r1127;
$L__BB9_107:
	sub.s32 	%r1181, %r1127, %r1107;
	bar.sync 	0;
	ld.shared.v4.u32 	{%r1182, %r1183, %r1184, %r1185}, [_ZZN3cub18CUB_300001_SM_10006detail6select23DeviceSelectSweepKernelINS2_10policy_hubIiilLb0ELNS0_10SelectImplE2EE10Policy1000EPiN6thrust24THRUST_300001_SM_1000_NS6detail15normal_iteratorINSA_10device_ptrIiEEEESF_PlNS0_13ScanTileStateIiLb1EEE7is_evenNS0_8NullTypeEiNS2_19streaming_context_tIlLb1EEELS5_2EEEvT0_T1_T2_T3_T4_T5_T6_T7_iT8_NS1_7vsmem_tEE19static_temp_storage];
	shr.u32 	%r1186, %r61, 5;
	add.s32 	%r1187, %r1183, %r1182;
	setp.eq.s32 	%p262, %r1186, 2;
	selp.b32 	%r1188, %r1187, %r1182, %p262;
	add.s32 	%r1189, %r1187, %r1184;
	setp.eq.s32 	%p263, %r1186, 3;
	selp.b32 	%r1190, %r1189, %r1188, %p263;
	add.s32 	%r1191, %r1189, %r1185;
	setp.eq.s32 	%p264, %r1186, 4;
	selp.b32 	%r1192, %r1191, %r1190, %p264;
	ld.shared.v4.u32 	{%r1193, %r1194, %r1195, %r1196}, [_ZZN3cub18CUB_300001_SM_10006detail6select23DeviceSelectSweepKernelINS2_10policy_hubIiilLb0ELNS0_10SelectImplE2EE10Policy1000EPiN6thrust24THRUST_300001_SM_1000_NS6detail15normal_iteratorINSA_10device_ptrIiEEEESF_PlNS0_13ScanTileStateIiLb1EEE7is_evenNS0_8NullTypeEiNS2_19streaming_context_tIlLb1EEELS5_2EEEvT0_T1_T2_T3_T4_T5_T6_T7_iT8_NS1_7vsmem_tEE19static_temp_storage+16];
	add.s32 	%r1197, %r1191, %r1193;
	setp.eq.s32 	%p265, %r1186, 5;
	selp.b32 	%r1198, %r1197, %r1192, %p265;
	add.s32 	%r1199, %r1197, %r1194;
	setp.eq.s32 	%p266, %r1186, 6;
	selp.b32 	%r1200, %r1199, %r1198, %p266;
	add.s32 	%r1201, %r1199, %r1195;
	setp.eq.s32 	%p267, %r1186, 7;
	selp.b32 	%r1202, %r1201, %r1200, %p267;
	add.s32 	%r1203, %r1201, %r1196;
	setp.eq.s32 	%p268, %r1186, 8;
	selp.b32 	%r1204, %r1203, %r1202, %p268;
	.pragma "used_bytes_mask 4095";
	ld.shared.v4.u32 	{%r1205, %r1206, %r1207, %r1208}, [_ZZN3cub18CUB_300001_SM_10006detail6select23DeviceSelectSweepKernelINS2_10policy_hubIiilLb0ELNS0_10SelectImplE2EE10Policy1000EPiN6thrust24THRUST_300001_SM_1000_NS6detail15normal_iteratorINSA_10device_ptrIiEEEESF_PlNS0_13ScanTileStateIiLb1EEE7is_evenNS0_8NullTypeEiNS2_19streaming_context_tIlLb1EEELS5_2EEEvT0_T1_T2_T3_T4_T5_T6_T7_iT8_NS1_7vsmem_tEE19static_temp_storage+32];
	add.s32 	%r1209, %r1203, %r1205;
	setp.eq.s32 	%p269, %r1186, 9;
	selp.b32 	%r1210, %r1209, %r1204, %p269;
	add.s32 	%r1211, %r1209, %r1206;
	setp.eq.s32 	%p270, %r1186, 10;
	selp.b32 	%r1212, %r1211, %r1210, %p270;
	add.s32 	%r93, %r1211, %r1207;
	setp.gt.u32 	%p271, %r61, 31;
	setp.lt.u32 	%p272, %r61, 32;
	setp.eq.s32 	%p273, %r1102, 0;
	selp.b32 	%r1213, 0, %r1181, %p273;
	add.s32 	%r1753, %r1212, %r1213;
	selp.b32 	%r95, %r1181, %r1753, %p272;
	@%p271 bra 	$L__BB9_123;
	setp.ne.s32 	%p274, %r61, 0;
	mul.wide.s32 	%rd780, %r1749, 8;
	add.s64 	%rd107, %rd3, %rd780;
	@%p274 bra 	$L__BB9_110;
	st.shared.u32 	[_ZZN3cub18CUB_300001_SM_10006detail6select23DeviceSelectSweepKernelINS2_10policy_hubIiilLb0ELNS0_10SelectImplE2EE10Policy1000EPiN6thrust24THRUST_300001_SM_1000_NS6detail15normal_iteratorINSA_10device_ptrIiEEEESF_PlNS0_13ScanTileStateIiLb1EEE7is_evenNS0_8NullTypeEiNS2_19streaming_context_tIlLb1EEELS5_2EEEvT0_T1_T2_T3_T4_T5_T6_T7_iT8_NS1_7vsmem_tEE19static_temp_storage+76], %r93;
	add.s64 	%rd781, %rd107, 256;
	mov.b32 	%r1214, 100;
	// begin inline asm
	st.relaxed.gpu.v2.u32 [%rd781], {%r1214, %r93};
	// end inline asm
$L__BB9_110:
	not.b32 	%r1220, %r61;
	add.s32 	%r1748, %r1749, %r1220;
	mov.b32 	%r1216, 655;
	// begin inline asm
	nanosleep.u32 %r1216;
	// end inline asm
	mul.wide.s32 	%rd783, %r1748, 8;
	add.s64 	%rd784, %rd3, %rd783;
	add.s64 	%rd782, %rd784, 256;
	// begin inline asm
	ld.relaxed.gpu.v2.u32 {%r1750, %r1742}, [%rd782];
	// end inline asm
	mov.b32 	%r1743, 722;
$L__BB9_111:
	setp.eq.s32 	%p275, %r1750, 99;
	mov.b32 	%r1221, -1;
	vote.sync.any.pred 	%p276, %p275, %r1221;
	not.pred 	%p277, %p276;
	@%p277 bra 	$L__BB9_113;
	shr.u32 	%r105, %r1743, 1;
	mul.lo.s32 	%r1488, %r1749, 16807;
	and.b32  	%r1749, %r1488, 2147483647;
	sub.s32 	%r1489, %r1743, %r105;
	add.s32 	%r1490, %r1489, 1;
	rem.u32 	%r1491, %r1749, %r1490;
	add.s32 	%r1485, %r1491, %r105;
	// begin inline asm
	nanosleep.u32 %r1485;
	// end inline asm
	// begin inline asm
	ld.relaxed.gpu.v2.u32 {%r1750, %r1742}, [%rd782];
	// end inline asm
	mov.u32 	%r1743, %r105;
	bra.uni 	$L__BB9_111;
$L__BB9_113:
	setp.eq.s32 	%p278, %r1750, 101;
	mov.b32 	%r1248, -1;
	vote.sync.ballot.b32 	%r1250, %p278, %r1248;
	// begin inline asm
	mov.u32 %r1223, %lanemask_ge;
	// end inline asm
	and.b32  	%r1251, %r1250, %r1223;
	or.b32  	%r1252, %r1251, -2147483648;
	add.s32 	%r1253, %r1252, -1;
	not.b32 	%r1254, %r1252;
	and.b32  	%r1255, %r1254, %r1253;
	popc.b32 	%r1227, %r1255;
	mov.b32 	%r1226, 1;
	// begin inline asm
	shfl.sync.down.b32 %r1224, %r1742, %r1226, %r1227, %r1248;
	// end inline asm
	setp.lt.s32 	%p280, %r1102, %r1227;
	selp.b32 	%r1256, %r1224, 0, %p280;
	add.s32 	%r1230, %r1256, %r1742;
	mov.b32 	%r1231, 2;
	// begin inline asm
	shfl.sync.down.b32 %r1229, %r1230, %r1231, %r1227, %r1248;
	// end inline asm
	add.s32 	%r1257, %r1102, 2;
	setp.gt.s32 	%p281, %r1257, %r1227;
	selp.b32 	%r1258, 0, %r1229, %p281;
	add.s32 	%r1235, %r1230, %r1258;
	mov.b32 	%r1236, 4;
	// begin inline asm
	shfl.sync.down.b32 %r1234, %r1235, %r1236, %r1227, %r1248;
	// end inline asm
	add.s32 	%r1259, %r1102, 4;
	setp.gt.s32 	%p282, %r1259, %r1227;
	selp.b32 	%r1260, 0, %r1234, %p282;
	add.s32 	%r1240, %r1235, %r1260;
	mov.b32 	%r1241, 8;
	// begin inline asm
	shfl.sync.down.b32 %r1239, %r1240, %r1241, %r1227, %r1248;
	// end inline asm
	add.s32 	%r1261, %r1102, 8;
	setp.gt.s32 	%p283, %r1261, %r1227;
	selp.b32 	%r1262, 0, %r1239, %p283;
	add.s32 	%r1245, %r1240, %r1262;
	mov.b32 	%r1246, 16;
	// begin inline asm
	shfl.sync.down.b32 %r1244, %r1245, %r1246, %r1227, %r1248;
	// end inline asm
	add.s32 	%r1263, %r1102, 16;
	setp.gt.s32 	%p284, %r1263, %r1227;
	selp.b32 	%r1264, 0, %r1244, %p284;
	add.s32 	%r1746, %r1245, %r1264;
	add.s64 	%rd109, %rd3, 256;
	mov.b32 	%r1744, 722;
$L__BB9_114:
	setp.ne.s32 	%p285, %r1750, 101;
	mov.b32 	%r1265, -1;
	vote.sync.all.pred 	%p286, %p285, %r1265;
	not.pred 	%p287, %p286;
	@%p287 bra 	$L__BB9_119;
	shr.u32 	%r1744, %r1744, 1;
	mul.wide.s32 	%rd943, %r1748, 8;
	add.s64 	%rd944, %rd109, %rd943;
	add.s64 	%rd942, %rd944, -256;
	// begin inline asm
	ld.relaxed.gpu.v2.u32 {%r1750, %r1751}, [%rd942];
	// end inline asm
	mov.u32 	%r1752, %r1744;
$L__BB9_116:
	setp.eq.s32 	%p347, %r1750, 99;
	mov.b32 	%r1435, -1;
	vote.sync.any.pred 	%p348, %p347, %r1435;
	not.pred 	%p349, %p348;
	@%p349 bra 	$L__BB9_118;
	shr.u32 	%r125, %r1752, 1;
	mul.lo.s32 	%r1481, %r1749, 16807;
	and.b32  	%r1749, %r1481, 2147483647;
	sub.s32 	%r1482, %r1752, %r125;
	add.s32 	%r1483, %r1482, 1;
	rem.u32 	%r1484, %r1749, %r1483;
	add.s32 	%r1478, %r1484, %r125;
	// begin inline asm
	nanosleep.u32 %r1478;
	// end inline asm
	// begin inline asm
	ld.relaxed.gpu.v2.u32 {%r1750, %r1751}, [%rd942];
	// end inline asm
	mov.u32 	%r1752, %r125;
	bra.uni 	$L__BB9_116;
$L__BB9_118:
	setp.eq.s32 	%p350, %r1750, 101;
	mov.b32 	%r1461, -1;
	vote.sync.ballot.b32 	%r1462, %p350, %r1461;
	and.b32  	%r1463, %r1462, %r1223;
	or.b32  	%r1464, %r1463, -2147483648;
	add.s32 	%r1465, %r1464, -1;
	not.b32 	%r1466, %r1464;
	and.b32  	%r1467, %r1466, %r1465;
	popc.b32 	%r1440, %r1467;
	mov.b32 	%r1439, 1;
	// begin inline asm
	shfl.sync.down.b32 %r1437, %r1751, %r1439, %r1440, %r1461;
	// end inline asm
	setp.lt.s32 	%p352, %r1102, %r1440;
	selp.b32 	%r1468, %r1437, 0, %p352;
	add.s32 	%r1443, %r1468, %r1751;
	mov.b32 	%r1444, 2;
	// begin inline asm
	shfl.sync.down.b32 %r1442, %r1443, %r1444, %r1440, %r1461;
	// end inline asm
	setp.gt.s32 	%p353, %r1257, %r1440;
	selp.b32 	%r1470, 0, %r1442, %p353;
	add.s32 	%r1448, %r1443, %r1470;
	mov.b32 	%r1449, 4;
	// begin inline asm
	shfl.sync.down.b32 %r1447, %r1448, %r1449, %r1440, %r1461;
	// end inline asm
	setp.gt.s32 	%p354, %r1259, %r1440;
	selp.b32 	%r1472, 0, %r1447, %p354;
	add.s32 	%r1453, %r1448, %r1472;
	mov.b32 	%r1454, 8;
	// begin inline asm
	shfl.sync.down.b32 %r1452, %r1453, %r1454, %r1440, %r1461;
	// end inline asm
	setp.gt.s32 	%p355, %r1261, %r1440;
	selp.b32 	%r1474, 0, %r1452, %p355;
	add.s32 	%r1458, %r1453, %r1474;
	mov.b32 	%r1459, 16;
	// begin inline asm
	shfl.sync.down.b32 %r1457, %r1458, %r1459, %r1440, %r1461;
	// end inline asm
	add.s32 	%r1475, %r1102, 16;
	setp.gt.s32 	%p356, %r1475, %r1440;
	selp.b32 	%r1476, 0, %r1457, %p356;
	add.s32 	%r1477, %r1476, %r1746;
	add.s32 	%r1746, %r1477, %r1458;
	add.s32 	%r1748, %r1748, -32;
	bra.uni 	$L__BB9_114;
$L__BB9_119:
	setp.ne.s32 	%p288, %r61, 0;
	@%p288 bra 	$L__BB9_121;
	add.s32 	%r1268, %r1746, %r93;
	add.s64 	%rd785, %rd107, 256;
	mov.b32 	%r1267, 101;
	// begin inline asm
	st.relaxed.gpu.v2.u32 [%rd785], {%r1267, %r1268};
	// end inline asm
	st.shared.u32 	[_ZZN3cub18CUB_300001_SM_10006detail6select23DeviceSelectSweepKernelINS2_10policy_hubIiilLb0ELNS0_10SelectImplE2EE10Policy1000EPiN6thrust24THRUST_300001_SM_1000_NS6detail15normal_iteratorINSA_10device_ptrIiEEEESF_PlNS0_13ScanTileStateIiLb1EEE7is_evenNS0_8NullTypeEiNS2_19streaming_context_tIlLb1EEELS5_2EEEvT0_T1_T2_T3_T4_T5_T6_T7_iT8_NS1_7vsmem_tEE19static_temp_storage+68], %r1746;
	st.shared.u32 	[_ZZN3cub18CUB_300001_SM_10006detail6select23DeviceSelectSweepKernelINS2_10policy_hubIiilLb0ELNS0_10SelectImplE2EE10Policy1000EPiN6thrust24THRUST_300001_SM_1000_NS6detail15normal_iteratorINSA_10device_ptrIiEEEESF_PlNS0_13ScanTileStateIiLb1EEE7is_evenNS0_8NullTypeEiNS2_19streaming_context_tIlLb1EEELS5_2EEEvT0_T1_T2_T3_T4_T5_T6_T7_iT8_NS1_7vsmem_tEE19static_temp_storage+72], %r1268;
$L__BB9_121:
	setp.ne.s32 	%p289, %r1102, 0;
	mov.u32 	%r1753, %r95;
	@%p289 bra 	$L__BB9_123;
	st.shared.u32 	[_ZZN3cub18CUB_300001_SM_10006detail6select23DeviceSelectSweepKernelINS2_10policy_hubIiilLb0ELNS0_10SelectImplE2EE10Policy1000EPiN6thrust24THRUST_300001_SM_1000_NS6detail15normal_iteratorINSA_10device_ptrIiEEEESF_PlNS0_13ScanTileStateIiLb1EEE7is_evenNS0_8NullTypeEiNS2_19streaming_context_tIlLb1EEELS5_2EEEvT0_T1_T2_T3_T4_T5_T6_T7_iT8_NS1_7vsmem_tEE19static_temp_storage+56], %r1746;
	mov.u32 	%r1753, %r1746;
$L__BB9_123:
	bar.sync 	0;
	setp.eq.s32 	%p290, %r61, 0;
	mov.u32 	%r1269, _ZZN3cub18CUB_300001_SM_10006detail6select23DeviceSelectSweepKernelINS2_10policy_hubIiilLb0ELNS0_10SelectImplE2EE10Policy1000EPiN6thrust24THRUST_300001_SM_1000_NS6detail15normal_iteratorINSA_10device_ptrIiEEEESF_PlNS0_13ScanTileStateIiLb1EEE7is_evenNS0_8NullTypeEiNS2_19streaming_context_tIlLb1EEELS5_2EEEvT0_T1_T2_T3_T4_T5_T6_T7_iT8_NS1_7vsmem_tEE19static_temp_storage;
	ld.shared.u32 	%r1270, [_ZZN3cub18CUB_300001_SM_10006detail6select23DeviceSelectSweepKernelINS2_10policy_hubIiilLb0ELNS0_10SelectImplE2EE10Policy1000EPiN6thrust24THRUST_300001_SM_1000_NS6detail15normal_iteratorINSA_10device_ptrIiEEEESF_PlNS0_13ScanTileStateIiLb1EEE7is_evenNS0_8NullTypeEiNS2_19streaming_context_tIlLb1EEELS5_2EEEvT0_T1_T2_T3_T4_T5_T6_T7_iT8_NS1_7vsmem_tEE19static_temp_storage+56];
	.pragma "used_bytes_mask 61680";
	ld.shared.v4.u32 	{%r1271, %r1272, %r1273, %r1274}, [_ZZN3cub18CUB_300001_SM_10006detail6select23DeviceSelectSweepKernelINS2_10policy_hubIiilLb0ELNS0_10SelectImplE2EE10Policy1000EPiN6thrust24THRUST_300001_SM_1000_NS6detail15normal_iteratorINSA_10device_ptrIiEEEESF_PlNS0_13ScanTileStateIiLb1EEE7is_evenNS0_8NullTypeEiNS2_19streaming_context_tIlLb1EEELS5_2EEEvT0_T1_T2_T3_T4_T5_T6_T7_iT8_NS1_7vsmem_tEE19static_temp_storage+64];
	selp.b32 	%r1275, 0, %r1270, %p290;
	add.s32 	%r1276, %r1275, %r1753;
	xor.b32  	%r1277, %r76, 1;
	add.s32 	%r1278, %r1276, %r1277;
	xor.b32  	%r1279, %r77, 1;
	add.s32 	%r1280, %r1279, %r1277;
	add.s32 	%r1281, %r1280, %r1276;
	xor.b32  	%r1282, %r78, 1;
	add.s32 	%r1283, %r1281, %r1282;
	xor.b32  	%r1284, %r79, 1;
	add.s32 	%r1285, %r1283, %r1284;
	xor.b32  	%r1286, %r80, 1;
	add.s32 	%r1287, %r1285, %r1286;
	xor.b32  	%r1288, %r81, 1;
	add.s32 	%r1289, %r1287, %r1288;
	xor.b32  	%r1290, %r82, 1;
	add.s32 	%r1291, %r1289, %r1290;
	xor.b32  	%r1292, %r83, 1;
	add.s32 	%r1293, %r1291, %r1292;
	xor.b32  	%r1294, %r84, 1;
	add.s32 	%r1295, %r1293, %r1294;
	xor.b32  	%r1296, %r85, 1;
	add.s32 	%r1297, %r1295, %r1296;
	xor.b32  	%r1298, %r86, 1;
	add.s32 	%r1299, %r1297, %r1298;
	xor.b32  	%r1300, %r87, 1;
	add.s32 	%r1301, %r1299, %r1300;
	xor.b32  	%r1302, %r88, 1;
	add.s32 	%r1303, %r1301, %r1302;
	sub.s32 	%r1304, %r60, %r1272;
	bar.sync 	0;
	sub.s32 	%r132, 4928, %r1274;
	sub.s32 	%r1305, %r1276, %r1272;
	mul.lo.s32 	%r1306, %r61, 14;
	sub.s32 	%r1307, %r1306, %r1305;
	setp.eq.s32 	%p291, %r76, 0;
	add.s32 	%r1308, %r1305, %r132;
	selp.b32 	%r1309, %r1308, %r1307, %p291;
	shl.b32 	%r1310, %r1309, 2;
	add.s32 	%r1311, %r1269, %r1310;
	st.shared.u32 	[%r1311], %r62;
	sub.s32 	%r1312, %r1272, %r1278;
	add.s32 	%r1313, %r1306, %r1312;
	add.s32 	%r1314, %r1313, 1;
	setp.eq.s32 	%p292, %r77, 0;
	add.s32 	%r1315, %r1308, %r1277;
	selp.b32 	%r1316, %r1315, %r1314, %p292;
	shl.b32 	%r1317, %r1316, 2;
	add.s32 	%r1318, %r1269, %r1317;
	st.shared.u32 	[%r1318], %r63;
	sub.s32 	%r1319, %r1272, %r1281;
	add.s32 	%r1320, %r1306, %r1319;
	add.s32 	%r1321, %r1320, 2;
	setp.eq.s32 	%p293, %r78, 0;
	add.s32 	%r1322, %r1315, %r1279;
	selp.b32 	%r1323, %r1322, %r1321, %p293;
	shl.b32 	%r1324, %r1323, 2;
	add.s32 	%r1325, %r1269, %r1324;
	st.shared.u32 	[%r1325], %r64;
	sub.s32 	%r1326, %r1272, %r1283;
	add.s32 	%r1327, %r1306, %r1326;
	add.s32 	%r1328, %r1327, 3;
	setp.eq.s32 	%p294, %r79, 0;
	add.s32 	%r1329, %r1322, %r1282;
	selp.b32 	%r1330, %r1329, %r1328, %p294;
	shl.b32 	%r1331, %r1330, 2;
	add.s32 	%r1332, %r1269, %r1331;
	st.shared.u32 	[%r1332], %r65;
	sub.s32 	%r1333, %r1272, %r1285;
	add.s32 	%r1334, %r1306, %r1333;
	add.s32 	%r1335, %r1334, 4;
	setp.eq.s32 	%p295, %r80, 0;
	add.s32 	%r1336, %r1329, %r1284;
	selp.b32 	%r1337, %r1336, %r1335, %p295;
	shl.b32 	%r1338, %r1337, 2;
	add.s32 	%r1339, %r1269, %r1338;
	st.shared.u32 	[%r1339], %r66;
	sub.s32 	%r1340, %r1272, %r1287;
	add.s32 	%r1341, %r1306, %r1340;
	add.s32 	%r1342, %r1341, 5;
	setp.eq.s32 	%p296, %r81, 0;
	add.s32 	%r1343, %r1336, %r1286;
	selp.b32 	%r1344, %r1343, %r1342, %p296;
	shl.b32 	%r1345, %r1344, 2;
	add.s32 	%r1346, %r1269, %r1345;
	st.shared.u32 	[%r1346], %r67;
	sub.s32 	%r1347, %r1272, %r1289;
	add.s32 	%r1348, %r1306, %r1347;
	add.s32 	%r1349, %r1348, 6;
	setp.eq.s32 	%p297, %r82, 0;
	add.s32 	%r1350, %r1343, %r1288;
	selp.b32 	%r1351, %r1350, %r1349, %p297;
	shl.b32 	%r1352, %r1351, 2;
	add.s32 	%r1353, %r1269, %r1352;
	st.shared.u32 	[%r1353], %r68;
	sub.s32 	%r1354, %r1272, %r1291;
	add.s32 	%r1355, %r1306, %r1354;
	add.s32 	%r1356, %r1355, 7;
	setp.eq.s32 	%p298, %r83, 0;
	add.s32 	%r1357, %r1350, %r1290;
	selp.b32 	%r1358, %r1357, %r1356, %p298;
	shl.b32 	%r1359, %r1358, 2;
	add.s32 	%r1360, %r1269, %r1359;
	st.shared.u32 	[%r1360], %r69;
	sub.s32 	%r1361, %r1272, %r1293;
	add.s32 	%r1362, %r1306, %r1361;
	add.s32 	%r1363, %r1362, 8;
	setp.eq.s32 	%p299, %r84, 0;
	add.s32 	%r1364, %r1357, %r1292;
	selp.b32 	%r1365, %r1364, %r1363, %p299;
	shl.b32 	%r1366, %r1365, 2;
	add.s32 	%r1367, %r1269, %r1366;
	st.shared.u32 	[%r1367], %r70;
	sub.s32 	%r1368, %r1272, %r1295;
	add.s32 	%r1369, %r1306, %r1368;
	add.s32 	%r1370, %r1369, 9;
	setp.eq.s32 	%p300, %r85, 0;
	add.s32 	%r1371, %r1364, %r1294;
	selp.b32 	%r1372, %r1371, %r1370, %p300;
	shl.b32 	%r1373, %r1372, 2;
	add.s32 	%r1374, %r1269, %r1373;
	st.shared.u32 	[%r1374], %r71;
	sub.s32 	%r1375, %r1272, %r1297;
	add.s32 	%r1376, %r1306, %r1375;
	add.s32 	%r1377, %r1376, 10;
	setp.eq.s32 	%p301, %r86, 0;
	add.s32 	%r1378, %r1371, %r1296;
	selp.b32 	%r1379, %r1378, %r1377, %p301;
	shl.b32 	%r1380, %r1379, 2;
	add.s32 	%r1381, %r1269, %r1380;
	st.shared.u32 	[%r1381], %r72;
	sub.s32 	%r1382, %r1272, %r1299;
	add.s32 	%r1383, %r1306, %r1382;
	add.s32 	%r1384, %r1383, 11;
	setp.eq.s32 	%p302, %r87, 0;
	add.s32 	%r1385, %r1378, %r1298;
	selp.b32 	%r1386, %r1385, %r1384, %p302;
	shl.b32 	%r1387, %r1386, 2;
	add.s32 	%r1388, %r1269, %r1387;
	st.shared.u32 	[%r1388], %r73;
	sub.s32 	%r1389, %r1272, %r1301;
	add.s32 	%r1390, %r1306, %r1389;
	add.s32 	%r1391, %r1390, 12;
	setp.eq.s32 	%p303, %r88, 0;
	add.s32 	%r1392, %r1385, %r1300;
	selp.b32 	%r1393, %r1392, %r1391, %p303;
	shl.b32 	%r1394, %r1393, 2;
	add.s32 	%r1395, %r1269, %r1394;
	st.shared.u32 	[%r1395], %r74;
	sub.s32 	%r1396, %r1272, %r1303;
	add.s32 	%r1397, %r1306, %r1396;
	add.s32 	%r1398, %r1397, 13;
	setp.eq.s32 	%p304, %r89, 0;
	add.s32 	%r1399, %r1392, %r1302;
	selp.b32 	%r1400, %r1399, %r1398, %p304;
	shl.b32 	%r1401, %r1400, 2;
	add.s32 	%r1402, %r1269, %r1401;
	st.shared.u32 	[%r1402], %r75;
	bar.sync 	0;
	mov.u64 	%rd786, %rd434;
	ld.param.u8 	%rs2, [%rd786];
	ld.param.u64 	%rd787, [%rd786+24];
	cvta.to.global.u64 	%rd110, %rd787;
	cvt.s64.s32 	%rd111, %r1272;
	ld.param.u64 	%rd112, [%rd786+8];
	ld.param.u64 	%rd113, [%rd786+16];
	cvt.s64.s32 	%rd114, %r1304;
	setp.ge.s32 	%p305, %r61, %r132;
	@%p305 bra 	$L__BB9_127;
	setp.ne.s16 	%p307, %rs2, 0;
	mov.b64 	%rd1134, 0;
	@%p307 bra 	$L__BB9_126;
	ld.global.u64 	%rd792, [%rd110];
	sub.s64 	%rd1134, %rd113, %rd792;
$L__BB9_126:
	cvt.u64.u32 	%rd793, %r61;
	add.s64 	%rd794, %rd793, %rd114;
	add.s64 	%rd795, %rd794, %rd1134;
	not.b64 	%rd796, %rd795;
	add.s64 	%rd1136, %rd112, %rd796;
	bra.uni 	$L__BB9_130;
$L__BB9_127:
	setp.ne.s16 	%p306, %rs2, 0;
	mov.b64 	%rd1135, 0;
	@%p306 bra 	$L__BB9_129;
	ld.global.u64 	%rd1135, [%rd110];
$L__BB9_129:
	sub.s32 	%r1403, %r61, %r132;
	cvt.s64.s32 	%rd789, %r1403;
	add.s64 	%rd790, %rd789, %rd111;
	add.s64 	%rd1136, %rd790, %rd1135;
$L__BB9_130:
	shl.b32 	%r1404, %r61, 2;
	add.s32 	%r133, %r1269, %r1404;
	ld.shared.u32 	%r1406, [%r133];
	shl.b64 	%rd797, %rd1136, 2;
	add.s64 	%rd798, %rd4, %rd797;
	st.global.u32 	[%rd798], %r1406;
	add.s32 	%r134, %r61, 352;
	setp.lt.s32 	%p308, %r134, %r132;
	@%p308 bra 	$L__BB9_134;
	setp.ne.s16 	%p309, %rs2, 0;
	mov.b64 	%rd1137, 0;
	@%p309 bra 	$L__BB9_133;
	ld.global.u64 	%rd1137, [%rd110];
$L__BB9_133:
	sub.s32 	%r1407, %r134, %r132;
	cvt.s64.s32 	%rd800, %r1407;
	add.s64 	%rd801, %rd800, %rd111;
	add.s64 	%rd1139, %rd801, %rd1137;
	bra.uni 	$L__BB9_137;
$L__BB9_134:
	setp.ne.s16 	%p310, %rs2, 0;
	mov.b64 	%rd1138, 0;
	@%p310 bra 	$L__BB9_136;
	ld.global.u64 	%rd803, [%rd110];
	sub.s64 	%rd1138, %rd113, %rd803;
$L__BB9_136:
	cvt.u64.u32 	%rd804, %r134;
	add.s64 	%rd805, %rd804, %rd114;
	add.s64 	%rd806, %rd805, %rd1138;
	not.b64 	%rd807, %rd806;
	add.s64 	%rd1139, %rd112, %rd807;
$L__BB9_137:
	ld.shared.u32 	%r1408, [%r133+1408];
	shl.b64 	%rd808, %rd1139, 2;
	add.s64 	%rd809, %rd4, %rd808;
	st.global.u32 	[%rd809], %r1408;
	add.s32 	%r135, %r61, 704;
	setp.lt.s32 	%p311, %r135, %r132;
	@%p311 bra 	$L__BB9_141;
	setp.ne.s16 	%p312, %rs2, 0;
	mov.b64 	%rd1140, 0;
	@%p312 bra 	$L__BB9_140;
	ld.global.u64 	%rd1140, [%rd110];
$L__BB9_140:
	sub.s32 	%r1409, %r135, %r132;
	cvt.s64.s32 	%rd811, %r1409;
	add.s64 	%rd812, %rd811, %rd111;
	add.s64 	%rd1142, %rd812, %rd1140;
	bra.uni 	$L__BB9_144;
$L__BB9_141:
	setp.ne.s16 	%p313, %rs2, 0;
	mov.b64 	%rd1141, 0;
	@%p313 bra 	$L__BB9_143;
	ld.global.u64 	%rd814, [%rd110];
	sub.s64 	%rd1141, %rd113, %rd814;
$L__BB9_143:
	cvt.u64.u32 	%rd815, %r135;
	add.s64 	%rd816, %rd815, %rd114;
	add.s64 	%rd817, %rd816, %rd1141;
	not.b64 	%rd818, %rd817;
	add.s64 	%rd1142, %rd112, %rd818;
$L__BB9_144:
	ld.shared.u32 	%r1410, [%r133+2816];
	shl.b64 	%rd819, %rd1142, 2;
	add.s64 	%rd820, %rd4, %rd819;
	st.global.u32 	[%rd820], %r1410;
	add.s32 	%r136, %r61, 1056;
	setp.lt.s32 	%p314, %r136, %r132;
	@%p314 bra 	$L__BB9_148;
	setp.ne.s16 	%p315, %rs2, 0;
	mov.b64 	%rd1143, 0;
	@%p315 bra 	$L__BB9_147;
	ld.global.u64 	%rd1143, [%rd110];
$L__BB9_147:
	sub.s32 	%r1411, %r136, %r132;
	cvt.s64.s32 	%rd822, %r1411;
	add.s64 	%rd823, %rd822, %rd111;
	add.s64 	%rd1145, %rd823, %rd1143;
	bra.uni 	$L__BB9_151;
$L__BB9_148:
	setp.ne.s16 	%p316, %rs2, 0;
	mov.b64 	%rd1144, 0;
	@%p316 bra 	$L__BB9_150;
	ld.global.u64 	%rd825, [%rd110];
	sub.s64 	%rd1144, %rd113, %rd825;
$L__BB9_150:
	cvt.u64.u32 	%rd826, %r136;
	add.s64 	%rd827, %rd826, %rd114;
	add.s64 	%rd828, %rd827, %rd1144;
	not.b64 	%rd829, %rd828;
	add.s64 	%rd1145, %rd112, %rd829;
$L__BB9_151:
	ld.shared.u32 	%r1412, [%r133+4224];
	shl.b64 	%rd830, %rd1145, 2;
	add.s64 	%rd831, %rd4, %rd830;
	st.global.u32 	[%rd831], %r1412;
	add.s32 	%r137, %r61, 1408;
	setp.lt.s32 	%p317, %r137, %r132;
	@%p317 bra 	$L__BB9_155;
	setp.ne.s16 	%p318, %rs2, 0;
	mov.b64 	%rd1146, 0;
	@%p318 bra 	$L__BB9_154;
	ld.global.u64 	%rd1146, [%rd110];
$L__BB9_154:
	sub.s32 	%r1413, %r137, %r132;
	cvt.s64.s32 	%rd833, %r1413;
	add.s64 	%rd834, %rd833, %rd111;
	add.s64 	%rd1148, %rd834, %rd1146;
	bra.uni 	$L__BB9_158;
$L__BB9_155:
	setp.ne.s16 	%p319, %rs2, 0;
	mov.b64 	%rd1147, 0;
	@%p319 bra 	$L__BB9_157;
	ld.global.u64 	%rd836, [%rd110];
	sub.s64 	%rd1147, %rd113, %rd836;
$L__BB9_157:
	cvt.u64.u32 	%rd837, %r137;
	add.s64 	%rd838, %rd837, %rd114;
	add.s64 	%rd839, %rd838, %rd1147;
	not.b64 	%rd840, %rd839;
	add.s64 	%rd1148, %rd112, %rd840;
$L__BB9_158:
	ld.shared.u32 	%r1414, [%r133+5632];
	shl.b64 	%rd841, %rd1148, 2;
	add.s64 	%rd842, %rd4, %rd841;
	st.global.u32 	[%rd842], %r1414;
	add.s32 	%r138, %r61, 1760;
	setp.lt.s32 	%p320, %r138, %r132;
	@%p320 bra 	$L__BB9_162;
	setp.ne.s16 	%p321, %rs2, 0;
	mov.b64 	%rd1149, 0;
	@%p321 bra 	$L__BB9_161;
	ld.global.u64 	%rd1149, [%rd110];
$L__BB9_161:
	sub.s32 	%r1415, %r138, %r132;
	cvt.s64.s32 	%rd844, %r1415;
	add.s64 	%rd845, %rd844, %rd111;
	add.s64 	%rd1151, %rd845, %rd1149;
	bra.uni 	$L__BB9_165;
$L__BB9_162:
	setp.ne.s16 	%p322, %rs2, 0;
	mov.b64 	%rd1150, 0;
	@%p322 bra 	$L__BB9_164;
	ld.global.u64 	%rd847, [%rd110];
	sub.s64 	%rd1150, %rd113, %rd847;
$L__BB9_164:
	cvt.u64.u32 	%rd848, %r138;
	add.s64 	%rd849, %rd848, %rd114;
	add.s64 	%rd850, %rd849, %rd1150;
	not.b64 	%rd851, %rd850;
	add.s64 	%rd1151, %rd112, %rd851;
$L__BB9_165:
	ld.shared.u32 	%r1416, [%r133+7040];
	shl.b64 	%rd852, %rd1151, 2;
	add.s64 	%rd853, %rd4, %rd852;
	st.global.u32 	[%rd853], %r1416;
	add.s32 	%r139, %r61, 2112;
	setp.lt.s32 	%p323, %r139, %r132;
	@%p323 bra 	$L__BB9_169;
	setp.ne.s16 	%p324, %rs2, 0;
	mov.b64 	%rd1152, 0;
	@%p324 bra 	$L__BB9_168;
	ld.global.u64 	%rd1152, [%rd110];
$L__BB9_168:
	sub.s32 	%r1417, %r139, %r132;
	cvt.s64.s32 	%rd855, %r1417;
	add.s64 	%rd856, %rd855, %rd111;
	add.s64 	%rd1154, %rd856, %rd1152;
	bra.uni 	$L__BB9_172;
$L__BB9_169:
	setp.ne.s16 	%p325, %rs2, 0;
	mov.b64 	%rd1153, 0;
	@%p325 bra 	$L__BB9_171;
	ld.global.u64 	%rd858, [%rd110];
	sub.s64 	%rd1153, %rd113, %rd858;
$L__BB9_171:
	cvt.u64.u32 	%rd859, %r139;
	add.s64 	%rd860, %rd859, %rd114;
	add.s64 	%rd861, %rd860, %rd1153;
	not.b64 	%rd862, %rd861;
	add.s64 	%rd1154, %rd112, %rd862;
$L__BB9_172:
	ld.shared.u32 	%r1418, [%r133+8448];
	shl.b64 	%rd863, %rd1154, 2;
	add.s64 	%rd864, %rd4, %rd863;
	st.global.u32 	[%rd864], %r1418;
	add.s32 	%r140, %r61, 2464;
	setp.lt.s32 	%p326, %r140, %r132;
	@%p326 bra 	$L__BB9_176;
	setp.ne.s16 	%p327, %rs2, 0;
	mov.b64 	%rd1155, 0;
	@%p327 bra 	$L__BB9_175;
	ld.global.u64 	%rd1155, [%rd110];
$L__BB9_175:
	sub.s32 	%r1419, %r140, %r132;
	cvt.s64.s32 	%rd866, %r1419;
	add.s64 	%rd867, %rd866, %rd111;
	add.s64 	%rd1157, %rd867, %rd1155;
	bra.uni 	$L__BB9_179;
$L__BB9_176:
	setp.ne.s16 	%p328, %rs2, 0;
	mov.b64 	%rd1156, 0;
	@%p328 bra 	$L__BB9_178;
	ld.global.u64 	%rd869, [%rd110];
	sub.s64 	%rd1156, %rd113, %rd869;
$L__BB9_178:
	cvt.u64.u32 	%rd870, %r140;
	add.s64 	%rd871, %rd870, %rd114;
	add.s64 	%rd872, %rd871, %rd1156;
	not.b64 	%rd873, %rd872;
	add.s64 	%rd1157, %rd112, %rd873;
$L__BB9_179:
	ld.shared.u32 	%r1420, [%r133+9856];
	shl.b64 	%rd874, %rd1157, 2;
	add.s64 	%rd875, %rd4, %rd874;
	st.global.u32 	[%rd875], %r1420;
	add.s32 	%r141, %r61, 2816;
	setp.lt.s32 	%p329, %r141, %r132;
	@%p329 bra 	$L__BB9_183;
	setp.ne.s16 	%p330, %rs2, 0;
	mov.b64 	%rd1158, 0;
	@%p330 bra 	$L__BB9_182;
	ld.global.u64 	%rd1158, [%rd110];
$L__BB9_182:
	sub.s32 	%r1421, %r141, %r132;
	cvt.s64.s32 	%rd877, %r1421;
	add.s64 	%rd878, %rd877, %rd111;
	add.s64 	%rd1160, %rd878, %rd1158;
	bra.uni 	$L__BB9_186;
$L__BB9_183:
	setp.ne.s16 	%p331, %rs2, 0;
	mov.b64 	%rd1159, 0;
	@%p331 bra 	$L__BB9_185;
	ld.global.u64 	%rd880, [%rd110];
	sub.s64 	%rd1159, %rd113, %rd880;
$L__BB9_185:
	cvt.u64.u32 	%rd881, %r141;
	add.s64 	%rd882, %rd881, %rd114;
	add.s64 	%rd883, %rd882, %rd1159;
	not.b64 	%rd884, %rd883;
	add.s64 	%rd1160, %rd112, %rd884;
$L__BB9_186:
	ld.shared.u32 	%r1422, [%r133+11264];
	shl.b64 	%rd885, %rd1160, 2;
	add.s64 	%rd886, %rd4, %rd885;
	st.global.u32 	[%rd886], %r1422;
	add.s32 	%r142, %r61, 3168;
	setp.lt.s32 	%p332, %r142, %r132;
	@%p332 bra 	$L__BB9_190;
	setp.ne.s16 	%p333, %rs2, 0;
	mov.b64 	%rd1161, 0;
	@%p333 bra 	$L__BB9_189;
	ld.global.u64 	%rd1161, [%rd110];
$L__BB9_189:
	sub.s32 	%r1423, %r142, %r132;
	cvt.s64.s32 	%rd888, %r1423;
	add.s64 	%rd889, %rd888, %rd111;
	add.s64 	%rd1163, %rd889, %rd1161;
	bra.uni 	$L__BB9_193;
$L__BB9_190:
	setp.ne.s16 	%p334, %rs2, 0;
	mov.b64 	%rd1162, 0;
	@%p334 bra 	$L__BB9_192;
	ld.global.u64 	%rd891, [%rd110];
	sub.s64 	%rd1162, %rd113, %rd891;
$L__BB9_192:
	cvt.u64.u32 	%rd892, %r142;
	add.s64 	%rd893, %rd892, %rd114;
	add.s64 	%rd894, %rd893, %rd1162;
	not.b64 	%rd895, %rd894;
	add.s64 	%rd1163, %rd112, %rd895;
$L__BB9_193:
	ld.shared.u32 	%r1424, [%r133+12672];
	shl.b64 	%rd896, %rd1163, 2;
	add.s64 	%rd897, %rd4, %rd896;
	st.global.u32 	[%rd897], %r1424;
	add.s32 	%r143, %r61, 3520;
	setp.lt.s32 	%p335, %r143, %r132;
	@%p335 bra 	$L__BB9_197;
	setp.ne.s16 	%p336, %rs2, 0;
	mov.b64 	%rd1164, 0;
	@%p336 bra 	$L__BB9_196;
	ld.global.u64 	%rd1164, [%rd110];
$L__BB9_196:
	sub.s32 	%r1425, %r143, %r132;
	cvt.s64.s32 	%rd899, %r1425;
	add.s64 	%rd900, %rd899, %rd111;
	add.s64 	%rd1166, %rd900, %rd1164;
	bra.uni 	$L__BB9_200;
$L__BB9_197:
	setp.ne.s16 	%p337, %rs2, 0;
	mov.b64 	%rd1165, 0;
	@%p337 bra 	$L__BB9_199;
	ld.global.u64 	%rd902, [%rd110];
	sub.s64 	%rd1165, %rd113, %rd902;
$L__BB9_199:
	cvt.u64.u32 	%rd903, %r143;
	add.s64 	%rd904, %rd903, %rd114;
	add.s64 	%rd905, %rd904, %rd1165;
	not.b64 	%rd906, %rd905;
	add.s64 	%rd1166, %rd112, %rd906;
$L__BB9_200:
	ld.shared.u32 	%r1426, [%r133+14080];
	shl.b64 	%rd907, %rd1166, 2;
	add.s64 	%rd908, %rd4, %rd907;
	st.global.u32 	[%rd908], %r1426;
	add.s32 	%r144, %r61, 3872;
	setp.lt.s32 	%p338, %r144, %r132;
	@%p338 bra 	$L__BB9_204;
	setp.ne.s16 	%p339, %rs2, 0;
	mov.b64 	%rd1167, 0;
	@%p339 bra 	$L__BB9_203;
	ld.global.u64 	%rd1167, [%rd110];
$L__BB9_203:
	sub.s32 	%r1427, %r144, %r132;
	cvt.s64.s32 	%rd910, %r1427;
	add.s64 	%rd911, %rd910, %rd111;
	add.s64 	%rd1169, %rd911, %rd1167;
	bra.uni 	$L__BB9_207;
$L__BB9_204:
	setp.ne.s16 	%p340, %rs2, 0;
	mov.b64 	%rd1168, 0;
	@%p340 bra 	$L__BB9_206;
	ld.global.u64 	%rd913, [%rd110];
	sub.s64 	%rd1168, %rd113, %rd913;
$L__BB9_206:
	cvt.u64.u32 	%rd914, %r144;
	add.s64 	%rd915, %rd914, %rd114;
	add.s64 	%rd916, %rd915, %rd1168;
	not.b64 	%rd917, %rd916;
	add.s64 	%rd1169, %rd112, %rd917;
$L__BB9_207:
	ld.shared.u32 	%r1428, [%r133+15488];
	shl.b64 	%rd918, %rd1169, 2;
	add.s64 	%rd919, %rd4, %rd918;
	st.global.u32 	[%rd919], %r1428;
	add.s32 	%r145, %r61, 4224;
	setp.lt.s32 	%p341, %r145, %r132;
	@%p341 bra 	$L__BB9_211;
	setp.ne.s16 	%p342, %rs2, 0;
	mov.b64 	%rd1170, 0;
	@%p342 bra 	$L__BB9_210;
	ld.global.u64 	%rd1170, [%rd110];
$L__BB9_210:
	sub.s32 	%r1429, %r145, %r132;
	cvt.s64.s32 	%rd921, %r1429;
	add.s64 	%rd922, %rd921, %rd111;
	add.s64 	%rd1172, %rd922, %rd1170;
	bra.uni 	$L__BB9_214;
$L__BB9_211:
	setp.ne.s16 	%p343, %rs2, 0;
	mov.b64 	%rd1171, 0;
	@%p343 bra 	$L__BB9_213;
	ld.global.u64 	%rd924, [%rd110];
	sub.s64 	%rd1171, %rd113, %rd924;
$L__BB9_213:
	cvt.u64.u32 	%rd925, %r145;
	add.s64 	%rd926, %rd925, %rd114;
	add.s64 	%rd927, %rd926, %rd1171;
	not.b64 	%rd928, %rd927;
	add.s64 	%rd1172, %rd112, %rd928;
$L__BB9_214:
	ld.shared.u32 	%r1430, [%r133+16896];
	shl.b64 	%rd929, %rd1172, 2;
	add.s64 	%rd930, %rd4, %rd929;
	st.global.u32 	[%rd930], %r1430;
	add.s32 	%r146, %r61, 4576;
	setp.lt.s32 	%p344, %r146, %r132;
	@%p344 bra 	$L__BB9_218;
	setp.ne.s16 	%p345, %rs2, 0;
	mov.b64 	%rd1173, 0;
	@%p345 bra 	$L__BB9_217;
	ld.global.u64 	%rd1173, [%rd110];
$L__BB9_217:
	sub.s32 	%r1431, %r146, %r132;
	cvt.s64.s32 	%rd932, %r1431;
	add.s64 	%rd933, %rd932, %rd111;
	add.s64 	%rd1175, %rd933, %rd1173;
	bra.uni 	$L__BB9_221;
$L__BB9_218:
	setp.ne.s16 	%p346, %rs2, 0;
	mov.b64 	%rd1174, 0;
	@%p346 bra 	$L__BB9_220;
	ld.global.u64 	%rd935, [%rd110];
	sub.s64 	%rd1174, %rd113, %rd935;
$L__BB9_220:
	cvt.u64.u32 	%rd936, %r146;
	add.s64 	%rd937, %rd936, %rd114;
	add.s64 	%rd938, %rd937, %rd1174;
	not.b64 	%rd939, %rd938;
	add.s64 	%rd1175, %rd112, %rd939;
$L__BB9_221:
	ld.shared.u32 	%r1432, [%r133+18304];
	shl.b64 	%rd940, %rd1175, 2;
	add.s64 	%rd941, %rd4, %rd940;
	st.global.u32 	[%rd941], %r1432;
	bra.uni 	$L__BB9_615;
$L__BB9_222:
	sub.s32 	%r147, %r363, %r2;
	setp.ne.s32 	%p2, %r1810, 0;
	@%p2 bra 	$L__BB9_407;
	ld.param.u8 	%rs35, [%rd1];
	setp.eq.s16 	%p143, %rs35, 0;
	ld.param.u64 	%rd618, [%rd1+16];
	selp.b64 	%rd619, %rd618, 0, %p143;
	cvt.u64.u32 	%rd213, %r2;
	add.s64 	%rd620, %rd619, %rd213;
	mov.u32 	%r148, %tid.x;
	mul.lo.s32 	%r806, %r148, 14;
	setp.ge.s32 	%p144, %r806, %r147;
	cvt.u64.u32 	%rd214, %r806;
	add.s64 	%rd621, %rd620, %rd214;
	shl.b64 	%rd622, %rd621, 2;
	add.s64 	%rd215, %rd2, %rd622;
	@%p144 bra 	$L__BB9_225;
	ld.global.u32 	%r1754, [%rd215];
$L__BB9_225:
	cvt.u32.u64 	%r808, %rd214;
	add.s32 	%r151, %r808, 1;
	setp.ge.s32 	%p145, %r151, %r147;
	@%p145 bra 	$L__BB9_227;
	ld.global.u32 	%r1755, [%rd215+4];
$L__BB9_227:
	add.s32 	%r154, %r808, 2;
	setp.ge.s32 	%p146, %r154, %r147;
	@%p146 bra 	$L__BB9_229;
	ld.global.u32 	%r1756, [%rd215+8];
$L__BB9_229:
	add.s32 	%r157, %r808, 3;
	setp.ge.s32 	%p147, %r157, %r147;
	@%p147 bra 	$L__BB9_231;
	ld.global.u32 	%r1757, [%rd215+12];
$L__BB9_231:
	add.s32 	%r160, %r808, 4;
	setp.ge.s32 	%p148, %r160, %r147;
	@%p148 bra 	$L__BB9_233;
	ld.global.u32 	%r1758, [%rd215+16];
$L__BB9_233:
	add.s32 	%r163, %r808, 5;
	setp.ge.s32 	%p149, %r163, %r147;
	@%p149 bra 	$L__BB9_235;
	ld.global.u32 	%r1759, [%rd215+20];
$L__BB9_235:
	add.s32 	%r166, %r808, 6;
	setp.ge.s32 	%p150, %r166, %r147;
	@%p150 bra 	$L__BB9_237;
	ld.global.u32 	%r1760, [%rd215+24];
$L__BB9_237:
	add.s32 	%r169, %r808, 7;
	setp.ge.s32 	%p151, %r169, %r147;
	@%p151 bra 	$L__BB9_239;
	ld.global.u32 	%r1761, [%rd215+28];
$L__BB9_239:
	add.s32 	%r172, %r808, 8;
	setp.ge.s32 	%p152, %r172, %r147;
	@%p152 bra 	$L__BB9_241;
	ld.global.u32 	%r1762, [%rd215+32];
$L__BB9_241:
	add.s32 	%r175, %r808, 9;
	setp.ge.s32 	%p153, %r175, %r147;
	@%p153 bra 	$L__BB9_243;
	ld.global.u32 	%r1763, [%rd215+36];
$L__BB9_243:
	add.s32 	%r178, %r808, 10;
	setp.ge.s32 	%p154, %r178, %r147;
	@%p154 bra 	$L__BB9_245;
	ld.global.u32 	%r1764, [%rd215+40];
$L__BB9_245:
	add.s32 	%r181, %r808, 11;
	setp.ge.s32 	%p155, %r181, %r147;
	@%p155 bra 	$L__BB9_247;
	ld.global.u32 	%r1765, [%rd215+44];
$L__BB9_247:
	add.s32 	%r184, %r808, 12;
	setp.ge.s32 	%p156, %r184, %r147;
	@%p156 bra 	$L__BB9_249;
	ld.global.u32 	%r1766, [%rd215+48];
$L__BB9_249:
	add.s32 	%r187, %r808, 13;
	setp.ge.s32 	%p157, %r187, %r147;
	@%p157 bra 	$L__BB9_251;
	ld.global.u32 	%r1767, [%rd215+52];
$L__BB9_251:
	setp.ge.s32 	%p158, %r808, %r147;
	bar.sync 	0;
	setp.eq.s16 	%p159, %rs35, 0;
	selp.b64 	%rd624, %rd618, 0, %p159;
	add.s64 	%rd625, %rd624, %rd213;
	add.s64 	%rd626, %rd625, %rd214;
	shl.b64 	%rd627, %rd626, 2;
	add.s64 	%rd216, %rd5, %rd627;
	mov.b32 	%r1768, 1;
	@%p158 bra 	$L__BB9_253;
	ld.global.u32 	%r835, [%rd216];
	not.b32 	%r836, %r835;
	and.b32  	%r1768, %r836, 1;
$L__BB9_253:
	setp.ge.s32 	%p160, %r151, %r147;
	mov.b32 	%r1769, 1;
	@%p160 bra 	$L__BB9_255;
	ld.global.u32 	%r838, [%rd216+4];
	not.b32 	%r839, %r838;
	and.b32  	%r1769, %r839, 1;
$L__BB9_255:
	setp.ge.s32 	%p161, %r154, %r147;
	mov.b32 	%r1770, 1;
	@%p161 bra 	$L__BB9_257;
	ld.global.u32 	%r841, [%rd216+8];
	not.b32 	%r842, %r841;
	and.b32  	%r1770, %r842, 1;
$L__BB9_257:
	setp.ge.s32 	%p162, %r157, %r147;
	mov.b32 	%r1771, 1;
	@%p162 bra 	$L__BB9_259;
	ld.global.u32 	%r844, [%rd216+12];
	not.b32 	%r845, %r844;
	and.b32  	%r1771, %r845, 1;
$L__BB9_259:
	setp.ge.s32 	%p163, %r160, %r147;
	mov.b32 	%r1772, 1;
	@%p163 bra 	$L__BB9_261;
	ld.global.u32 	%r847, [%rd216+16];
	not.b32 	%r848, %r847;
	and.b32  	%r1772, %r848, 1;
$L__BB9_261:
	setp.ge.s32 	%p164, %r163, %r147;
	mov.b32 	%r1773, 1;
	@%p164 bra 	$L__BB9_263;
	ld.global.u32 	%r850, [%rd216+20];
	not.b32 	%r851, %r850;
	and.b32  	%r1773, %r851, 1;
$L__BB9_263:
	setp.ge.s32 	%p165, %r166, %r147;
	mov.b32 	%r1774, 1;
	@%p165 bra 	$L__BB9_265;
	ld.global.u32 	%r853, [%rd216+24];
	not.b32 	%r854, %r853;
	and.b32  	%r1774, %r854, 1;
$L__BB9_265:
	setp.ge.s32 	%p166, %r169, %r147;
	mov.b32 	%r1775, 1;
	@%p166 bra 	$L__BB9_267;
	ld.global.u32 	%r856, [%rd216+28];
	not.b32 	%r857, %r856;
	and.b32  	%r1775, %r857, 1;
$L__BB9_267:
	setp.ge.s32 	%p167, %r172, %r147;
	mov.b32 	%r1776, 1;
	@%p167 bra 	$L__BB9_269;
	ld.global.u32 	%r859, [%rd216+32];
	not.b32 	%r860, %r859;
	and.b32  	%r1776, %r860, 1;
$L__BB9_269:
	setp.ge.s32 	%p168, %r175, %r147;
	mov.b32 	%r1777, 1;
	@%p168 bra 	$L__BB9_271;
	ld.global.u32 	%r862, [%rd216+36];
	not.b32 	%r863, %r862;
	and.b32  	%r1777, %r863, 1;
$L__BB9_271:
	setp.ge.s32 	%p169, %r178, %r147;
	mov.b32 	%r1778, 1;
	@%p169 bra 	$L__BB9_273;
	ld.global.u32 	%r865, [%rd216+40];
	not.b32 	%r866, %r865;
	and.b32  	%r1778, %r866, 1;
$L__BB9_273:
	setp.ge.s32 	%p170, %r181, %r147;
	mov.b32 	%r1779, 1;
	@%p170 bra 	$L__BB9_275;
	ld.global.u32 	%r868, [%rd216+44];
	not.b32 	%r869, %r868;
	and.b32  	%r1779, %r869, 1;
$L__BB9_275:
	setp.ge.s32 	%p171, %r184, %r147;
	mov.b32 	%r1780, 1;
	@%p171 bra 	$L__BB9_277;
	ld.global.u32 	%r871, [%rd216+48];
	not.b32 	%r872, %r871;
	and.b32  	%r1780, %r872, 1;
$L__BB9_277:
	setp.ge.s32 	%p172, %r187, %r147;
	mov.b32 	%r1781, 1;
	@%p172 bra 	$L__BB9_279;
	ld.global.u32 	%r874, [%rd216+52];
	not.b32 	%r875, %r874;
	and.b32  	%r1781, %r875, 1;
$L__BB9_279:
	bar.sync 	0;
	add.s32 	%r907, %r1769, %r1768;
	add.s32 	%r908, %r1770, %r907;
	add.s32 	%r909, %r1771, %r908;
	add.s32 	%r910, %r1772, %r909;
	add.s32 	%r911, %r1773, %r910;
	add.s32 	%r912, %r1774, %r911;
	add.s32 	%r913, %r1775, %r912;
	add.s32 	%r914, %r1776, %r913;
	add.s32 	%r915, %r1777, %r914;
	add.s32 	%r916, %r1778, %r915;
	add.s32 	%r917, %r1779, %r916;
	add.s32 	%r918, %r1780, %r917;
	add.s32 	%r881, %r1781, %r918;
	// begin inline asm
	mov.u32 %r876, %laneid;
	// end inline asm
	mov.b32 	%r879, 1;
	mov.b32 	%r904, 0;
	mov.b32 	%r906, -1;
	// begin inline asm
	{  .reg .s32 r0;  .reg .pred p;  shfl.sync.up.b32 r0|p, %r881, %r879, %r904, %r906;  @p add.s32 r0, r0, %r881;  mov.s32 %r877, r0;}
	// end inline asm
	mov.b32 	%r885, 2;
	// begin inline asm
	{  .reg .s32 r0;  .reg .pred p;  shfl.sync.up.b32 r0|p, %r877, %r885, %r904, %r906;  @p add.s32 r0, r0, %r877;  mov.s32 %r883, r0;}
	// end inline asm
	mov.b32 	%r891, 4;
	// begin inline asm
	{  .reg .s32 r0;  .reg .pred p;  shfl.sync.up.b32 r0|p, %r883, %r891, %r904, %r906;  @p add.s32 r0, r0, %r883;  mov.s32 %r889, r0;}
	// end inline asm
	mov.b32 	%r897, 8;
	// begin inline asm
	{  .reg .s32 r0;  .reg .pred p;  shfl.sync.up.b32 r0|p, %r889, %r897, %r904, %r906;  @p add.s32 r0, r0, %r889;  mov.s32 %r895, r0;}
	// end inline asm
	mov.b32 	%r903, 16;
	// begin inline asm
	{  .reg .s32 r0;  .reg .pred p;  shfl.sync.up.b32 r0|p, %r895, %r903, %r904, %r906;  @p add.s32 r0, r0, %r895;  mov.s32 %r901, r0;}
	// end inline asm
	setp.ne.s32 	%p173, %r876, 31;
	@%p173 bra 	$L__BB9_281;
	shr.u32 	%r919, %r148, 3;
	and.b32  	%r920, %r919, 124;
	mov.u32 	%r921, _ZZN3cub18CUB_300001_SM_10006detail6select23DeviceSelectSweepKernelINS2_10policy_hubIiilLb0ELNS0_10SelectImplE2EE10Policy1000EPiN6thrust24THRUST_300001_SM_1000_NS6detail15normal_iteratorINSA_10device_ptrIiEEEESF_PlNS0_13ScanTileStateIiLb1EEE7is_evenNS0_8NullTypeEiNS2_19streaming_context_tIlLb1EEELS5_2EEEvT0_T1_T2_T3_T4_T5_T6_T7_iT8_NS1_7vsmem_tEE19static_temp_storage;
	add.s32 	%r922, %r921, %r920;
	st.shared.u32 	[%r922], %r901;
$L__BB9_281:
	bar.sync 	0;
	mov.u32 	%r924, _ZZN3cub18CUB_300001_SM_10006detail6select23DeviceSelectSweepKernelINS2_10policy_hubIiilLb0ELNS0_10SelectImplE2EE10Policy1000EPiN6thrust24THRUST_300001_SM_1000_NS6detail15normal_iteratorINSA_10device_ptrIiEEEESF_PlNS0_13ScanTileStateIiLb1EEE7is_evenNS0_8NullTypeEiNS2_19streaming_context_tIlLb1EEELS5_2EEEvT0_T1_T2_T3_T4_T5_T6_T7_iT8_NS1_7vsmem_tEE19static_temp_storage;
	ld.shared.v4.u32 	{%r925, %r926, %r927, %r928}, [_ZZN3cub18CUB_300001_SM_10006detail6select23DeviceSelectSweepKernelINS2_10policy_hubIiilLb0ELNS0_10SelectImplE2EE10Policy1000EPiN6thrust24THRUST_300001_SM_1000_NS6detail15normal_iteratorINSA_10device_ptrIiEEEESF_PlNS0_13ScanTileStateIiLb1EEE7is_evenNS0_8NullTypeEiNS2_19streaming_context_tIlLb1EEELS5_2EEEvT0_T1_T2_T3_T4_T5_T6_T7_iT8_NS1_7vsmem_tEE19static_temp_storage];
	shr.u32 	%r929, %r148, 5;
	add.s32 	%r930, %r926, %r925;
	setp.eq.s32 	%p174, %r929, 2;
	selp.b32 	%r931, %r930, %r925, %p174;
	add.s32 	%r932, %r930, %r927;
	setp.eq.s32 	%p175, %r929, 3;
	selp.b32 	%r933, %r932, %r931, %p175;
	add.s32 	%r934, %r932, %r928;
	setp.eq.s32 	%p176, %r929, 4;
	selp.b32 	%r935, %r934, %r933, %p176;
	ld.shared.v4.u32 	{%r936, %r937, %r938, %r939}, [_ZZN3cub18CUB_300001_SM_10006detail6select23DeviceSelectSweepKernelINS2_10policy_hubIiilLb0ELNS0_10SelectImplE2EE10Policy1000EPiN6thrust24THRUST_300001_SM_1000_NS6detail15normal_iteratorINSA_10device_ptrIiEEEESF_PlNS0_13ScanTileStateIiLb1EEE7is_evenNS0_8NullTypeEiNS2_19streaming_context_tIlLb1EEELS5_2EEEvT0_T1_T2_T3_T4_T5_T6_T7_iT8_NS1_7vsmem_tEE19static_temp_storage+16];
	add.s32 	%r940, %r934, %r936;
	setp.eq.s32 	%p177, %r929, 5;
	selp.b32 	%r941, %r940, %r935, %p177;
	add.s32 	%r942, %r940, %r937;
	setp.eq.s32 	%p178, %r929, 6;
	selp.b32 	%r943, %r942, %r941, %p178;
	add.s32 	%r944, %r942, %r938;
	setp.eq.s32 	%p179, %r929, 7;
	selp.b32 	%r945, %r944, %r943, %p179;
	add.s32 	%r946, %r944, %r939;
	setp.eq.s32 	%p180, %r929, 8;
	selp.b32 	%r947, %r946, %r945, %p180;
	.pragma "used_bytes_mask 4095";
	ld.shared.v4.u32 	{%r948, %r949, %r950, %r951}, [_ZZN3cub18CUB_300001_SM_10006detail6select23DeviceSelectSweepKernelINS2_10policy_hubIiilLb0ELNS0_10SelectImplE2EE10Policy1000EPiN6thrust24THRUST_300001_SM_1000_NS6detail15normal_iteratorINSA_10device_ptrIiEEEESF_PlNS0_13ScanTileStateIiLb1EEE7is_evenNS0_8NullTypeEiNS2_19streaming_context_tIlLb1EEELS5_2EEEvT0_T1_T2_T3_T4_T5_T6_T7_iT8_NS1_7vsmem_tEE19static_temp_storage+32];
	add.s32 	%r952, %r946, %r948;
	setp.eq.s32 	%p181, %r929, 9;
	selp.b32 	%r953, %r952, %r947, %p181;
	add.s32 	%r954, %r952, %r949;
	setp.eq.s32 	%p182, %r929, 10;
	selp.b32 	%r955, %r954, %r953, %p182;
	setp.lt.u32 	%p183, %r148, 32;
	selp.b32 	%r956, 0, %r955, %p183;
	setp.eq.s32 	%p184, %r876, 0;
	add.s32 	%r957, %r1769, %r1768;
	add.s32 	%r958, %r1770, %r957;
	add.s32 	%r959, %r1771, %r958;
	add.s32 	%r960, %r1772, %r959;
	add.s32 	%r961, %r1773, %r960;
	add.s32 	%r962, %r1774, %r961;
	add.s32 	%r963, %r1775, %r962;
	add.s32 	%r964, %r1776, %r963;
	add.s32 	%r965, %r1777, %r964;
	add.s32 	%r966, %r1778, %r965;
	add.s32 	%r967, %r1779, %r966;
	add.s32 	%r968, %r1780, %r967;
	add.s32 	%r969, %r1781, %r968;
	sub.s32 	%r970, %r901, %r969;
	selp.b32 	%r971, 0, %r970, %p184;
	add.s32 	%r972, %r956, %r971;
	add.s32 	%r973, %r972, %r1768;
	add.s32 	%r974, %r957, %r972;
	add.s32 	%r975, %r958, %r972;
	add.s32 	%r976, %r959, %r972;
	add.s32 	%r977, %r960, %r972;
	add.s32 	%r978, %r961, %r972;
	add.s32 	%r979, %r962, %r972;
	add.s32 	%r980, %r963, %r972;
	add.s32 	%r981, %r964, %r972;
	add.s32 	%r982, %r965, %r972;
	add.s32 	%r983, %r966, %r972;
	add.s32 	%r984, %r967, %r972;
	add.s32 	%r985, %r968, %r972;
	add.s32 	%r986, %r147, %r950;
	add.s32 	%r987, %r986, %r954;
	add.s32 	%r1824, %r987, -4928;
	bar.sync 	0;
	sub.s32 	%r221, %r147, %r1824;
	sub.s32 	%r988, %r806, %r972;
	setp.eq.s32 	%p185, %r1768, 0;
	add.s32 	%r989, %r972, %r221;
	selp.b32 	%r990, %r988, %r989, %p185;
	shl.b32 	%r991, %r990, 2;
	add.s32 	%r992, %r924, %r991;
	st.shared.u32 	[%r992], %r1754;
	sub.s32 	%r993, %r806, %r973;
	add.s32 	%r994, %r993, 1;
	setp.eq.s32 	%p186, %r1769, 0;
	add.s32 	%r995, %r989, %r1768;
	selp.b32 	%r996, %r994, %r995, %p186;
	shl.b32 	%r997, %r996, 2;
	add.s32 	%r998, %r924, %r997;
	st.shared.u32 	[%r998], %r1755;
	sub.s32 	%r999, %r806, %r974;
	add.s32 	%r1000, %r999, 2;
	setp.eq.s32 	%p187, %r1770, 0;
	add.s32 	%r1001, %r995, %r1769;
	selp.b32 	%r1002, %r1000, %r1001, %p187;
	shl.b32 	%r1003, %r1002, 2;
	add.s32 	%r1004, %r924, %r1003;
	st.shared.u32 	[%r1004], %r1756;
	sub.s32 	%r1005, %r806, %r975;
	add.s32 	%r1006, %r1005, 3;
	setp.eq.s32 	%p188, %r1771, 0;
	add.s32 	%r1007, %r1001, %r1770;
	selp.b32 	%r1008, %r1006, %r1007, %p188;
	shl.b32 	%r1009, %r1008, 2;
	add.s32 	%r1010, %r924, %r1009;
	st.shared.u32 	[%r1010], %r1757;
	sub.s32 	%r1011, %r806, %r976;
	add.s32 	%r1012, %r1011, 4;
	setp.eq.s32 	%p189, %r1772, 0;
	add.s32 	%r1013, %r1007, %r1771;
	selp.b32 	%r1014, %r1012, %r1013, %p189;
	shl.b32 	%r1015, %r1014, 2;
	add.s32 	%r1016, %r924, %r1015;
	st.shared.u32 	[%r1016], %r1758;
	sub.s32 	%r1017, %r806, %r977;
	add.s32 	%r1018, %r1017, 5;
	setp.eq.s32 	%p190, %r1773, 0;
	add.s32 	%r1019, %r1013, %r1772;
	selp.b32 	%r1020, %r1018, %r1019, %p190;
	shl.b32 	%r1021, %r1020, 2;
	add.s32 	%r1022, %r924, %r1021;
	st.shared.u32 	[%r1022], %r1759;
	sub.s32 	%r1023, %r806, %r978;
	add.s32 	%r1024, %r1023, 6;
	setp.eq.s32 	%p191, %r1774, 0;
	add.s32 	%r1025, %r1019, %r1773;
	selp.b32 	%r1026, %r1024, %r1025, %p191;
	shl.b32 	%r1027, %r1026, 2;
	add.s32 	%r1028, %r924, %r1027;
	st.shared.u32 	[%r1028], %r1760;
	sub.s32 	%r1029, %r806, %r979;
	add.s32 	%r1030, %r1029, 7;
	setp.eq.s32 	%p192, %r1775, 0;
	add.s32 	%r1031, %r1025, %r1774;
	selp.b32 	%r1032, %r1030, %r1031, %p192;
	shl.b32 	%r1033, %r1032, 2;
	add.s32 	%r1034, %r924, %r1033;
	st.shared.u32 	[%r1034], %r1761;
	sub.s32 	%r1035, %r806, %r980;
	add.s32 	%r1036, %r1035, 8;
	setp.eq.s32 	%p193, %r1776, 0;
	add.s32 	%r1037, %r1031, %r1775;
	selp.b32 	%r1038, %r1036, %r1037, %p193;
	shl.b32 	%r1039, %r1038, 2;
	add.s32 	%r1040, %r924, %r1039;
	st.shared.u32 	[%r1040], %r1762;
	sub.s32 	%r1041, %r806, %r981;
	add.s32 	%r1042, %r1041, 9;
	setp.eq.s32 	%p194, %r1777, 0;
	add.s32 	%r1043, %r1037, %r1776;
	selp.b32 	%r1044, %r1042, %r1043, %p194;
	shl.b32 	%r1045, %r1044, 2;
	add.s32 	%r1046, %r924, %r1045;
	st.shared.u32 	[%r1046], %r1763;
	sub.s32 	%r1047, %r806, %r982;
	add.s32 	%r1048, %r1047, 10;
	setp.eq.s32 	%p195, %r1778, 0;
	add.s32 	%r1049, %r1043, %r1777;
	selp.b32 	%r1050, %r1048, %r1049, %p195;
	shl.b32 	%r1051, %r1050, 2;
	add.s32 	%r1052, %r924, %r1051;
	st.shared.u32 	[%r1052], %r1764;
	sub.s32 	%r1053, %r806, %r983;
	add.s32 	%r1054, %r1053, 11;
	setp.eq.s32 	%p196, %r1779, 0;
	add.s32 	%r1055, %r1049, %r1778;
	selp.b32 	%r1056, %r1054, %r1055, %p196;
	shl.b32 	%r1057, %r1056, 2;
	add.s32 	%r1058, %r924, %r1057;
	st.shared.u32 	[%r1058], %r1765;
	sub.s32 	%r1059, %r806, %r984;
	add.s32 	%r1060, %r1059, 12;
	setp.eq.s32 	%p197, %r1780, 0;
	add.s32 	%r1061, %r1055, %r1779;
	selp.b32 	%r1062, %r1060, %r1061, %p197;
	shl.b32 	%r1063, %r1062, 2;
	add.s32 	%r1064, %r924, %r1063;
	st.shared.u32 	[%r1064], %r1766;
	sub.s32 	%r1065, %r806, %r985;
	add.s32 	%r1066, %r1065, 13;
	setp.eq.s32 	%p198, %r1781, 0;
	add.s32 	%r1067, %r1061, %r1780;
	selp.b32 	%r1068, %r1066, %r1067, %p198;
	shl.b32 	%r1069, %r1068, 2;
	add.s32 	%r1070, %r924, %r1069;
	st.shared.u32 	[%r1070], %r1767;
	bar.sync 	0;
	mov.u64 	%rd628, %rd434;
	ld.param.u8 	%rs3, [%rd628];
	ld.param.u64 	%rd629, [%rd628+24];
	cvta.to.global.u64 	%rd217, %rd629;
	ld.param.u64 	%rd218, [%rd628+8];
	ld.param.u64 	%rd219, [%rd628+16];
	setp.ge.s32 	%p199, %r148, %r221;
	@%p199 bra 	$L__BB9_285;
	setp.ne.s16 	%p201, %rs3, 0;
	mov.b64 	%rd1176, 0;
	@%p201 bra 	$L__BB9_284;
	ld.global.u64 	%rd633, [%rd217];
	sub.s64 	%rd1176, %rd219, %rd633;
$L__BB9_284:
	cvt.u64.u32 	%rd634, %r148;
	add.s64 	%rd635, %rd1176, %rd634;
	not.b64 	%rd636, %rd635;
	add.s64 	%rd1178, %rd218, %rd636;
	bra.uni 	$L__BB9_288;
$L__BB9_285:
	setp.ne.s16 	%p200, %rs3, 0;
	mov.b64 	%rd1177, 0;
	@%p200 bra 	$L__BB9_287;
	ld.global.u64 	%rd1177, [%rd217];
$L__BB9_287:
	sub.s32 	%r1071, %r148, %r221;
	cvt.s64.s32 	%rd631, %r1071;
	add.s64 	%rd1178, %rd1177, %rd631;
$L__BB9_288:
	setp.ge.s32 	%p202, %r148, %r147;
	shl.b32 	%r1072, %r148, 2;
	add.s32 	%r222, %r924, %r1072;
	@%p202 bra 	$L__BB9_290;
	ld.shared.u32 	%r1074, [%r222];
	shl.b64 	%rd637, %rd1178, 2;
	add.s64 	%rd638, %rd4, %rd637;
	st.global.u32 	[%rd638], %r1074;
$L__BB9_290:
	add.s32 	%r223, %r148, 352;
	setp.lt.s32 	%p203, %r223, %r221;
	@%p203 bra 	$L__BB9_294;
	setp.ne.s16 	%p204, %rs3, 0;
	mov.b64 	%rd1179, 0;
	@%p204 bra 	$L__BB9_293;
	ld.global.u64 	%rd1179, [%rd217];
$L__BB9_293:
	sub.s32 	%r1075, %r223, %r221;
	cvt.s64.s32 	%rd640, %r1075;
	add.s64 	%rd1181, %rd1179, %rd640;
	bra.uni 	$L__BB9_297;
$L__BB9_294:
	setp.ne.s16 	%p205, %rs3, 0;
	mov.b64 	%rd1180, 0;
	@%p205 bra 	$L__BB9_296;
	ld.global.u64 	%rd642, [%rd217];
	sub.s64 	%rd1180, %rd219, %rd642;
$L__BB9_296:
	cvt.u64.u32 	%rd643, %r223;
	add.s64 	%rd644, %rd1180, %rd643;
	not.b64 	%rd645, %rd644;
	add.s64 	%rd1181, %rd218, %rd645;
$L__BB9_297:
	setp.ge.s32 	%p206, %r223, %r147;
	@%p206 bra 	$L__BB9_299;
	ld.shared.u32 	%r1076, [%r222+1408];
	shl.b64 	%rd646, %rd1181, 2;
	add.s64 	%rd647, %rd4, %rd646;
	st.global.u32 	[%rd647], %r1076;
$L__BB9_299:
	add.s32 	%r224, %r148, 704;
	setp.lt.s32 	%p207, %r224, %r221;
	@%p207 bra 	$L__BB9_303;
	setp.ne.s16 	%p208, %rs3, 0;
	mov.b64 	%rd1182, 0;
	@%p208 bra 	$L__BB9_302;
	ld.global.u64 	%rd1182, [%rd217];
$L__BB9_302:
	sub.s32 	%r1077, %r224, %r221;
	cvt.s64.s32 	%rd649, %r1077;
	add.s64 	%rd1184, %rd1182, %rd649;
	bra.uni 	$L__BB9_306;
$L__BB9_303:
	setp.ne.s16 	%p209, %rs3, 0;
	mov.b64 	%rd1183, 0;
	@%p209 bra 	$L__BB9_305;
	ld.global.u64 	%rd651, [%rd217];
	sub.s64 	%rd1183, %rd219, %rd651;
$L__BB9_305:
	cvt.u64.u32 	%rd652, %r224;
	add.s64 	%rd653, %rd1183, %rd652;
	not.b64 	%rd654, %rd653;
	add.s64 	%rd1184, %rd218, %rd654;
$L__BB9_306:
	setp.ge.s32 	%p210, %r224, %r147;
	@%p210 bra 	$L__BB9_308;
	ld.shared.u32 	%r1078, [%r222+2816];
	shl.b64 	%rd655, %rd1184, 2;
	add.s64 	%rd656, %rd4, %rd655;
	st.global.u32 	[%rd656], %r1078;
$L__BB9_308:
	add.s32 	%r225, %r148, 1056;
	setp.lt.s32 	%p211, %r225, %r221;
	@%p211 bra 	$L__BB9_312;
	setp.ne.s16 	%p212, %rs3, 0;
	mov.b64 	%rd1185, 0;
	@%p212 bra 	$L__BB9_311;
	ld.global.u64 	%rd1185, [%rd217];
$L__BB9_311:
	sub.s32 	%r1079, %r225, %r221;
	cvt.s64.s32 	%rd658, %r1079;
	add.s64 	%rd1187, %rd1185, %rd658;
	bra.uni 	$L__BB9_315;
$L__BB9_312:
	setp.ne.s16 	%p213, %rs3, 0;
	mov.b64 	%rd1186, 0;
	@%p213 bra 	$L__BB9_314;
	ld.global.u64 	%rd660, [%rd217];
	sub.s64 	%rd1186, %rd219, %rd660;
$L__BB9_314:
	cvt.u64.u32 	%rd661, %r225;
	add.s64 	%rd662, %rd1186, %rd661;
	not.b64 	%rd663, %rd662;
	add.s64 	%rd1187, %rd218, %rd663;
$L__BB9_315:
	setp.ge.s32 	%p214, %r225, %r147;
	@%p214 bra 	$L__BB9_317;
	ld.shared.u32 	%r1080, [%r222+4224];
	shl.b64 	%rd664, %rd1187, 2;
	add.s64 	%rd665, %rd4, %rd664;
	st.global.u32 	[%rd665], %r1080;
$L__BB9_317:
	add.s32 	%r226, %r148, 1408;
	setp.lt.s32 	%p215, %r226, %r221;
	@%p215 bra 	$L__BB9_321;
	setp.ne.s16 	%p216, %rs3, 0;
	mov.b64 	%rd1188, 0;
	@%p216 bra 	$L__BB9_320;
	ld.global.u64 	%rd1188, [%rd217];
$L__BB9_320:
	sub.s32 	%r1081, %r226, %r221;
	cvt.s64.s32 	%rd667, %r1081;
	add.s64 	%rd1190, %rd1188, %rd667;
	bra.uni 	$L__BB9_324;
$L__BB9_321:
	setp.ne.s16 	%p217, %rs3, 0;
	mov.b64 	%rd1189, 0;
	@%p217 bra 	$L__BB9_323;
	ld.global.u64 	%rd669, [%rd217];
	sub.s64 	%rd1189, %rd219, %rd669;
$L__BB9_323:
	cvt.u64.u32 	%rd670, %r226;
	add.s64 	%rd671, %rd1189, %rd670;
	not.b64 	%rd672, %rd671;
	add.s64 	%rd1190, %rd218, %rd672;
$L__BB9_324:
	setp.ge.s32 	%p218, %r226, %r147;
	@%p218 bra 	$L__BB9_326;
	ld.shared.u32 	%r1082, [%r222+5632];
	shl.b64 	%rd673, %rd1190, 2;
	add.s64 	%rd674, %rd4, %rd673;
	st.global.u32 	[%rd674], %r1082;
$L__BB9_326:
	add.s32 	%r227, %r148, 1760;
	setp.lt.s32 	%p219, %r227, %r221;
	@%p219 bra 	$L__BB9_330;
	setp.ne.s16 	%p220, %rs3, 0;
	mov.b64 	%rd1191, 0;
	@%p220 bra 	$L__BB9_329;
	ld.global.u64 	%rd1191, [%rd217];
$L__BB9_329:
	sub.s32 	%r1083, %r227, %r221;
	cvt.s64.s32 	%rd676, %r1083;
	add.s64 	%rd1193, %rd1191, %rd676;
	bra.uni 	$L__BB9_333;
$L__BB9_330:
	setp.ne.s16 	%p221, %rs3, 0;
	mov.b64 	%rd1192, 0;
	@%p221 bra 	$L__BB9_332;
	ld.global.u64 	%rd678, [%rd217];
	sub.s64 	%rd1192, %rd219, %rd678;
$L__BB9_332:
	cvt.u64.u32 	%rd679, %r227;
	add.s64 	%rd680, %rd1192, %rd679;
	not.b64 	%rd681, %rd680;
	add.s64 	%rd1193, %rd218, %rd681;
$L__BB9_333:
	setp.ge.s32 	%p222, %r227, %r147;
	@%p222 bra 	$L__BB9_335;
	ld.shared.u32 	%r1084, [%r222+7040];
	shl.b64 	%rd682, %rd1193, 2;
	add.s64 	%rd683, %rd4, %rd682;
	st.global.u32 	[%rd683], %r1084;
$L__BB9_335:
	add.s32 	%r228, %r148, 2112;
	setp.lt.s32 	%p223, %r228, %r221;
	@%p223 bra 	$L__BB9_339;
	setp.ne.s16 	%p224, %rs3, 0;
	mov.b64 	%rd1194, 0;
	@%p224 bra 	$L__BB9_338;
	ld.global.u64 	%rd1194, [%rd217];
$L__BB9_338:
	sub.s32 	%r1085, %r228, %r221;
	cvt.s64.s32 	%rd685, %r1085;
	add.s64 	%rd1196, %rd1194, %rd685;
	bra.uni 	$L__BB9_342;
$L__BB9_339:
	setp.ne.s16 	%p225, %rs3, 0;
	mov.b64 	%rd1195, 0;
	@%p225 bra 	$L__BB9_341;
	ld.global.u64 	%rd687, [%rd217];
	sub.s64 	%rd1195, %rd219, %rd687;
$L__BB9_341:
	cvt.u64.u32 	%rd688, %r228;
	add.s64 	%rd689, %rd1195, %rd688;
	not.b64 	%rd690, %rd689;
	add.s64 	%rd1196, %rd218, %rd690;
$L__BB9_342:
	setp.ge.s32 	%p226, %r228, %r147;
	@%p226 bra 	$L__BB9_344;
	ld.shared.u32 	%r1086, [%r222+8448];
	shl.b64 	%rd691, %rd1196, 2;
	add.s64 	%rd692, %rd4, %rd691;
	st.global.u32 	[%rd692], %r1086;
$L__BB9_344:
	add.s32 	%r229, %r148, 2464;
	setp.lt.s32 	%p227, %r229, %r221;
	@%p227 bra 	$L__BB9_348;
	setp.ne.s16 	%p228, %rs3, 0;
	mov.b64 	%rd1197, 0;
	@%p228 bra 	$L__BB9_347;
	ld.global.u64 	%rd1197, [%rd217];
$L__BB9_347:
	sub.s32 	%r1087, %r229, %r221;
	cvt.s64.s32 	%rd694, %r1087;
	add.s64 	%rd1199, %rd1197, %rd694;
	bra.uni 	$L__BB9_351;
$L__BB9_348:
	setp.ne.s16 	%p229, %rs3, 0;
	mov.b64 	%rd1198, 0;
	@%p229 bra 	$L__BB9_350;
	ld.global.u64 	%rd696, [%rd217];
	sub.s64 	%rd1198, %rd219, %rd696;
$L__BB9_350:
	cvt.u64.u32 	%rd697, %r229;
	add.s64 	%rd698, %rd1198, %rd697;
	not.b64 	%rd699, %rd698;
	add.s64 	%rd1199, %rd218, %rd699;
$L__BB9_351:
	setp.ge.s32 	%p230, %r229, %r147;
	@%p230 bra 	$L__BB9_353;
	ld.shared.u32 	%r1088, [%r222+9856];
	shl.b64 	%rd700, %rd1199, 2;
	add.s64 	%rd701, %rd4, %rd700;
	st.global.u32 	[%rd701], %r1088;
$L__BB9_353:
	add.s32 	%r230, %r148, 2816;
	setp.lt.s32 	%p231, %r230, %r221;
	@%p231 bra 	$L__BB9_357;
	setp.ne.s16 	%p232, %rs3, 0;
	mov.b64 	%rd1200, 0;
	@%p232 bra 	$L__BB9_356;
	ld.global.u64 	%rd1200, [%rd217];
$L__BB9_356:
	sub.s32 	%r1089, %r230, %r221;
	cvt.s64.s32 	%rd703, %r1089;
	add.s64 	%rd1202, %rd1200, %rd703;
	bra.uni 	$L__BB9_360;
$L__BB9_357:
	setp.ne.s16 	%p233, %rs3, 0;
	mov.b64 	%rd1201, 0;
	@%p233 bra 	$L__BB9_359;
	ld.global.u64 	%rd705, [%rd217];
	sub.s64 	%rd1201, %rd219, %rd705;
$L__BB9_359:
	cvt.u64.u32 	%rd706, %r230;
	add.s64 	%rd707, %rd1201, %rd706;
	not.b64 	%rd708, %rd707;
	add.s64 	%rd1202, %rd218, %rd708;
$L__BB9_360:
	setp.ge.s32 	%p234, %r230, %r147;
	@%p234 bra 	$L__BB9_362;
	ld.shared.u32 	%r1090, [%r222+11264];
	shl.b64 	%rd709, %rd1202, 2;
	add.s64 	%rd710, %rd4, %rd709;
	st.global.u32 	[%rd710], %r1090;
$L__BB9_362:
	add.s32 	%r231, %r148, 3168;
	setp.lt.s32 	%p235, %r231, %r221;
	@%p235 bra 	$L__BB9_366;
	setp.ne.s16 	%p236, %rs3, 0;
	mov.b64 	%rd1203, 0;
	@%p236 bra 	$L__BB9_365;
	ld.global.u64 	%rd1203, [%rd217];
$L__BB9_365:
	sub.s32 	%r1091, %r231, %r221;
	cvt.s64.s32 	%rd712, %r1091;
	add.s64 	%rd1205, %rd1203, %rd712;
	bra.uni 	$L__BB9_369;
$L__BB9_366:
	setp.ne.s16 	%p237, %rs3, 0;
	mov.b64 	%rd1204, 0;
	@%p237 bra 	$L__BB9_368;
	ld.global.u64 	%rd714, [%rd217];
	sub.s64 	%rd1204, %rd219, %rd714;
$L__BB9_368:
	cvt.u64.u32 	%rd715, %r231;
	add.s64 	%rd716, %rd1204, %rd715;
	not.b64 	%rd717, %rd716;
	add.s64 	%rd1205, %rd218, %rd717;
$L__BB9_369:
	setp.ge.s32 	%p238, %r231, %r147;
	@%p238 bra 	$L__BB9_371;
	ld.shared.u32 	%r1092, [%r222+12672];
	shl.b64 	%rd718, %rd1205, 2;
	add.s64 	%rd719, %rd4, %rd718;
	st.global.u32 	[%rd719], %r1092;
$L__BB9_371:
	add.s32 	%r232, %r148, 3520;
	setp.lt.s32 	%p239, %r232, %r221;
	@%p239 bra 	$L__BB9_375;
	setp.ne.s16 	%p240, %rs3, 0;
	mov.b64 	%rd1206, 0;
	@%p240 bra 	$L__BB9_374;
	ld.global.u64 	%rd1206, [%rd217];
$L__BB9_374:
	sub.s32 	%r1093, %r232, %r221;
	cvt.s64.s32 	%rd721, %r1093;
	add.s64 	%rd1208, %rd1206, %rd721;
	bra.uni 	$L__BB9_378;
$L__BB9_375:
	setp.ne.s16 	%p241, %rs3, 0;
	mov.b64 	%rd1207, 0;
	@%p241 bra 	$L__BB9_377;
	ld.global.u64 	%rd723, [%rd217];
	sub.s64 	%rd1207, %rd219, %rd723;
$L__BB9_377:
	cvt.u64.u32 	%rd724, %r232;
	add.s64 	%rd725, %rd1207, %rd724;
	not.b64 	%rd726, %rd725;
	add.s64 	%rd1208, %rd218, %rd726;
$L__BB9_378:
	setp.ge.s32 	%p242, %r232, %r147;
	@%p242 bra 	$L__BB9_380;
	ld.shared.u32 	%r1094, [%r222+14080];
	shl.b64 	%rd727, %rd1208, 2;
	add.s64 	%rd728, %rd4, %rd727;
	st.global.u32 	[%rd728], %r1094;
$L__BB9_380:
	add.s32 	%r233, %r148, 3872;
	setp.lt.s32 	%p243, %r233, %r221;
	@%p243 bra 	$L__BB9_384;
	setp.ne.s16 	%p244, %rs3, 0;
	mov.b64 	%rd1209, 0;
	@%p244 bra 	$L__BB9_383;
	ld.global.u64 	%rd1209, [%rd217];
$L__BB9_383:
	sub.s32 	%r1095, %r233, %r221;
	cvt.s64.s32 	%rd730, %r1095;
	add.s64 	%rd1211, %rd1209, %rd730;
	bra.uni 	$L__BB9_387;
$L__BB9_384:
	setp.ne.s16 	%p245, %rs3, 0;
	mov.b64 	%rd1210, 0;
	@%p245 bra 	$L__BB9_386;
	ld.global.u64 	%rd732, [%rd217];
	sub.s64 	%rd1210, %rd219, %rd732;
$L__BB9_386:
	cvt.u64.u32 	%rd733, %r233;
	add.s64 	%rd734, %rd1210, %rd733;
	not.b64 	%rd735, %rd734;
	add.s64 	%rd1211, %rd218, %rd735;
$L__BB9_387:
	setp.ge.s32 	%p246, %r233, %r147;
	@%p246 bra 	$L__BB9_389;
	ld.shared.u32 	%r1096, [%r222+15488];
	shl.b64 	%rd736, %rd1211, 2;
	add.s64 	%rd737, %rd4, %rd736;
	st.global.u32 	[%rd737], %r1096;
$L__BB9_389:
	add.s32 	%r234, %r148, 4224;
	setp.lt.s32 	%p247, %r234, %r221;
	@%p247 bra 	$L__BB9_393;
	setp.ne.s16 	%p248, %rs3, 0;
	mov.b64 	%rd1212, 0;
	@%p248 bra 	$L__BB9_392;
	ld.global.u64 	%rd1212, [%rd217];
$L__BB9_392:
	sub.s32 	%r1097, %r234, %r221;
	cvt.s64.s32 	%rd739, %r1097;
	add.s64 	%rd1214, %rd1212, %rd739;
	bra.uni 	$L__BB9_396;
$L__BB9_393:
	setp.ne.s16 	%p249, %rs3, 0;
	mov.b64 	%rd1213, 0;
	@%p249 bra 	$L__BB9_395;
	ld.global.u64 	%rd741, [%rd217];
	sub.s64 	%rd1213, %rd219, %rd741;
$L__BB9_395:
	cvt.u64.u32 	%rd742, %r234;
	add.s64 	%rd743, %rd1213, %rd742;
	not.b64 	%rd744, %rd743;
	add.s64 	%rd1214, %rd218, %rd744;
$L__BB9_396:
	setp.ge.s32 	%p250, %r234, %r147;
	@%p250 bra 	$L__BB9_398;
	ld.shared.u32 	%r1098, [%r222+16896];
	shl.b64 	%rd745, %rd1214, 2;
	add.s64 	%rd746, %rd4, %rd745;
	st.global.u32 	[%rd746], %r1098;
$L__BB9_398:
	add.s32 	%r235, %r148, 4576;
	setp.lt.s32 	%p251, %r235, %r221;
	@%p251 bra 	$L__BB9_402;
	setp.ne.s16 	%p252, %rs3, 0;
	mov.b64 	%rd1215, 0;
	@%p252 bra 	$L__BB9_401;
	ld.global.u64 	%rd1215, [%rd217];
$L__BB9_401:
	sub.s32 	%r1099, %r235, %r221;
	cvt.s64.s32 	%rd748, %r1099;
	add.s64 	%rd1217, %rd1215, %rd748;
	bra.uni 	$L__BB9_405;
$L__BB9_402:
	setp.ne.s16 	%p253, %rs3, 0;
	mov.b64 	%rd1216, 0;
	@%p253 bra 	$L__BB9_404;
	ld.global.u64 	%rd750, [%rd217];
	sub.s64 	%rd1216, %rd219, %rd750;
$L__BB9_404:
	cvt.u64.u32 	%rd751, %r235;
	add.s64 	%rd752, %rd1216, %rd751;
	not.b64 	%rd753, %rd752;
	add.s64 	%rd1217, %rd218, %rd753;
$L__BB9_405:
	setp.ge.s32 	%p254, %r235, %r147;
	@%p254 bra 	$L__BB9_607;
	ld.shared.u32 	%r1100, [%r222+18304];
	shl.b64 	%rd754, %rd1217, 2;
	add.s64 	%rd755, %rd4, %rd754;
	st.global.u32 	[%rd755], %r1100;
	bra.uni 	$L__BB9_607;
$L__BB9_407:
	ld.param.u8 	%rs5, [%rd1];
	setp.eq.s16 	%p3, %rs5, 0;
	ld.param.u64 	%rd437, [%rd1+16];
	selp.b64 	%rd438, %rd437, 0, %p3;
	cvt.s64.s32 	%rd318, %r2;
	add.s64 	%rd439, %rd438, %rd318;
	mov.u32 	%r370, %tid.x;
	mul.lo.s32 	%r371, %r370, 14;
	setp.ge.s32 	%p4, %r371, %r147;
	cvt.u64.u32 	%rd319, %r371;
	add.s64 	%rd440, %rd439, %rd319;
	shl.b64 	%rd441, %rd440, 2;
	add.s64 	%rd320, %rd2, %rd441;
	@%p4 bra 	$L__BB9_409;
	ld.global.u32 	%r1782, [%rd320];
$L__BB9_409:
	cvt.u32.u64 	%r373, %rd319;
	add.s32 	%r238, %r373, 1;
	setp.ge.s32 	%p5, %r238, %r147;
	@%p5 bra 	$L__BB9_411;
	ld.global.u32 	%r1783, [%rd320+4];
$L__BB9_411:
	add.s32 	%r241, %r373, 2;
	setp.ge.s32 	%p6, %r241, %r147;
	@%p6 bra 	$L__BB9_413;
	ld.global.u32 	%r1784, [%rd320+8];
$L__BB9_413:
	add.s32 	%r244, %r373, 3;
	setp.ge.s32 	%p7, %r244, %r147;
	@%p7 bra 	$L__BB9_415;
	ld.global.u32 	%r1785, [%rd320+12];
$L__BB9_415:
	add.s32 	%r247, %r373, 4;
	setp.ge.s32 	%p8, %r247, %r147;
	@%p8 bra 	$L__BB9_417;
	ld.global.u32 	%r1786, [%rd320+16];
$L__BB9_417:
	add.s32 	%r250, %r373, 5;
	setp.ge.s32 	%p9, %r250, %r147;
	@%p9 bra 	$L__BB9_419;
	ld.global.u32 	%r1787, [%rd320+20];
$L__BB9_419:
	add.s32 	%r253, %r373, 6;
	setp.ge.s32 	%p10, %r253, %r147;
	@%p10 bra 	$L__BB9_421;
	ld.global.u32 	%r1788, [%rd320+24];
$L__BB9_421:
	add.s32 	%r256, %r373, 7;
	setp.ge.s32 	%p11, %r256, %r147;
	@%p11 bra 	$L__BB9_423;
	ld.global.u32 	%r1789, [%rd320+28];
$L__BB9_423:
	add.s32 	%r259, %r373, 8;
	setp.ge.s32 	%p12, %r259, %r147;
	@%p12 bra 	$L__BB9_425;
	ld.global.u32 	%r1790, [%rd320+32];
$L__BB9_425:
	add.s32 	%r262, %r373, 9;
	setp.ge.s32 	%p13, %r262, %r147;
	@%p13 bra 	$L__BB9_427;
	ld.global.u32 	%r1791, [%rd320+36];
$L__BB9_427:
	add.s32 	%r265, %r373, 10;
	setp.ge.s32 	%p14, %r265, %r147;
	@%p14 bra 	$L__BB9_429;
	ld.global.u32 	%r1792, [%rd320+40];
$L__BB9_429:
	add.s32 	%r394, %r373, 11;
	setp.ge.s32 	%p15, %r394, %r147;
	@%p15 bra 	$L__BB9_431;
	ld.global.u32 	%r1793, [%rd320+44];
$L__BB9_431:
	add.s32 	%r397, %r373, 12;
	setp.ge.s32 	%p16, %r397, %r147;
	@%p16 bra 	$L__BB9_433;
	ld.global.u32 	%r1794, [%rd320+48];
$L__BB9_433:
	add.s32 	%r400, %r373, 13;
	setp.ge.s32 	%p17, %r400, %r147;
	@%p17 bra 	$L__BB9_435;
	ld.global.u32 	%r1795, [%rd320+52];
$L__BB9_435:
	setp.ge.s32 	%p18, %r373, %r147;
	bar.sync 	0;
	setp.eq.s16 	%p19, %rs5, 0;
	selp.b64 	%rd443, %rd437, 0, %p19;
	add.s64 	%rd444, %rd443, %rd318;
	add.s64 	%rd445, %rd444, %rd319;
	shl.b64 	%rd446, %rd445, 2;
	add.s64 	%rd321, %rd5, %rd446;
	mov.b32 	%r1796, 1;
	@%p18 bra 	$L__BB9_437;
	ld.global.u32 	%r403, [%rd321];
	not.b32 	%r404, %r403;
	and.b32  	%r1796, %r404, 1;
$L__BB9_437:
	setp.ge.s32 	%p20, %r238, %r147;
	mov.b32 	%r1797, 1;
	@%p20 bra 	$L__BB9_439;
	ld.global.u32 	%r406, [%rd321+4];
	not.b32 	%r407, %r406;
	and.b32  	%r1797, %r407, 1;
$L__BB9_439:
	setp.ge.s32 	%p21, %r241, %r147;
	mov.b32 	%r1798, 1;
	@%p21 bra 	$L__BB9_441;
	ld.global.u32 	%r409, [%rd321+8];
	not.b32 	%r410, %r409;
	and.b32  	%r1798, %r410, 1;
$L__BB9_441:
	setp.ge.s32 	%p22, %r244, %r147;
	mov.b32 	%r1799, 1;
	@%p22 bra 	$L__BB9_443;
	ld.global.u32 	%r412, [%rd321+12];
	not.b32 	%r413, %r412;
	and.b32  	%r1799, %r413, 1;
$L__BB9_443:
	setp.ge.s32 	%p23, %r247, %r147;
	mov.b32 	%r1800, 1;
	@%p23 bra 	$L__BB9_445;
	ld.global.u32 	%r415, [%rd321+16];
	not.b32 	%r416, %r415;
	and.b32  	%r1800, %r416, 1;
$L__BB9_445:
	setp.ge.s32 	%p24, %r250, %r147;
	mov.b32 	%r1801, 1;
	@%p24 bra 	$L__BB9_447;
	ld.global.u32 	%r418, [%rd321+20];
	not.b32 	%r419, %r418;
	and.b32  	%r1801, %r419, 1;
$L__BB9_447:
	setp.ge.s32 	%p25, %r253, %r147;
	mov.b32 	%r1802, 1;
	@%p25 bra 	$L__BB9_449;
	ld.global.u32 	%r421, [%rd321+24];
	not.b32 	%r422, %r421;
	and.b32  	%r1802, %r422, 1;
$L__BB9_449:
	setp.ge.s32 	%p26, %r256, %r147;
	mov.b32 	%r1803, 1;
	@%p26 bra 	$L__BB9_451;
	ld.global.u32 	%r424, [%rd321+28];
	not.b32 	%r425, %r424;
	and.b32  	%r1803, %r425, 1;
$L__BB9_451:
	setp.ge.s32 	%p27, %r259, %r147;
	mov.b32 	%r1804, 1;
	@%p27 bra 	$L__BB9_453;
	ld.global.u32 	%r427, [%rd321+32];
	not.b32 	%r428, %r427;
	and.b32  	%r1804, %r428, 1;
$L__BB9_453:
	setp.ge.s32 	%p28, %r262, %r147;
	mov.b32 	%r1805, 1;
	@%p28 bra 	$L__BB9_455;
	ld.global.u32 	%r430, [%rd321+36];
	not.b32 	%r431, %r430;
	and.b32  	%r1805, %r431, 1;
$L__BB9_455:
	setp.ge.s32 	%p29, %r265, %r147;
	mov.b32 	%r1806, 1;
	@%p29 bra 	$L__BB9_457;
	ld.global.u32 	%r433, [%rd321+40];
	not.b32 	%r434, %r433;
	and.b32  	%r1806, %r434, 1;
$L__BB9_457:
	setp.ge.s32 	%p30, %r394, %r147;
	mov.b32 	%r1807, 1;
	@%p30 bra 	$L__BB9_459;
	ld.global.u32 	%r438, [%rd321+44];
	not.b32 	%r439, %r438;
	and.b32  	%r1807, %r439, 1;
$L__BB9_459:
	setp.ge.s32 	%p31, %r397, %r147;
	mov.b32 	%r1808, 1;
	@%p31 bra 	$L__BB9_461;
	ld.global.u32 	%r443, [%rd321+48];
	not.b32 	%r444, %r443;
	and.b32  	%r1808, %r444, 1;
$L__BB9_461:
	setp.ge.s32 	%p32, %r400, %r147;
	mov.b32 	%r1809, 1;
	@%p32 bra 	$L__BB9_463;
	ld.global.u32 	%r448, [%rd321+52];
	not.b32 	%r449, %r448;
	and.b32  	%r1809, %r449, 1;
$L__BB9_463:
	bar.sync 	0;
	add.s32 	%r481, %r1797, %r1796;
	add.s32 	%r482, %r1798, %r481;
	add.s32 	%r483, %r1799, %r482;
	add.s32 	%r484, %r1800, %r483;
	add.s32 	%r485, %r1801, %r484;
	add.s32 	%r486, %r1802, %r485;
	add.s32 	%r487, %r1803, %r486;
	add.s32 	%r488, %r1804, %r487;
	add.s32 	%r489, %r1805, %r488;
	add.s32 	%r490, %r1806, %r489;
	add.s32 	%r491, %r1807, %r490;
	add.s32 	%r492, %r1808, %r491;
	add.s32 	%r455, %r1809, %r492;
	// begin inline asm
	mov.u32 %r450, %laneid;
	// end inline asm
	mov.b32 	%r453, 1;
	mov.b32 	%r478, 0;
	mov.b32 	%r480, -1;
	// begin inline asm
	{  .reg .s32 r0;  .reg .pred p;  shfl.sync.up.b32 r0|p, %r455, %r453, %r478, %r480;  @p add.s32 r0, r0, %r455;  mov.s32 %r451, r0;}
	// end inline asm
	mov.b32 	%r459, 2;
	// begin inline asm
	{  .reg .s32 r0;  .reg .pred p;  shfl.sync.up.b32 r0|p, %r451, %r459, %r478, %r480;  @p add.s32 r0, r0, %r451;  mov.s32 %r457, r0;}
	// end inline asm
	mov.b32 	%r465, 4;
	// begin inline asm
	{  .reg .s32 r0;  .reg .pred p;  shfl.sync.up.b32 r0|p, %r457, %r465, %r478, %r480;  @p add.s32 r0, r0, %r457;  mov.s32 %r463, r0;}
	// end inline asm
	mov.b32 	%r471, 8;
	// begin inline asm
	{  .reg .s32 r0;  .reg .pred p;  shfl.sync.up.b32 r0|p, %r463, %r471, %r478, %r480;  @p add.s32 r0, r0, %r463;  mov.s32 %r469, r0;}
	// end inline asm
	mov.b32 	%r477, 16;
	// begin inline asm
	{  .reg .s32 r0;  .reg .pred p;  shfl.sync.up.b32 r0|p, %r469, %r477, %r478, %r480;  @p add.s32 r0, r0, %r469;  mov.s32 %r475, r0;}
	// end inline asm
	setp.ne.s32 	%p33, %r450, 31;
	@%p33 bra 	$L__BB9_465;
	shr.u32 	%r493, %r370, 3;
	and.b32  	%r494, %r493, 124;
	mov.u32 	%r495, _ZZN3cub18CUB_300001_SM_10006detail6select23DeviceSelectSweepKernelINS2_10policy_hubIiilLb0ELNS0_10SelectImplE2EE10Policy1000EPiN6thrust24THRUST_300001_SM_1000_NS6detail15normal_iteratorINSA_10device_ptrIiEEEESF_PlNS0_13ScanTileStateIiLb1EEE7is_evenNS0_8NullTypeEiNS2_19streaming_context_tIlLb1EEELS5_2EEEvT0_T1_T2_T3_T4_T5_T6_T7_iT8_NS1_7vsmem_tEE19static_temp_storage;
	add.s32 	%r496, %r495, %r494;
	st.shared.u32 	[%r496], %r475;
$L__BB9_465:
	sub.s32 	%r497, %r475, %r455;
	bar.sync 	0;
	ld.shared.v4.u32 	{%r498, %r499, %r500, %r501}, [_ZZN3cub18CUB_300001_SM_10006detail6select23DeviceSelectSweepKernelINS2_10policy_hubIiilLb0ELNS0_10SelectImplE2EE10Policy1000EPiN6thrust24THRUST_300001_SM_1000_NS6detail15normal_iteratorINSA_10device_ptrIiEEEESF_PlNS0_13ScanTileStateIiLb1EEE7is_evenNS0_8NullTypeEiNS2_19streaming_context_tIlLb1EEELS5_2EEEvT0_T1_T2_T3_T4_T5_T6_T7_iT8_NS1_7vsmem_tEE19static_temp_storage];
	shr.u32 	%r502, %r370, 5;
	add.s32 	%r503, %r499, %r498;
	setp.eq.s32 	%p34, %r502, 2;
	selp.b32 	%r504, %r503, %r498, %p34;
	add.s32 	%r505, %r503, %r500;
	setp.eq.s32 	%p35, %r502, 3;
	selp.b32 	%r506, %r505, %r504, %p35;
	add.s32 	%r507, %r505, %r501;
	setp.eq.s32 	%p36, %r502, 4;
	selp.b32 	%r508, %r507, %r506, %p36;
	ld.shared.v4.u32 	{%r509, %r510, %r511, %r512}, [_ZZN3cub18CUB_300001_SM_10006detail6select23DeviceSelectSweepKernelINS2_10policy_hubIiilLb0ELNS0_10SelectImplE2EE10Policy1000EPiN6thrust24THRUST_300001_SM_1000_NS6detail15normal_iteratorINSA_10device_ptrIiEEEESF_PlNS0_13ScanTileStateIiLb1EEE7is_evenNS0_8NullTypeEiNS2_19streaming_context_tIlLb1EEELS5_2EEEvT0_T1_T2_T3_T4_T5_T6_T7_iT8_NS1_7vsmem_tEE19static_temp_storage+16];
	add.s32 	%r513, %r507, %r509;
	setp.eq.s32 	%p37, %r502, 5;
	selp.b32 	%r514, %r513, %r508, %p37;
	add.s32 	%r515, %r513, %r510;
	setp.eq.s32 	%p38, %r502, 6;
	selp.b32 	%r516, %r515, %r514, %p38;
	add.s32 	%r517, %r515, %r511;
	setp.eq.s32 	%p39, %r502, 7;
	selp.b32 	%r518, %r517, %r516, %p39;
	add.s32 	%r519, %r517, %r512;
	setp.eq.s32 	%p40, %r502, 8;
	selp.b32 	%r520, %r519, %r518, %p40;
	.pragma "used_bytes_mask 4095";
	ld.shared.v4.u32 	{%r521, %r522, %r523, %r524}, [_ZZN3cub18CUB_300001_SM_10006detail6select23DeviceSelectSweepKernelINS2_10policy_hubIiilLb0ELNS0_10SelectImplE2EE10Policy1000EPiN6thrust24THRUST_300001_SM_1000_NS6detail15normal_iteratorINSA_10device_ptrIiEEEESF_PlNS0_13ScanTileStateIiLb1EEE7is_evenNS0_8NullTypeEiNS2_19streaming_context_tIlLb1EEELS5_2EEEvT0_T1_T2_T3_T4_T5_T6_T7_iT8_NS1_7vsmem_tEE19static_temp_storage+32];
	add.s32 	%r525, %r519, %r521;
	setp.eq.s32 	%p41, %r502, 9;
	selp.b32 	%r526, %r525, %r520, %p41;
	add.s32 	%r527, %r525, %r522;
	setp.eq.s32 	%p42, %r502, 10;
	selp.b32 	%r528, %r527, %r526, %p42;
	add.s32 	%r306, %r527, %r523;
	setp.gt.u32 	%p43, %r370, 31;
	setp.lt.u32 	%p44, %r370, 32;
	setp.eq.s32 	%p45, %r450, 0;
	selp.b32 	%r529, 0, %r497, %p45;
	add.s32 	%r1823, %r528, %r529;
	selp.b32 	%r308, %r497, %r1823, %p44;
	@%p43 bra 	$L__BB9_481;
	setp.ne.s32 	%p46, %r370, 0;
	mul.wide.s32 	%rd447, %r1810, 8;
	add.s64 	%rd322, %rd3, %rd447;
	@%p46 bra 	$L__BB9_468;
	st.shared.u32 	[_ZZN3cub18CUB_300001_SM_10006detail6select23DeviceSelectSweepKernelINS2_10policy_hubIiilLb0ELNS0_10SelectImplE2EE10Policy1000EPiN6thrust24THRUST_300001_SM_1000_NS6detail15normal_iteratorINSA_10device_ptrIiEEEESF_PlNS0_13ScanTileStateIiLb1EEE7is_evenNS0_8NullTypeEiNS2_19streaming_context_tIlLb1EEELS5_2EEEvT0_T1_T2_T3_T4_T5_T6_T7_iT8_NS1_7vsmem_tEE19static_temp_storage+76], %r306;
	add.s64 	%rd448, %rd322, 256;
	mov.b32 	%r533, 100;
	// begin inline asm
	st.relaxed.gpu.v2.u32 [%rd448], {%r533, %r306};
	// end inline asm
$L__BB9_468:
	not.b32 	%r539, %r370;
	add.s32 	%r1818, %r1810, %r539;
	mov.b32 	%r535, 655;
	// begin inline asm
	nanosleep.u32 %r535;
	// end inline asm
	mul.wide.s32 	%rd450, %r1818, 8;
	add.s64 	%rd451, %rd3, %rd450;
	add.s64 	%rd449, %rd451, 256;
	// begin inline asm
	ld.relaxed.gpu.v2.u32 {%r1820, %r1812}, [%rd449];
	// end inline asm
	mov.b32 	%r1813, 722;
$L__BB9_469:
	setp.eq.s32 	%p47, %r1820, 99;
	mov.b32 	%r540, -1;
	vote.sync.any.pred 	%p48, %p47, %r540;
	not.pred 	%p49, %p48;
	@%p49 bra 	$L__BB9_471;
	shr.u32 	%r319, %r1813, 1;
	mul.lo.s32 	%r801, %r1810, 16807;
	and.b32  	%r1810, %r801, 2147483647;
	sub.s32 	%r802, %r1813, %r319;
	add.s32 	%r803, %r802, 1;
	rem.u32 	%r804, %r1810, %r803;
	add.s32 	%r798, %r804, %r319;
	// begin inline asm
	nanosleep.u32 %r798;
	// end inline asm
	// begin inline asm
	ld.relaxed.gpu.v2.u32 {%r1820, %r1812}, [%rd449];
	// end inline asm
	mov.u32 	%r1813, %r319;
	bra.uni 	$L__BB9_469;
$L__BB9_471:
	setp.eq.s32 	%p50, %r1820, 101;
	mov.b32 	%r567, -1;
	vote.sync.ballot.b32 	%r569, %p50, %r567;
	// begin inline asm
	mov.u32 %r542, %lanemask_ge;
	// end inline asm
	and.b32  	%r570, %r569, %r542;
	or.b32  	%r571, %r570, -2147483648;
	add.s32 	%r572, %r571, -1;
	not.b32 	%r573, %r571;
	and.b32  	%r574, %r573, %r572;
	popc.b32 	%r546, %r574;
	mov.b32 	%r545, 1;
	// begin inline asm
	shfl.sync.down.b32 %r543, %r1812, %r545, %r546, %r567;
	// end inline asm
	setp.lt.s32 	%p52, %r450, %r546;
	selp.b32 	%r575, %r543, 0, %p52;
	add.s32 	%r549, %r575, %r1812;
	mov.b32 	%r550, 2;
	// begin inline asm
	shfl.sync.down.b32 %r548, %r549, %r550, %r546, %r567;
	// end inline asm
	add.s32 	%r576, %r450, 2;
	setp.gt.s32 	%p53, %r576, %r546;
	selp.b32 	%r577, 0, %r548, %p53;
	add.s32 	%r554, %r549, %r577;
	mov.b32 	%r555, 4;
	// begin inline asm
	shfl.sync.down.b32 %r553, %r554, %r555, %r546, %r567;
	// end inline asm
	add.s32 	%r578, %r450, 4;
	setp.gt.s32 	%p54, %r578, %r546;
	selp.b32 	%r579, 0, %r553, %p54;
	add.s32 	%r559, %r554, %r579;
	mov.b32 	%r560, 8;
	// begin inline asm
	shfl.sync.down.b32 %r558, %r559, %r560, %r546, %r567;
	// end inline asm
	add.s32 	%r580, %r450, 8;
	setp.gt.s32 	%p55, %r580, %r546;
	selp.b32 	%r581, 0, %r558, %p55;
	add.s32 	%r564, %r559, %r581;
	mov.b32 	%r565, 16;
	// begin inline asm
	shfl.sync.down.b32 %r563, %r564, %r565, %r546, %r567;
	// end inline asm
	add.s32 	%r582, %r450, 16;
	setp.gt.s32 	%p56, %r582, %r546;
	selp.b32 	%r583, 0, %r563, %p56;
	add.s32 	%r1816, %r564, %r583;
	add.s64 	%rd323, %rd3, 256;
	mov.b32 	%r1814, 722;
$L__BB9_472:
	setp.ne.s32 	%p57, %r1820, 101;
	mov.b32 	%r584, -1;
	vote.sync.all.pred 	%p58, %p57, %r584;
	not.pred 	%p59, %p58;
	@%p59 bra 	$L__BB9_477;
	shr.u32 	%r1814, %r1814, 1;
	mul.wide.s32 	%rd610, %r1818, 8;
	add.s64 	%rd611, %rd323, %rd610;
	add.s64 	%rd609, %rd611, -256;
	// begin inline asm
	ld.relaxed.gpu.v2.u32 {%r1820, %r1821}, [%rd609];
	// end inline asm
	mov.u32 	%r1822, %r1814;
$L__BB9_474:
	setp.eq.s32 	%p133, %r1820, 99;
	mov.b32 	%r748, -1;
	vote.sync.any.pred 	%p134, %p133, %r748;
	not.pred 	%p135, %p134;
	@%p135 bra 	$L__BB9_476;
	shr.u32 	%r339, %r1822, 1;
	mul.lo.s32 	%r794, %r1810, 16807;
	and.b32  	%r1810, %r794, 2147483647;
	sub.s32 	%r795, %r1822, %r339;
	add.s32 	%r796, %r795, 1;
	rem.u32 	%r797, %r1810, %r796;
	add.s32 	%r791, %r797, %r339;
	// begin inline asm
	nanosleep.u32 %r791;
	// end inline asm
	// begin inline asm
	ld.relaxed.gpu.v2.u32 {%r1820, %r1821}, [%rd609];
	// end inline asm
	mov.u32 	%r1822, %r339;
	bra.uni 	$L__BB9_474;
$L__BB9_476:
	setp.eq.s32 	%p136, %r1820, 101;
	mov.b32 	%r774, -1;
	vote.sync.ballot.b32 	%r775, %p136, %r774;
	and.b32  	%r776, %r775, %r542;
	or.b32  	%r777, %r776, -2147483648;
	add.s32 	%r778, %r777, -1;
	not.b32 	%r779, %r777;
	and.b32  	%r780, %r779, %r778;
	popc.b32 	%r753, %r780;
	mov.b32 	%r752, 1;
	// begin inline asm
	shfl.sync.down.b32 %r750, %r1821, %r752, %r753, %r774;
	// end inline asm
	setp.lt.s32 	%p138, %r450, %r753;
	selp.b32 	%r781, %r750, 0, %p138;
	add.s32 	%r756, %r781, %r1821;
	mov.b32 	%r757, 2;
	// begin inline asm
	shfl.sync.down.b32 %r755, %r756, %r757, %r753, %r774;
	// end inline asm
	setp.gt.s32 	%p139, %r576, %r753;
	selp.b32 	%r783, 0, %r755, %p139;
	add.s32 	%r761, %r756, %r783;
	mov.b32 	%r762, 4;
	// begin inline asm
	shfl.sync.down.b32 %r760, %r761, %r762, %r753, %r774;
	// end inline asm
	setp.gt.s32 	%p140, %r578, %r753;
	selp.b32 	%r785, 0, %r760, %p140;
	add.s32 	%r766, %r761, %r785;
	mov.b32 	%r767, 8;
	// begin inline asm
	shfl.sync.down.b32 %r765, %r766, %r767, %r753, %r774;
	// end inline asm
	setp.gt.s32 	%p141, %r580, %r753;
	selp.b32 	%r787, 0, %r765, %p141;
	add.s32 	%r771, %r766, %r787;
	mov.b32 	%r772, 16;
	// begin inline asm
	shfl.sync.down.b32 %r770, %r771, %r772, %r753, %r774;
	// end inline asm
	add.s32 	%r788, %r450, 16;
	setp.gt.s32 	%p142, %r788, %r753;
	selp.b32 	%r789, 0, %r770, %p142;
	add.s32 	%r790, %r789, %r1816;
	add.s32 	%r1816, %r790, %r771;
	add.s32 	%r1818, %r1818, -32;
	bra.uni 	$L__BB9_472;
$L__BB9_477:
	setp.ne.s32 	%p60, %r370, 0;
	@%p60 bra 	$L__BB9_479;
	add.s32 	%r587, %r1816, %r306;
	add.s64 	%rd452, %rd322, 256;
	mov.b32 	%r586, 101;
	// begin inline asm
	st.relaxed.gpu.v2.u32 [%rd452], {%r586, %r587};
	// end inline asm
	st.shared.u32 	[_ZZN3cub18CUB_300001_SM_10006detail6select23DeviceSelectSweepKernelINS2_10policy_hubIiilLb0ELNS0_10SelectImplE2EE10Policy1000EPiN6thrust24THRUST_300001_SM_1000_NS6detail15normal_iteratorINSA_10device_ptrIiEEEESF_PlNS0_13ScanTileStateIiLb1EEE7is_evenNS0_8NullTypeEiNS2_19streaming_context_tIlLb1EEELS5_2EEEvT0_T1_T2_T3_T4_T5_T6_T7_iT8_NS1_7vsmem_tEE19static_temp_storage+68], %r1816;
	st.shared.u32 	[_ZZN3cub18CUB_300001_SM_10006detail6select23DeviceSelectSweepKernelINS2_10policy_hubIiilLb0ELNS0_10SelectImplE2EE10Policy1000EPiN6thrust24THRUST_300001_SM_1000_NS6detail15normal_iteratorINSA_10device_ptrIiEEEESF_PlNS0_13ScanTileStateIiLb1EEE7is_evenNS0_8NullTypeEiNS2_19streaming_context_tIlLb1EEELS5_2EEEvT0_T1_T2_T3_T4_T5_T6_T7_iT8_NS1_7vsmem_tEE19static_temp_storage+72], %r587;
$L__BB9_479:
	setp.ne.s32 	%p61, %r450, 0;
	mov.u32 	%r1823, %r308;
	@%p61 bra 	$L__BB9_481;
	st.shared.u32 	[_ZZN3cub18CUB_300001_SM_10006detail6select23DeviceSelectSweepKernelINS2_10policy_hubIiilLb0ELNS0_10SelectImplE2EE10Policy1000EPiN6thrust24THRUST_300001_SM_1000_NS6detail15normal_iteratorINSA_10device_ptrIiEEEESF_PlNS0_13ScanTileStateIiLb1EEE7is_evenNS0_8NullTypeEiNS2_19streaming_context_tIlLb1EEELS5_2EEEvT0_T1_T2_T3_T4_T5_T6_T7_iT8_NS1_7vsmem_tEE19static_temp_storage+56], %r1816;
	mov.u32 	%r1823, %r1816;
$L__BB9_481:
	mul.lo.s32 	%r588, %r370, 14;
	bar.sync 	0;
	setp.eq.s32 	%p62, %r370, 0;
	mov.u32 	%r589, _ZZN3cub18CUB_300001_SM_10006detail6select23DeviceSelectSweepKernelINS2_10policy_hubIiilLb0ELNS0_10SelectImplE2EE10Policy1000EPiN6thrust24THRUST_300001_SM_1000_NS6detail15normal_iteratorINSA_10device_ptrIiEEEESF_PlNS0_13ScanTileStateIiLb1EEE7is_evenNS0_8NullTypeEiNS2_19streaming_context_tIlLb1EEELS5_2EEEvT0_T1_T2_T3_T4_T5_T6_T7_iT8_NS1_7vsmem_tEE19static_temp_storage;
	ld.shared.u32 	%r590, [_ZZN3cub18CUB_300001_SM_10006detail6select23DeviceSelectSweepKernelINS2_10policy_hubIiilLb0ELNS0_10SelectImplE2EE10Policy1000EPiN6thrust24THRUST_300001_SM_1000_NS6detail15normal_iteratorINSA_10device_ptrIiEEEESF_PlNS0_13ScanTileStateIiLb1EEE7is_evenNS0_8NullTypeEiNS2_19streaming_context_tIlLb1EEELS5_2EEEvT0_T1_T2_T3_T4_T5_T6_T7_iT8_NS1_7vsmem_tEE19static_temp_storage+56];
	.pragma "used_bytes_mask 65520";
	ld.shared.v4.u32 	{%r591, %r592, %r593, %r594}, [_ZZN3cub18CUB_300001_SM_10006detail6select23DeviceSelectSweepKernelINS2_10policy_hubIiilLb0ELNS0_10SelectImplE2EE10Policy1000EPiN6thrust24THRUST_300001_SM_1000_NS6detail15normal_iteratorINSA_10device_ptrIiEEEESF_PlNS0_13ScanTileStateIiLb1EEE7is_evenNS0_8NullTypeEiNS2_19streaming_context_tIlLb1EEELS5_2EEEvT0_T1_T2_T3_T4_T5_T6_T7_iT8_NS1_7vsmem_tEE19static_temp_storage+64];
	selp.b32 	%r595, 0, %r590, %p62;
	add.s32 	%r596, %r595, %r1823;
	add.s32 	%r597, %r596, %r1796;
	add.s32 	%r598, %r1797, %r1796;
	add.s32 	%r599, %r598, %r596;
	add.s32 	%r600, %r599, %r1798;
	add.s32 	%r601, %r600, %r1799;
	add.s32 	%r602, %r601, %r1800;
	add.s32 	%r603, %r602, %r1801;
	add.s32 	%r604, %r603, %r1802;
	add.s32 	%r605, %r604, %r1803;
	add.s32 	%r606, %r605, %r1804;
	add.s32 	%r607, %r606, %r1805;
	add.s32 	%r608, %r607, %r1806;
	add.s32 	%r609, %r608, %r1807;
	add.s32 	%r610, %r609, %r1808;
	mov.u32 	%r611, %ctaid.x;
	mov.u32 	%r612, %nctaid.y;
	mov.u32 	%r613, %ctaid.y;
	mad.lo.s32 	%r614, %r611, %r612, %r613;
	mul.lo.s32 	%r615, %r614, 4928;
	sub.s32 	%r616, %r615, %r592;
	sub.s32 	%r617, 4928, %r147;
	sub.s32 	%r1824, %r593, %r617;
	sub.s32 	%r618, %r617, %r594;
	bar.sync 	0;
	add.s32 	%r347, %r618, %r147;
	sub.s32 	%r619, %r596, %r592;
	sub.s32 	%r620, %r588, %r619;
	setp.eq.s32 	%p63, %r1796, 0;
	add.s32 	%r621, %r619, %r347;
	selp.b32 	%r622, %r620, %r621, %p63;
	shl.b32 	%r623, %r622, 2;
	add.s32 	%r624, %r589, %r623;
	st.shared.u32 	[%r624], %r1782;
	sub.s32 	%r625, %r592, %r597;
	add.s32 	%r626, %r588, %r625;
	add.s32 	%r627, %r626, 1;
	setp.eq.s32 	%p64, %r1797, 0;
	add.s32 	%r628, %r621, %r1796;
	selp.b32 	%r629, %r627, %r628, %p64;
	shl.b32 	%r630, %r629, 2;
	add.s32 	%r631, %r589, %r630;
	st.shared.u32 	[%r631], %r1783;
	sub.s32 	%r632, %r592, %r599;
	add.s32 	%r633, %r588, %r632;
	add.s32 	%r634, %r633, 2;
	setp.eq.s32 	%p65, %r1798, 0;
	add.s32 	%r635, %r628, %r1797;
	selp.b32 	%r636, %r634, %r635, %p65;
	shl.b32 	%r637, %r636, 2;
	add.s32 	%r638, %r589, %r637;
	st.shared.u32 	[%r638], %r1784;
	sub.s32 	%r639, %r592, %r600;
	add.s32 	%r640, %r588, %r639;
	add.s32 	%r641, %r640, 3;
	setp.eq.s32 	%p66, %r1799, 0;
	add.s32 	%r642, %r635, %r1798;
	selp.b32 	%r643, %r641, %r642, %p66;
	shl.b32 	%r644, %r643, 2;
	add.s32 	%r645, %r589, %r644;
	st.shared.u32 	[%r645], %r1785;
	sub.s32 	%r646, %r592, %r601;
	add.s32 	%r647, %r588, %r646;
	add.s32 	%r648, %r647, 4;
	setp.eq.s32 	%p67, %r1800, 0;
	add.s32 	%r649, %r642, %r1799;
	selp.b32 	%r650, %r648, %r649, %p67;
	shl.b32 	%r651, %r650, 2;
	add.s32 	%r652, %r589, %r651;
	st.shared.u32 	[%r652], %r1786;
	sub.s32 	%r653, %r592, %r602;
	add.s32 	%r654, %r588, %r653;
	add.s32 	%r655, %r654, 5;
	setp.eq.s32 	%p68, %r1801, 0;
	add.s32 	%r656, %r649, %r1800;
	selp.b32 	%r657, %r655, %r656, %p68;
	shl.b32 	%r658, %r657, 2;
	add.s32 	%r659, %r589, %r658;
	st.shared.u32 	[%r659], %r1787;
	sub.s32 	%r660, %r592, %r603;
	add.s32 	%r661, %r588, %r660;
	add.s32 	%r662, %r661, 6;
	setp.eq.s32 	%p69, %r1802, 0;
	add.s32 	%r663, %r656, %r1801;
	selp.b32 	%r664, %r662, %r663, %p69;
	shl.b32 	%r665, %r664, 2;
	add.s32 	%r666, %r589, %r665;
	st.shared.u32 	[%r666], %r1788;
	sub.s32 	%r667, %r592, %r604;
	add.s32 	%r668, %r588, %r667;
	add.s32 	%r669, %r668, 7;
	setp.eq.s32 	%p70, %r1803, 0;
	add.s32 	%r670, %r663, %r1802;
	selp.b32 	%r671, %r669, %r670, %p70;
	shl.b32 	%r672, %r671, 2;
	add.s32 	%r673, %r589, %r672;
	st.shared.u32 	[%r673], %r1789;
	sub.s32 	%r674, %r592, %r605;
	add.s32 	%r675, %r588, %r674;
	add.s32 	%r676, %r675, 8;
	setp.eq.s32 	%p71, %r1804, 0;
	add.s32 	%r677, %r670, %r1803;
	selp.b32 	%r678, %r676, %r677, %p71;
	shl.b32 	%r679, %r678, 2;
	add.s32 	%r680, %r589, %r679;
	st.shared.u32 	[%r680], %r1790;
	sub.s32 	%r681, %r592, %r606;
	add.s32 	%r682, %r588, %r681;
	add.s32 	%r683, %r682, 9;
	setp.eq.s32 	%p72, %r1805, 0;
	add.s32 	%r684, %r677, %r1804;
	selp.b32 	%r685, %r683, %r684, %p72;
	shl.b32 	%r686, %r685, 2;
	add.s32 	%r687, %r589, %r686;
	st.shared.u32 	[%r687], %r1791;
	sub.s32 	%r688, %r592, %r607;
	add.s32 	%r689, %r588, %r688;
	add.s32 	%r690, %r689, 10;
	setp.eq.s32 	%p73, %r1806, 0;
	add.s32 	%r691, %r684, %r1805;
	selp.b32 	%r692, %r690, %r691, %p73;
	shl.b32 	%r693, %r692, 2;
	add.s32 	%r694, %r589, %r693;
	st.shared.u32 	[%r694], %r1792;
	sub.s32 	%r695, %r592, %r608;
	add.s32 	%r696, %r588, %r695;
	add.s32 	%r697, %r696, 11;
	setp.eq.s32 	%p74, %r1807, 0;
	add.s32 	%r698, %r691, %r1806;
	selp.b32 	%r699, %r697, %r698, %p74;
	shl.b32 	%r700, %r699, 2;
	add.s32 	%r701, %r589, %r700;
	st.shared.u32 	[%r701], %r1793;
	sub.s32 	%r702, %r592, %r609;
	add.s32 	%r703, %r588, %r702;
	add.s32 	%r704, %r703, 12;
	setp.eq.s32 	%p75, %r1808, 0;
	add.s32 	%r705, %r698, %r1807;
	selp.b32 	%r706, %r704, %r705, %p75;
	shl.b32 	%r707, %r706, 2;
	add.s32 	%r708, %r589, %r707;
	st.shared.u32 	[%r708], %r1794;
	sub.s32 	%r709, %r592, %r610;
	add.s32 	%r710, %r588, %r709;
	add.s32 	%r711, %r710, 13;
	setp.eq.s32 	%p76, %r1809, 0;
	add.s32 	%r712, %r705, %r1808;
	selp.b32 	%r713, %r711, %r712, %p76;
	shl.b32 	%r714, %r713, 2;
	add.s32 	%r715, %r589, %r714;
	st.shared.u32 	[%r715], %r1795;
	bar.sync 	0;
	mov.u64 	%rd453, %rd434;
	ld.param.u8 	%rs4, [%rd453];
	ld.param.u64 	%rd454, [%rd453+24];
	cvta.to.global.u64 	%rd324, %rd454;
	cvt.s64.s32 	%rd325, %r592;
	ld.param.u64 	%rd326, [%rd453+8];
	ld.param.u64 	%rd327, [%rd453+16];
	cvt.s64.s32 	%rd328, %r616;
	setp.ge.s32 	%p77, %r370, %r347;
	@%p77 bra 	$L__BB9_485;
	setp.ne.s16 	%p79, %rs4, 0;
	mov.b64 	%rd1218, 0;
	@%p79 bra 	$L__BB9_484;
	ld.global.u64 	%rd459, [%rd324];
	sub.s64 	%rd1218, %rd327, %rd459;
$L__BB9_484:
	cvt.u64.u32 	%rd460, %r370;
	add.s64 	%rd461, %rd460, %rd328;
	add.s64 	%rd462, %rd461, %rd1218;
	not.b64 	%rd463, %rd462;
	add.s64 	%rd1220, %rd326, %rd463;
	bra.uni 	$L__BB9_488;
$L__BB9_485:
	setp.ne.s16 	%p78, %rs4, 0;
	mov.b64 	%rd1219, 0;
	@%p78 bra 	$L__BB9_487;
	ld.global.u64 	%rd1219, [%rd324];
$L__BB9_487:
	sub.s32 	%r716, %r370, %r347;
	cvt.s64.s32 	%rd456, %r716;
	add.s64 	%rd457, %rd456, %rd325;
	add.s64 	%rd1220, %rd457, %rd1219;
$L__BB9_488:
	setp.ge.s32 	%p80, %r370, %r147;
	shl.b32 	%r717, %r370, 2;
	add.s32 	%r348, %r589, %r717;
	@%p80 bra 	$L__BB9_490;
	ld.shared.u32 	%r719, [%r348];
	shl.b64 	%rd464, %rd1220, 2;
	add.s64 	%rd465, %rd4, %rd464;
	st.global.u32 	[%rd465], %r719;
$L__BB9_490:
	add.s32 	%r349, %r370, 352;
	setp.lt.s32 	%p81, %r349, %r347;
	@%p81 bra 	$L__BB9_494;
	setp.ne.s16 	%p82, %rs4, 0;
	mov.b64 	%rd1221, 0;
	@%p82 bra 	$L__BB9_493;
	ld.global.u64 	%rd1221, [%rd324];
$L__BB9_493:
	sub.s32 	%r720, %r349, %r347;
	cvt.s64.s32 	%rd467, %r720;
	add.s64 	%rd468, %rd467, %rd325;
	add.s64 	%rd1223, %rd468, %rd1221;
	bra.uni 	$L__BB9_497;
$L__BB9_494:
	setp.ne.s16 	%p83, %rs4, 0;
	mov.b64 	%rd1222, 0;
	@%p83 bra 	$L__BB9_496;
	ld.global.u64 	%rd470, [%rd324];
	sub.s64 	%rd1222, %rd327, %rd470;
$L__BB9_496:
	cvt.u64.u32 	%rd471, %r349;
	add.s64 	%rd472, %rd471, %rd328;
	add.s64 	%rd473, %rd472, %rd1222;
	not.b64 	%rd474, %rd473;
	add.s64 	%rd1223, %rd326, %rd474;
$L__BB9_497:
	setp.ge.s32 	%p84, %r349, %r147;
	@%p84 bra 	$L__BB9_499;
	ld.shared.u32 	%r721, [%r348+1408];
	shl.b64 	%rd475, %rd1223, 2;
	add.s64 	%rd476, %rd4, %rd475;
	st.global.u32 	[%rd476], %r721;
$L__BB9_499:
	add.s32 	%r350, %r370, 704;
	setp.lt.s32 	%p85, %r350, %r347;
	@%p85 bra 	$L__BB9_503;
	setp.ne.s16 	%p86, %rs4, 0;
	mov.b64 	%rd1224, 0;
	@%p86 bra 	$L__BB9_502;
	ld.global.u64 	%rd1224, [%rd324];
$L__BB9_502:
	sub.s32 	%r722, %r350, %r347;
	cvt.s64.s32 	%rd478, %r722;
	add.s64 	%rd479, %rd478, %rd325;
	add.s64 	%rd1226, %rd479, %rd1224;
	bra.uni 	$L__BB9_506;
$L__BB9_503:
	setp.ne.s16 	%p87, %rs4, 0;
	mov.b64 	%rd1225, 0;
	@%p87 bra 	$L__BB9_505;
	ld.global.u64 	%rd481, [%rd324];
	sub.s64 	%rd1225, %rd327, %rd481;
$L__BB9_505:
	cvt.u64.u32 	%rd482, %r350;
	add.s64 	%rd483, %rd482, %rd328;
	add.s64 	%rd484, %rd483, %rd1225;
	not.b64 	%rd485, %rd484;
	add.s64 	%rd1226, %rd326, %rd485;
$L__BB9_506:
	setp.ge.s32 	%p88, %r350, %r147;
	@%p88 bra 	$L__BB9_508;
	ld.shared.u32 	%r723, [%r348+2816];
	shl.b64 	%rd486, %rd1226, 2;
	add.s64 	%rd487, %rd4, %rd486;
	st.global.u32 	[%rd487], %r723;
$L__BB9_508:
	add.s32 	%r351, %r370, 1056;
	setp.lt.s32 	%p89, %r351, %r347;
	@%p89 bra 	$L__BB9_512;
	setp.ne.s16 	%p90, %rs4, 0;
	mov.b64 	%rd1227, 0;
	@%p90 bra 	$L__BB9_511;
	ld.global.u64 	%rd1227, [%rd324];
$L__BB9_511:
	sub.s32 	%r724, %r351, %r347;
	cvt.s64.s32 	%rd489, %r724;
	add.s64 	%rd490, %rd489, %rd325;
	add.s64 	%rd1229, %rd490, %rd1227;
	bra.uni 	$L__BB9_515;
$L__BB9_512:
	setp.ne.s16 	%p91, %rs4, 0;
	mov.b64 	%rd1228, 0;
	@%p91 bra 	$L__BB9_514;
	ld.global.u64 	%rd492, [%rd324];
	sub.s64 	%rd1228, %rd327, %rd492;
$L__BB9_514:
	cvt.u64.u32 	%rd493, %r351;
	add.s64 	%rd494, %rd493, %rd328;
	add.s64 	%rd495, %rd494, %rd1228;
	not.b64 	%rd496, %rd495;
	add.s64 	%rd1229, %rd326, %rd496;
$L__BB9_515:
	setp.ge.s32 	%p92, %r351, %r147;
	@%p92 bra 	$L__BB9_517;
	ld.shared.u32 	%r725, [%r348+4224];
	shl.b64 	%rd497, %rd1229, 2;
	add.s64 	%rd498, %rd4, %rd497;
	st.global.u32 	[%rd498], %r725;
$L__BB9_517:
	add.s32 	%r352, %r370, 1408;
	setp.lt.s32 	%p93, %r352, %r347;
	@%p93 bra 	$L__BB9_521;
	setp.ne.s16 	%p94, %rs4, 0;
	mov.b64 	%rd1230, 0;
	@%p94 bra 	$L__BB9_520;
	ld.global.u64 	%rd1230, [%rd324];
$L__BB9_520:
	sub.s32 	%r726, %r352, %r347;
	cvt.s64.s32 	%rd500, %r726;
	add.s64 	%rd501, %rd500, %rd325;
	add.s64 	%rd1232, %rd501, %rd1230;
	bra.uni 	$L__BB9_524;
$L__BB9_521:
	setp.ne.s16 	%p95, %rs4, 0;
	mov.b64 	%rd1231, 0;
	@%p95 bra 	$L__BB9_523;
	ld.global.u64 	%rd503, [%rd324];
	sub.s64 	%rd1231, %rd327, %rd503;
$L__BB9_523:
	cvt.u64.u32 	%rd504, %r352;
	add.s64 	%rd505, %rd504, %rd328;
	add.s64 	%rd506, %rd505, %rd1231;
	not.b64 	%rd507, %rd506;
	add.s64 	%rd1232, %rd326, %rd507;
$L__BB9_524:
	setp.ge.s32 	%p96, %r352, %r147;
	@%p96 bra 	$L__BB9_526;
	ld.shared.u32 	%r727, [%r348+5632];
	shl.b64 	%rd508, %rd1232, 2;
	add.s64 	%rd509, %rd4, %rd508;
	st.global.u32 	[%rd509], %r727;
$L__BB9_526:
	add.s32 	%r353, %r370, 1760;
	setp.lt.s32 	%p97, %r353, %r347;
	@%p97 bra 	$L__BB9_530;
	setp.ne.s16 	%p98, %rs4, 0;
	mov.b64 	%rd1233, 0;
	@%p98 bra 	$L__BB9_529;
	ld.global.u64 	%rd1233, [%rd324];
$L__BB9_529:
	sub.s32 	%r728, %r353, %r347;
	cvt.s64.s32 	%rd511, %r728;
	add.s64 	%rd512, %rd511, %rd325;
	add.s64 	%rd1235, %rd512, %rd1233;
	bra.uni 	$L__BB9_533;
$L__BB9_530:
	setp.ne.s16 	%p99, %rs4, 0;
	mov.b64 	%rd1234, 0;
	@%p99 bra 	$L__BB9_532;
	ld.global.u64 	%rd514, [%rd324];
	sub.s64 	%rd1234, %rd327, %rd514;
$L__BB9_532:
	cvt.u64.u32 	%rd515, %r353;
	add.s64 	%rd516, %rd515, %rd328;
	add.s64 	%rd517, %rd516, %rd1234;
	not.b64 	%rd518, %rd517;
	add.s64 	%rd1235, %rd326, %rd518;
$L__BB9_533:
	setp.ge.s32 	%p100, %r353, %r147;
	@%p100 bra 	$L__BB9_535;
	ld.shared.u32 	%r729, [%r348+7040];
	shl.b64 	%rd519, %rd1235, 2;
	add.s64 	%rd520, %rd4, %rd519;
	st.global.u32 	[%rd520], %r729;
$L__BB9_535:
	add.s32 	%r354, %r370, 2112;
	setp.lt.s32 	%p101, %r354, %r347;
	@%p101 bra 	$L__BB9_539;
	setp.ne.s16 	%p102, %rs4, 0;
	mov.b64 	%rd1236, 0;
	@%p102 bra 	$L__BB9_538;
	ld.global.u64 	%rd1236, [%rd324];
$L__BB9_538:
	sub.s32 	%r730, %r354, %r347;
	cvt.s64.s32 	%rd522, %r730;
	add.s64 	%rd523, %rd522, %rd325;
	add.s64 	%rd1238, %rd523, %rd1236;
	bra.uni 	$L__BB9_542;
$L__BB9_539:
	setp.ne.s16 	%p103, %rs4, 0;
	mov.b64 	%rd1237, 0;
	@%p103 bra 	$L__BB9_541;
	ld.global.u64 	%rd525, [%rd324];
	sub.s64 	%rd1237, %rd327, %rd525;
$L__BB9_541:
	cvt.u64.u32 	%rd526, %r354;
	add.s64 	%rd527, %rd526, %rd328;
	add.s64 	%rd528, %rd527, %rd1237;
	not.b64 	%rd529, %rd528;
	add.s64 	%rd1238, %rd326, %rd529;
$L__BB9_542:
	setp.ge.s32 	%p104, %r354, %r147;
	@%p104 bra 	$L__BB9_544;
	ld.shared.u32 	%r731, [%r348+8448];
	shl.b64 	%rd530, %rd1238, 2;
	add.s64 	%rd531, %rd4, %rd530;
	st.global.u32 	[%rd531], %r731;
$L__BB9_544:
	add.s32 	%r355, %r370, 2464;
	setp.lt.s32 	%p105, %r355, %r347;
	@%p105 bra 	$L__BB9_548;
	setp.ne.s16 	%p106, %rs4, 0;
	mov.b64 	%rd1239, 0;
	@%p106 bra 	$L__BB9_547;
	ld.global.u64 	%rd1239, [%rd324];
$L__BB9_547:
	sub.s32 	%r732, %r355, %r347;
	cvt.s64.s32 	%rd533, %r732;
	add.s64 	%rd534, %rd533, %rd325;
	add.s64 	%rd1241, %rd534, %rd1239;
	bra.uni 	$L__BB9_551;
$L__BB9_548:
	setp.ne.s16 	%p107, %rs4, 0;
	mov.b64 	%rd1240, 0;
	@%p107 bra 	$L__BB9_550;
	ld.global.u64 	%rd536, [%rd324];
	sub.s64 	%rd1240, %rd327, %rd536;
$L__BB9_550:
	cvt.u64.u32 	%rd537, %r355;
	add.s64 	%rd538, %rd537, %rd328;
	add.s64 	%rd539, %rd538, %rd1240;
	not.b64 	%rd540, %rd539;
	add.s64 	%rd1241, %rd326, %rd540;
$L__BB9_551:
	setp.ge.s32 	%p108, %r355, %r147;
	@%p108 bra 	$L__BB9_553;
	ld.shared.u32 	%r733, [%r348+9856];
	shl.b64 	%rd541, %rd1241, 2;
	add.s64 	%rd542, %rd4, %rd541;
	st.global.u32 	[%rd542], %r733;
$L__BB9_553:
	add.s32 	%r356, %r370, 2816;
	setp.lt.s32 	%p109, %r356, %r347;
	@%p109 bra 	$L__BB9_557;
	setp.ne.s16 	%p110, %rs4, 0;
	mov.b64 	%rd1242, 0;
	@%p110 bra 	$L__BB9_556;
	ld.global.u64 	%rd1242, [%rd324];
$L__BB9_556:
	sub.s32 	%r734, %r356, %r347;
	cvt.s64.s32 	%rd544, %r734;
	add.s64 	%rd545, %rd544, %rd325;
	add.s64 	%rd1244, %rd545, %rd1242;
	bra.uni 	$L__BB9_560;
$L__BB9_557:
	setp.ne.s16 	%p111, %rs4, 0;
	mov.b64 	%rd1243, 0;
	@%p111 bra 	$L__BB9_559;
	ld.global.u64 	%rd547, [%rd324];
	sub.s64 	%rd1243, %rd327, %rd547;
$L__BB9_559:
	cvt.u64.u32 	%rd548, %r356;
	add.s64 	%rd549, %rd548, %rd328;
	add.s64 	%rd550, %rd549, %rd1243;
	not.b64 	%rd551, %rd550;
	add.s64 	%rd1244, %rd326, %rd551;
$L__BB9_560:
	setp.ge.s32 	%p112, %r356, %r147;
	@%p112 bra 	$L__BB9_562;
	ld.shared.u32 	%r735, [%r348+11264];
	shl.b64 	%rd552, %rd1244, 2;
	add.s64 	%rd553, %rd4, %rd552;
	st.global.u32 	[%rd553], %r735;
$L__BB9_562:
	add.s32 	%r357, %r370, 3168;
	setp.lt.s32 	%p113, %r357, %r347;
	@%p113 bra 	$L__BB9_566;
	setp.ne.s16 	%p114, %rs4, 0;
	mov.b64 	%rd1245, 0;
	@%p114 bra 	$L__BB9_565;
	ld.global.u64 	%rd1245, [%rd324];
$L__BB9_565:
	sub.s32 	%r736, %r357, %r347;
	cvt.s64.s32 	%rd555, %r736;
	add.s64 	%rd556, %rd555, %rd325;
	add.s64 	%rd1247, %rd556, %rd1245;
	bra.uni 	$L__BB9_569;
$L__BB9_566:
	setp.ne.s16 	%p115, %rs4, 0;
	mov.b64 	%rd1246, 0;
	@%p115 bra 	$L__BB9_568;
	ld.global.u64 	%rd558, [%rd324];
	sub.s64 	%rd1246, %rd327, %rd558;
$L__BB9_568:
	cvt.u64.u32 	%rd559, %r357;
	add.s64 	%rd560, %rd559, %rd328;
	add.s64 	%rd561, %rd560, %rd1246;
	not.b64 	%rd562, %rd561;
	add.s64 	%rd1247, %rd326, %rd562;
$L__BB9_569:
	setp.ge.s32 	%p116, %r357, %r147;
	@%p116 bra 	$L__BB9_571;
	ld.shared.u32 	%r737, [%r348+12672];
	shl.b64 	%rd563, %rd1247, 2;
	add.s64 	%rd564, %rd4, %rd563;
	st.global.u32 	[%rd564], %r737;
$L__BB9_571:
	add.s32 	%r358, %r370, 3520;
	setp.lt.s32 	%p117, %r358, %r347;
	@%p117 bra 	$L__BB9_575;
	setp.ne.s16 	%p118, %rs4, 0;
	mov.b64 	%rd1248, 0;
	@%p118 bra 	$L__BB9_574;
	ld.global.u64 	%rd1248, [%rd324];
$L__BB9_574:
	sub.s32 	%r738, %r358, %r347;
	cvt.s64.s32 	%rd566, %r738;
	add.s64 	%rd567, %rd566, %rd325;
	add.s64 	%rd1250, %rd567, %rd1248;
	bra.uni 	$L__BB9_578;
$L__BB9_575:
	setp.ne.s16 	%p119, %rs4, 0;
	mov.b64 	%rd1249, 0;
	@%p119 bra 	$L__BB9_577;
	ld.global.u64 	%rd569, [%rd324];
	sub.s64 	%rd1249, %rd327, %rd569;
$L__BB9_577:
	cvt.u64.u32 	%rd570, %r358;
	add.s64 	%rd571, %rd570, %rd328;
	add.s64 	%rd572, %rd571, %rd1249;
	not.b64 	%rd573, %rd572;
	add.s64 	%rd1250, %rd326, %rd573;
$L__BB9_578:
	setp.ge.s32 	%p120, %r358, %r147;
	@%p120 bra 	$L__BB9_580;
	ld.shared.u32 	%r739, [%r348+14080];
	shl.b64 	%rd574, %rd1250, 2;
	add.s64 	%rd575, %rd4, %rd574;
	st.global.u32 	[%rd575], %r739;
$L__BB9_580:
	add.s32 	%r359, %r370, 3872;
	setp.lt.s32 	%p121, %r359, %r347;
	@%p121 bra 	$L__BB9_584;
	setp.ne.s16 	%p122, %rs4, 0;
	mov.b64 	%rd1251, 0;
	@%p122 bra 	$L__BB9_583;
	ld.global.u64 	%rd1251, [%rd324];
$L__BB9_583:
	sub.s32 	%r740, %r359, %r347;
	cvt.s64.s32 	%rd577, %r740;
	add.s64 	%rd578, %rd577, %rd325;
	add.s64 	%rd1253, %rd578, %rd1251;
	bra.uni 	$L__BB9_587;
$L__BB9_584:
	setp.ne.s16 	%p123, %rs4, 0;
	mov.b64 	%rd1252, 0;
	@%p123 bra 	$L__BB9_586;
	ld.global.u64 	%rd580, [%rd324];
	sub.s64 	%rd1252, %rd327, %rd580;
$L__BB9_586:
	cvt.u64.u32 	%rd581, %r359;
	add.s64 	%rd582, %rd581, %rd328;
	add.s64 	%rd583, %rd582, %rd1252;
	not.b64 	%rd584, %rd583;
	add.s64 	%rd1253, %rd326, %rd584;
$L__BB9_587:
	setp.ge.s32 	%p124, %r359, %r147;
	@%p124 bra 	$L__BB9_589;
	ld.shared.u32 	%r741, [%r348+15488];
	shl.b64 	%rd585, %rd1253, 2;
	add.s64 	%rd586, %rd4, %rd585;
	st.global.u32 	[%rd586], %r741;
$L__BB9_589:
	add.s32 	%r360, %r370, 4224;
	setp.lt.s32 	%p125, %r360, %r347;
	@%p125 bra 	$L__BB9_593;
	setp.ne.s16 	%p126, %rs4, 0;
	mov.b64 	%rd1254, 0;
	@%p126 bra 	$L__BB9_592;
	ld.global.u64 	%rd1254, [%rd324];
$L__BB9_592:
	sub.s32 	%r742, %r360, %r347;
	cvt.s64.s32 	%rd588, %r742;
	add.s64 	%rd589, %rd588, %rd325;
	add.s64 	%rd1256, %rd589, %rd1254;
	bra.uni 	$L__BB9_596;
$L__BB9_593:
	setp.ne.s16 	%p127, %rs4, 0;
	mov.b64 	%rd1255, 0;
	@%p127 bra 	$L__BB9_595;
	ld.global.u64 	%rd591, [%rd324];
	sub.s64 	%rd1255, %rd327, %rd591;
$L__BB9_595:
	cvt.u64.u32 	%rd592, %r360;
	add.s64 	%rd593, %rd592, %rd328;
	add.s64 	%rd594, %rd593, %rd1255;
	not.b64 	%rd595, %rd594;
	add.s64 	%rd1256, %rd326, %rd595;
$L__BB9_596:
	setp.ge.s32 	%p128, %r360, %r147;
	@%p128 bra 	$L__BB9_598;
	ld.shared.u32 	%r743, [%r348+16896];
	shl.b64 	%rd596, %rd1256, 2;
	add.s64 	%rd597, %rd4, %rd596;
	st.global.u32 	[%rd597], %r743;
$L__BB9_598:
	add.s32 	%r361, %r370, 4576;
	setp.lt.s32 	%p129, %r361, %r347;
	@%p129 bra 	$L__BB9_602;
	setp.ne.s16 	%p130, %rs4, 0;
	mov.b64 	%rd1257, 0;
	@%p130 bra 	$L__BB9_601;
	ld.global.u64 	%rd1257, [%rd324];
$L__BB9_601:
	sub.s32 	%r744, %r361, %r347;
	cvt.s64.s32 	%rd599, %r744;
	add.s64 	%rd600, %rd599, %rd325;
	add.s64 	%rd1259, %rd600, %rd1257;
	bra.uni 	$L__BB9_605;
$L__BB9_602:
	setp.ne.s16 	%p131, %rs4, 0;
	mov.b64 	%rd1258, 0;
	@%p131 bra 	$L__BB9_604;
	ld.global.u64 	%rd602, [%rd324];
	sub.s64 	%rd1258, %rd327, %rd602;
$L__BB9_604:
	cvt.u64.u32 	%rd603, %r361;
	add.s64 	%rd604, %rd603, %rd328;
	add.s64 	%rd605, %rd604, %rd1258;
	not.b64 	%rd606, %rd605;
	add.s64 	%rd1259, %rd326, %rd606;
$L__BB9_605:
	setp.ge.s32 	%p132, %r361, %r147;
	@%p132 bra 	$L__BB9_607;
	ld.shared.u32 	%r745, [%r348+18304];
	shl.b64 	%rd607, %rd1259, 2;
	add.s64 	%rd608, %rd4, %rd607;
	st.global.u32 	[%rd608], %r745;
$L__BB9_607:
	mov.u32 	%r1101, %tid.x;
	setp.ne.s32 	%p255, %r1101, 0;
	@%p255 bra 	$L__BB9_615;
	mov.u64 	%rd427, %rd434;
	ld.param.u8 	%rs65, [%rd427+1];
	setp.eq.s16 	%p256, %rs65, 0;
	@%p256 bra 	$L__BB9_612;
	ld.param.u8 	%rs66, [%rd427];
	setp.ne.s16 	%p257, %rs66, 0;
	mov.b64 	%rd1260, 0;
	@%p257 bra 	$L__BB9_611;
	ld.param.u64 	%rd757, [%rd427+24];
	cvta.to.global.u64 	%rd758, %rd757;
	ld.global.u64 	%rd1260, [%rd758];
$L__BB9_611:
	ld.param.u64 	%rd1091, [_ZN3cub18CUB_300001_SM_10006detail6select23DeviceSelectSweepKernelINS2_10policy_hubIiilLb0ELNS0_10SelectImplE2EE10Policy1000EPiN6thrust24THRUST_300001_SM_1000_NS6detail15normal_iteratorINSA_10device_ptrIiEEEESF_PlNS0_13ScanTileStateIiLb1EEE7is_evenNS0_8NullTypeEiNS2_19streaming_context_tIlLb1EEELS5_2EEEvT0_T1_T2_T3_T4_T5_T6_T7_iT8_NS1_7vsmem_tE_param_3];
	cvt.s64.s32 	%rd759, %r1824;
	add.s64 	%rd760, %rd1260, %rd759;
	cvta.to.global.u64 	%rd761, %rd1091;
	st.global.u64 	[%rd761], %rd760;
	bra.uni 	$L__BB9_615;
$L__BB9_612:
	ld.param.u8 	%rs67, [%rd427];
	setp.ne.s16 	%p258, %rs67, 0;
	mov.b64 	%rd1261, 0;
	@%p258 bra 	$L__BB9_614;
	ld.param.u64 	%rd763, [%rd427+24];
	cvta.to.global.u64 	%rd764, %rd763;
	ld.global.u64 	%rd1261, [%rd764];
$L__BB9_614:
	cvt.s64.s32 	%rd765, %r1824;
	add.s64 	%rd766, %rd1261, %rd765;
	ld.param.u64 	%rd767, [%rd427+32];
	cvta.to.global.u64 	%rd768, %rd767;
	st.global.u64 	[%rd768], %rd766;
$L__BB9_615:
	ret;

}


// ===== COMPILED SASS (sm_100) =====

	.target	sm_100

	.elftype	@"ET_EXEC"


//--------------------- .note.nv.tkinfo           --------------------------
	.section	.note.nv.tkinfo,"",@"SHT_NOTE"
	.sectionflags	@"SHF_NOTE_NV_TKINFO"
	.tkinfo
        /*0018*/ 	.word	0x00000002
        /*0030*/ 	.string	""
        /*0030*/ 	.string	"ptxas"
        /*0030*/ 	.string	"Cuda compilation tools, release 13.0, V13.0.88"
        /*0030*/ 	.string	"Build cuda_13.0.r13.0/compiler.36424714_0"
        /*0030*/ 	.string	"-arch sm_100 -m 64 "



//--------------------- .note.nv.cuinfo           --------------------------
	.section	.note.nv.cuinfo,"",@"SHT_NOTE"
	.sectionflags	@"SHF_NOTE_NV_CUINFO"
        /*0018*/ 	.short	0x0002
        /*001a*/ 	.short	0x0064
        /*001c*/ 	.short	0x0082
	.zero		2


//--------------------- .nv.info                  --------------------------
	.section	.nv.info,"",@"SHT_CUDA_INFO"
	.align	4


	//----- nvinfo : EIATTR_REGCOUNT
	.align		4
        /*0000*/ 	.byte	0x04, 0x2f
        /*0002*/ 	.short	(.L_46 - .L_45)
	.align		4
.L_45:
        /*0004*/ 	.word	index@(_ZN3cub18CUB_300001_SM_10006detail11EmptyKernelIvEEvv)
        /*0008*/ 	.word	0x00000004


	//----- nvinfo : EIATTR_FRAME_SIZE
	.align		4
.L_46:
        /*000c*/ 	.byte	0x04, 0x11
        /*000e*/ 	.short	(.L_48 - .L_47)
	.align		4
.L_47:
        /*0010*/ 	.word	index@(_ZN3cub18CUB_300001_SM_10006detail11EmptyKernelIvEEvv)
        /*0014*/ 	.word	0x00000000


	//----- nvinfo : EIATTR_REGCOUNT
	.align		4
.L_48:
        /*0018*/ 	.byte	0x04, 0x2f
        /*001a*/ 	.short	(.L_50 - .L_49)
	.align		4
.L_49:
        /*001c*/ 	.word	index@(_ZN3cub18CUB_300001_SM_10006detail8for_each13static_kernelINS2_12policy_hub_t12policy_500_tElN6thrust24THRUST_300001_SM_1000_NS8cuda_cub20__uninitialized_copy7functorINS7_6detail15normal_iteratorINS7_10device_ptrIiEEEENSC_INS7_7pointerIiNS8_5par_tENS7_11use_defaultESI_EEEEEEEEvT0_T1_)
        /*0020*/ 	.word	0x0000000c


	//----- nvinfo : EIATTR_FRAME_SIZE
	.align		4
.L_50:
        /*0024*/ 	.byte	0x04, 0x11
        /*0026*/ 	.short	(.L_52 - .L_51)
	.align		4
.L_51:
        /*0028*/ 	.word	index@(_ZN3cub18CUB_300001_SM_10006detail8for_each13static_kernelINS2_12policy_hub_t12policy_500_tElN6thrust24THRUST_300001_SM_1000_NS8cuda_cub20__uninitialized_copy7functorINS7_6detail15normal_iteratorINS7_10device_ptrIiEEEENSC_INS7_7pointerIiNS8_5par_tENS7_11use_defaultESI_EEEEEEEEvT0_T1_)
        /*002c*/ 	.word	0x00000000


	//----- nvinfo : EIATTR_REGCOUNT
	.align		4
.L_52:
        /*0030*/ 	.byte	0x04, 0x2f
        /*0032*/ 	.short	(.L_54 - .L_53)
	.align		4
.L_53:
        /*0034*/ 	.word	index@(_ZN3cub18CUB_300001_SM_10006detail8for_each13static_kernelINS2_12policy_hub_t12policy_500_tElN6thrust24THRUST_300001_SM_1000_NS8cuda_cub13__swap_ranges6swap_fINS7_6detail15normal_iteratorINS7_10device_ptrIiEEEENS7_16reverse_iteratorISF_EEEEEEvT0_T1_)
        /*0038*/ 	.word	0x00000010


	//----- nvinfo : EIATTR_FRAME_SIZE
	.align		4
.L_54:
        /*003c*/ 	.byte	0x04, 0x11
        /*003e*/ 	.short	(.L_56 - .L_55)
	.align		4
.L_55:
        /*0040*/ 	.word	index@(_ZN3cub18CUB_300001_SM_10006detail8for_each13static_kernelINS2_12policy_hub_t12policy_500_tElN6thrust24THRUST_300001_SM_1000_NS8cuda_cub13__swap_ranges6swap_fINS7_6detail15normal_iteratorINS7_10device_ptrIiEEEENS7_16reverse_iteratorISF_EEEEEEvT0_T1_)
        /*0044*/ 	.word	0x00000000


	//----- nvinfo : EIATTR_REGCOUNT
	.align		4
.L_56:
        /*0048*/ 	.byte	0x04, 0x2f
        /*004a*/ 	.short	(.L_58 - .L_57)
	.align		4
.L_57:
        /*004c*/ 	.word	index@(_ZN3cub18CUB_300001_SM_10006detail8for_each13static_kernelINS2_12policy_hub_t12policy_500_tElN6thrust24THRUST_300001_SM_1000_NS8cuda_cub20__uninitialized_copy7functorINS7_6detail15normal_iteratorINS7_10device_ptrIiEEEENSC_INS7_7pointerIiNS8_3tagENS7_11use_defaultESI_EEEEEEEEvT0_T1_)
        /*0050*/ 	.word	0x0000000c


	//----- nvinfo : EIATTR_FRAME_SIZE
	.align		4
.L_58:
        /*0054*/ 	.byte	0x04, 0x11
        /*0056*/ 	.short	(.L_60 - .L_59)
	.align		4
.L_59:
        /*0058*/ 	.word	index@(_ZN3cub18CUB_300001_SM_10006detail8for_each13static_kernelINS2_12policy_hub_t12policy_500_tElN6thrust24THRUST_300001_SM_1000_NS8cuda_cub20__uninitialized_copy7functorINS7_6detail15normal_iteratorINS7_10device_ptrIiEEEENSC_INS7_7pointerIiNS8_3tagENS7_11use_defaultESI_EEEEEEEEvT0_T1_)
        /*005c*/ 	.word	0x00000000


	//----- nvinfo : EIATTR_REGCOUNT
	.align		4
.L_60:
        /*0060*/ 	.byte	0x04, 0x2f
        /*0062*/ 	.short	(.L_62 - .L_61)
	.align		4
.L_61:
        /*0064*/ 	.word	index@(_ZN3cub18CUB_300001_SM_10006detail4scan23DeviceCompactInitKernelINS0_13ScanTileStateIiLb1EEEPiEEvT_iT0_)
        /*0068*/ 	.word	0x0000000a


	//----- nvinfo : EIATTR_FRAME_SIZE
	.align		4
.L_62:
        /*006c*/ 	.byte	0x04, 0x11
        /*006e*/ 	.short	(.L_64 - .L_63)
	.align		4
.L_63:
        /*0070*/ 	.word	index@(_ZN3cub18CUB_300001_SM_10006detail4scan23DeviceCompactInitKernelINS0_13ScanTileStateIiLb1EEEPiEEvT_iT0_)
        /*0074*/ 	.word	0x00000000


	//----- nvinfo : EIATTR_REGCOUNT
	.align		4
.L_64:
        /*0078*/ 	.byte	0x04, 0x2f
        /*007a*/ 	.short	(.L_66 - .L_65)
	.align		4
.L_65:
        /*007c*/ 	.word	index@(_ZN3cub18CUB_300001_SM_10006detail4scan23DeviceCompactInitKernelINS0_13ScanTileStateIiLb1EEEPlEEvT_iT0_)
        /*0080*/ 	.word	0x0000000a


	//----- nvinfo : EIATTR_FRAME_SIZE
	.align		4
.L_66:
        /*0084*/ 	.byte	0x04, 0x11
        /*0086*/ 	.short	(.L_68 - .L_67)
	.align		4
.L_67:
        /*0088*/ 	.word	index@(_ZN3cub18CUB_300001_SM_10006detail4scan23DeviceCompactInitKernelINS0_13ScanTileStateIiLb1EEEPlEEvT_iT0_)
        /*008c*/ 	.word	0x00000000


	//----- nvinfo : EIATTR_REGCOUNT
	.align		4
.L_68:
        /*0090*/ 	.byte	0x04, 0x2f
        /*0092*/ 	.short	(.L_70 - .L_69)
	.align		4
.L_69:
        /*0094*/ 	.word	index@(_ZN3cub18CUB_300001_SM_10006detail6select23DeviceSelectSweepKernelINS2_10policy_hubIiNS0_8NullTypeEiLb0ELNS0_10SelectImplE2EE10Policy1000EPiPS5_N6thrust24THRUST_300001_SM_1000_NS6detail15normal_iteratorINSC_10device_ptrIiEEEES9_NS0_13ScanTileStateIiLb1EEE7is_evenS5_iNS2_19streaming_context_tIiLb0EEELS6_2EEEvT0_T1_T2_T3_T4_T5_T6_T7_iT8_NS1_7vsmem_tE)
        /*0098*/ 	.word	0x0000005c


	//----- nvinfo : EIATTR_FRAME_SIZE
	.align		4
.L_70:
        /*009c*/ 	.byte	0x04, 0x11
        /*009e*/ 	.short	(.L_72 - .L_71)
	.align		4
.L_71:
        /*00a0*/ 	.word	index@(_ZN3cub18CUB_300001_SM_10006detail6select23DeviceSelectSweepKernelINS2_10policy_hubIiNS0_8NullTypeEiLb0ELNS0_10SelectImplE2EE10Policy1000EPiPS5_N6thrust24THRUST_300001_SM_1000_NS6detail15normal_iteratorINSC_10device_ptrIiEEEES9_NS0_13ScanTileStateIiLb1EEE7is_evenS5_iNS2_19streaming_context_tIiLb0EEELS6_2EEEvT0_T1_T2_T3_T4_T5_T6_T7_iT8_NS1_7vsmem_tE)
        /*00a4*/ 	.word	0x00000000


	//----- nvinfo : EIATTR_REGCOUNT
	.align		4
.L_72:
        /*00a8*/ 	.byte	0x04, 0x2f
        /*00aa*/ 	.short	(.L_74 - .L_73)
	.align		4
.L_73:
        /*00ac*/ 	.word	index@(_ZN3cub18CUB_300001_SM_10006detail6select23DeviceSelectSweepKernelINS2_10policy_hubIiNS0_8NullTypeElLb0ELNS0_10SelectImplE2EE10Policy1000EPiPS5_N6thrust24THRUST_300001_SM_1000_NS6detail15normal_iteratorINSC_10device_ptrIiEEEEPlNS0_13ScanTileStateIiLb1EEE7is_evenS5_iNS2_19streaming_context_tIlLb1EEELS6_2EEEvT0_T1_T2_T3_T4_T5_T6_T7_iT8_NS1_7vsmem_tE)
        /*00b0*/ 	.word	0x00000060


	//----- nvinfo : EIATTR_FRAME_SIZE
	.align		4
.L_74:
        /*00b4*/ 	.byte	0x04, 0x11
        /*00b6*/ 	.short	(.L_76 - .L_75)
	.align		4
.L_75:
        /*00b8*/ 	.word	index@(_ZN3cub18CUB_300001_SM_10006detail6select23DeviceSelectSweepKernelINS2_10policy_hubIiNS0_8NullTypeElLb0ELNS0_10SelectImplE2EE10Policy1000EPiPS5_N6thrust24THRUST_300001_SM_1000_NS6detail15normal_iteratorINSC_10device_ptrIiEEEEPlNS0_13ScanTileStateIiLb1EEE7is_evenS5_iNS2_19streaming_context_tIlLb1EEELS6_2EEEvT0_T1_T2_T3_T4_T5_T6_T7_iT8_NS1_7vsmem_tE)
        /*00bc*/ 	.word	0x00000000


	//----- nvinfo : EIATTR_REGCOUNT
	.align		4
.L_76:
        /*00c0*/ 	.byte	0x04, 0x2f
        /*00c2*/ 	.short	(.L_78 - .L_77)
	.align		4
.L_77:
        /*00c4*/ 	.word	index@(_ZN3cub18CUB_300001_SM_10006detail6select23DeviceSelectSweepKernelINS2_10policy_hubIiiiLb0ELNS0_10SelectImplE2EE10Policy1000EPiN6thrust24THRUST_300001_SM_1000_NS6detail15normal_iteratorINSA_10device_ptrIiEEEESF_S8_NS0_13ScanTileStateIiLb1EEE7is_evenNS0_8NullTypeEiNS2_19streaming_context_tIiLb0EEELS5_2EEEvT0_T1_T2_T3_T4_T5_T6_T7_iT8_NS1_7vsmem_tE)
        /*00c8*/ 	.word	0x00000038


	//----- nvinfo : EIATTR_FRAME_SIZE
	.align		4
.L_78:
        /*00cc*/ 	.byte	0x04, 0x11
        /*00ce*/ 	.short	(.L_80 - .L_79)
	.align		4
.L_79:
        /*00d0*/ 	.word	index@(_ZN3cub18CUB_300001_SM_10006detail6select23DeviceSelectSweepKernelINS2_10policy_hubIiiiLb0ELNS0_10SelectImplE2EE10Policy1000EPiN6thrust24THRUST_300001_SM_1000_NS6detail15normal_iteratorINSA_10device_ptrIiEEEESF_S8_NS0_13ScanTileStateIiLb1EEE7is_evenNS0_8NullTypeEiNS2_19streaming_context_tIiLb0EEELS5_2EEEvT0_T1_T2_T3_T4_T5_T6_T7_iT8_NS1_7vsmem_tE)
        /*00d4*/ 	.word	0x00000000


	//----- nvinfo : EIATTR_REGCOUNT
	.align		4
.L_80:
        /*00d8*/ 	.byte	0x04, 0x2f
        /*00da*/ 	.short	(.L_82 - .L_81)
	.align		4
.L_81:
        /*00dc*/ 	.word	index@(_ZN3cub18CUB_300001_SM_10006detail6select23DeviceSelectSweepKernelINS2_10policy_hubIiilLb0ELNS0_10SelectImplE2EE10Policy1000EPiN6thrust24THRUST_300001_SM_1000_NS6detail15normal_iteratorINSA_10device_ptrIiEEEESF_PlNS0_13ScanTileStateIiLb1EEE7is_evenNS0_8NullTypeEiNS2_19streaming_context_tIlLb1EEELS5_2EEEvT0_T1_T2_T3_T4_T5_T6_T7_iT8_NS1_7vsmem_tE)
        /*00e0*/ 	.word	0x00000038


	//----- nvinfo : EIATTR_FRAME_SIZE
	.align		4
.L_82:
        /*00e4*/ 	.byte	0x04, 0x11
        /*00e6*/ 	.short	(.L_84 - .L_83)
	.align		4
.L_83:
        /*00e8*/ 	.word	index@(_ZN3cub18CUB_300001_SM_10006detail6select23DeviceSelectSweepKernelINS2_10policy_hubIiilLb0ELNS0_10SelectImplE2EE10Policy1000EPiN6thrust24THRUST_300001_SM_1000_NS6detail15normal_iteratorINSA_10device_ptrIiEEEESF_PlNS0_13ScanTileStateIiLb1EEE7is_evenNS0_8NullTypeEiNS2_19streaming_context_tIlLb1EEELS5_2EEEvT0_T1_T2_T3_T4_T5_T6_T7_iT8_NS1_7vsmem_tE)
        /*00ec*/ 	.word	0x00000000


	//----- nvinfo : EIATTR_MIN_STACK_SIZE
	.align		4
.L_84:
        /*00f0*/ 	.byte	0x04, 0x12
        /*00f2*/ 	.short	(.L_86 - .L_85)
	.align		4
.L_85:
        /*00f4*/ 	.word	index@(_ZN3cub18CUB_300001_SM_10006detail6select23DeviceSelectSweepKernelINS2_10policy_hubIiilLb0ELNS0_10SelectImplE2EE10Policy1000EPiN6thrust24THRUST_300001_SM_1000_NS6detail15normal_iteratorINSA_10device_ptrIiEEEESF_PlNS0_13ScanTileStateIiLb1EEE7is_evenNS0_8NullTypeEiNS2_19streaming_context_tIlLb1EEELS5_2EEEvT0_T1_T2_T3_T4_T5_T6_T7_iT8_NS1_7vsmem_tE)
        /*00f8*/ 	.word	0x00000000


	//----- nvinfo : EIATTR_MIN_STACK_SIZE
	.align		4
.L_86:
        /*00fc*/ 	.byte	0x04, 0x12
        /*00fe*/ 	.short	(.L_88 - .L_87)
	.align		4
.L_87:
        /*0100*/ 	.word	index@(_ZN3cub18CUB_300001_SM_10006detail6select23DeviceSelectSweepKernelINS2_10policy_hubIiiiLb0ELNS0_10SelectImplE2EE10Policy1000EPiN6thrust24THRUST_300001_SM_1000_NS6detail15normal_iteratorINSA_10device_ptrIiEEEESF_S8_NS0_13ScanTileStateIiLb1EEE7is_evenNS0_8NullTypeEiNS2_19streaming_context_tIiLb0EEELS5_2EEEvT0_T1_T2_T3_T4_T5_T6_T7_iT8_NS1_7vsmem_tE)
        /*0104*/ 	.word	0x00000000


	//----- nvinfo : EIATTR_MIN_STACK_SIZE
	.align		4
.L_88:
        /*0108*/ 	.byte	0x04, 0x12
        /*010a*/ 	.short	(.L_90 - .L_89)
	.align		4
.L_89:
        /*010c*/ 	.word	index@(_ZN3cub18CUB_300001_SM_10006detail6select23DeviceSelectSweepKernelINS2_10policy_hubIiNS0_8NullTypeElLb0ELNS0_10SelectImplE2EE10Policy1000EPiPS5_N6thrust24THRUST_300001_SM_1000_NS6detail15normal_iteratorINSC_10device_ptrIiEEEEPlNS0_13ScanTileStateIiLb1EEE7is_evenS5_iNS2_19streaming_context_tIlLb1EEELS6_2EEEvT0_T1_T2_T3_T4_T5_T6_T7_iT8_NS1_7vsmem_tE)
        /*0110*/ 	.word	0x00000000


	//----- nvinfo : EIATTR_MIN_STACK_SIZE
	.align		4
.L_90:
        /*0114*/ 	.byte	0x04, 0x12
        /*0116*/ 	.short	(.L_92 - .L_91)
	.align		4
.L_91:
        /*0118*/ 	.word	index@(_ZN3cub18CUB_300001_SM_10006detail6select23DeviceSelectSweepKernelINS2_10policy_hubIiNS0_8NullTypeEiLb0ELNS0_10SelectImplE2EE10Policy1000EPiPS5_N6thrust24THRUST_300001_SM_1000_NS6detail15normal_iteratorINSC_10device_ptrIiEEEES9_NS0_13ScanTileStateIiLb1EEE7is_evenS5_iNS2_19streaming_context_tIiLb0EEELS6_2EEEvT0_T1_T2_T3_T4_T5_T6_T7_iT8_NS1_7vsmem_tE)
        /*011c*/ 	.word	0x00000000


	//----- nvinfo : EIATTR_MIN_STACK_SIZE
	.align		4
.L_92:
        /*0120*/ 	.byte	0x04, 0x12
        /*0122*/ 	.short	(.L_94 - .L_93)
	.align		4
.L_93:
        /*0124*/ 	.word	index@(_ZN3cub18CUB_300001_SM_10006detail4scan23DeviceCompactInitKernelINS0_13ScanTileStateIiLb1EEEPlEEvT_iT0_)
        /*0128*/ 	.word	0x00000000


	//----- nvinfo : EIATTR_MIN_STACK_SIZE
	.align		4
.L_94:
        /*012c*/ 	.byte	0x04, 0x12
        /*012e*/ 	.short	(.L_96 - .L_95)
	.align		4
.L_95:
        /*0130*/ 	.word	index@(_ZN3cub18CUB_300001_SM_10006detail4scan23DeviceCompactInitKernelINS0_13ScanTileStateIiLb1EEEPiEEvT_iT0_)
        /*0134*/ 	.word	0x00000000


	//----- nvinfo : EIATTR_MIN_STACK_SIZE
	.align		4
.L_96:
        /*0138*/ 	.byte	0x04, 0x12
        /*013a*/ 	.short	(.L_98 - .L_97)
	.align		4
.L_97:
        /*013c*/ 	.word	index@(_ZN3cub18CUB_300001_SM_10006detail8for_each13static_kernelINS2_12policy_hub_t12policy_500_tElN6thrust24THRUST_300001_SM_1000_NS8cuda_cub20__uninitialized_copy7functorINS7_6detail15normal_iteratorINS7_10device_ptrIiEEEENSC_INS7_7pointerIiNS8_3tagENS7_11use_defaultESI_EEEEEEEEvT0_T1_)
        /*0140*/ 	.word	0x00000000


	//----- nvinfo : EIATTR_MIN_STACK_SIZE
	.align		4
.L_98:
        /*0144*/ 	.byte	0x04, 0x12
        /*0146*/ 	.short	(.L_100 - .L_99)
	.align		4
.L_99:
        /*0148*/ 	.word	index@(_ZN3cub18CUB_300001_SM_10006detail8for_each13static_kernelINS2_12policy_hub_t12policy_500_tElN6thrust24THRUST_300001_SM_1000_NS8cuda_cub13__swap_ranges6swap_fINS7_6detail15normal_iteratorINS7_10device_ptrIiEEEENS7_16reverse_iteratorISF_EEEEEEvT0_T1_)
        /*014c*/ 	.word	0x00000000


	//----- nvinfo : EIATTR_MIN_STACK_SIZE
	.align		4
.L_100:
        /*0150*/ 	.byte	0x04, 0x12
        /*0152*/ 	.short	(.L_102 - .L_101)
	.align		4
.L_101:
        /*0154*/ 	.word	index@(_ZN3cub18CUB_300001_SM_10006detail8for_each13static_kernelINS2_12policy_hub_t12policy_500_tElN6thrust24THRUST_300001_SM_1000_NS8cuda_cub20__uninitialized_copy7functorINS7_6detail15normal_iteratorINS7_10device_ptrIiEEEENSC_INS7_7pointerIiNS8_5par_tENS7_11use_defaultESI_EEEEEEEEvT0_T1_)
        /*0158*/ 	.word	0x00000000


	//----- nvinfo : EIATTR_MIN_STACK_SIZE
	.align		4
.L_102:
        /*015c*/ 	.byte	0x04, 0x12
        /*015e*/ 	.short	(.L_104 - .L_103)
	.align		4
.L_103:
        /*0160*/ 	.word	index@(_ZN3cub18CUB_300001_SM_10006detail11EmptyKernelIvEEvv)
        /*0164*/ 	.word	0x00000000
.L_104:


//--------------------- .nv.compat                --------------------------
	.section	.nv.compat,"",@"SHT_CUDA_COMPAT_INFO"
	.align	4
        /*0000*/ 	.byte	0x02, 0x09, 0x00, 0x00, 0x02, 0x02, 0x01, 0x00, 0x02, 0x05, 0x05, 0x00, 0x03, 0x07, 0x01, 0x01
        /*0010*/ 	.byte	0x02, 0x03, 0x00, 0x00, 0x02, 0x06, 0x01, 0x00, 0x04, 0x0b, 0x08, 0x00, 0x09, 0x00, 0x00, 0x00
        /*0020*/ 	.byte	0x00, 0x00, 0x00, 0x00


//--------------------- .nv.info._ZN3cub18CUB_300001_SM_10006detail6select23DeviceSelectSweepKernelINS2_10policy_hubIiilLb0ELNS0_10SelectImplE2EE10Policy1000EPiN6thrust24THRUST_300001_SM_1000_NS6detail15normal_iteratorINSA_10device_ptrIiEEEESF_PlNS0_13ScanTileStateIiLb1EEE7is_evenNS0_8NullTypeEiNS2_19streaming_context_tIlLb1EEELS5_2EEEvT0_T1_T2_T3_T4_T5_T6_T7_iT8_NS1_7vsmem_tE --------------------------
	.section	.nv.info._ZN3cub18CUB_300001_SM_10006detail6select23DeviceSelectSweepKernelINS2_10policy_hubIiilLb0ELNS0_10SelectImplE2EE10Policy1000EPiN6thrust24THRUST_300001_SM_1000_NS6detail15normal_iteratorINSA_10device_ptrIiEEEESF_PlNS0_13ScanTileStateIiLb1EEE7is_evenNS0_8NullTypeEiNS2_19streaming_context_tIlLb1EEELS5_2EEEvT0_T1_T2_T3_T4_T5_T6_T7_iT8_NS1_7vsmem_tE,"",@"SHT_CUDA_INFO"
	.sectionflags	@""
	.align	4


	//----- nvinfo : EIATTR_CUDA_API_VERSION
	.align		4
        /*0000*/ 	.byte	0x04, 0x37
        /*0002*/ 	.short	(.L_106 - .L_105)
.L_105:
        /*0004*/ 	.word	0x00000082


	//----- nvinfo : EIATTR_KPARAM_INFO
	.align		4
.L_106:
        /*0008*/ 	.byte	0x04, 0x17
        /*000a*/ 	.short	(.L_108 - .L_107)
.L_107:
        /*000c*/ 	.word	0x00000000
        /*0010*/ 	.short	0x000a
        /*0012*/ 	.short	0x0060
        /*0014*/ 	.byte	0x00, 0xf0, 0x21, 0x00


	//----- nvinfo : EIATTR_KPARAM_INFO
	.align		4
.L_108:
        /*0018*/ 	.byte	0x04, 0x17
        /*001a*/ 	.short	(.L_110 - .L_109)
.L_109:
        /*001c*/ 	.word	0x00000000
        /*0020*/ 	.short	0x0009
        /*0022*/ 	.short	0x0038
        /*0024*/ 	.byte	0x00, 0xf0, 0xa1, 0x00


	//----- nvinfo : EIATTR_KPARAM_INFO
	.align		4
.L_110:
        /*0028*/ 	.byte	0x04, 0x17
        /*002a*/ 	.short	(.L_112 - .L_111)
.L_111:
        /*002c*/ 	.word	0x00000000
        /*0030*/ 	.short	0x0008
        /*0032*/ 	.short	0x0030
        /*0034*/ 	.byte	0x00, 0xf0, 0x11, 0x00


	//----- nvinfo : EIATTR_KPARAM_INFO
	.align		4
.L_112:
        /*0038*/ 	.byte	0x04, 0x17
        /*003a*/ 	.short	(.L_114 - .L_113)
.L_113:
        /*003c*/ 	.word	0x00000000
        /*0040*/ 	.short	0x0007
        /*0042*/ 	.short	0x002c
        /*0044*/ 	.byte	0x00, 0xf0, 0x11, 0x00


	//----- nvinfo : EIATTR_KPARAM_INFO
	.align		4
.L_114:
        /*0048*/ 	.byte	0x04, 0x17
        /*004a*/ 	.short	(.L_116 - .L_115)
.L_115:
        /*004c*/ 	.word	0x00000000
        /*0050*/ 	.short	0x0006
        /*0052*/ 	.short	0x0029
        /*0054*/ 	.byte	0x00, 0xf0, 0x05, 0x00


	//----- nvinfo : EIATTR_KPARAM_INFO
	.align		4
.L_116:
        /*0058*/ 	.byte	0x04, 0x17
        /*005a*/ 	.short	(.L_118 - .L_117)
.L_117:
        /*005c*/ 	.word	0x00000000
        /*0060*/ 	.short	0x0005
        /*0062*/ 	.short	0x0028
        /*0064*/ 	.byte	0x00, 0xf0, 0x05, 0x00


	//----- nvinfo : EIATTR_KPARAM_INFO
	.align		4
.L_118:
        /*0068*/ 	.byte	0x04, 0x17
        /*006a*/ 	.short	(.L_120 - .L_119)
.L_119:
        /*006c*/ 	.word	0x00000000
        /*0070*/ 	.short	0x0004
        /*0072*/ 	.short	0x0020
        /*0074*/ 	.byte	0x00, 0xf0, 0x21, 0x00


	//----- nvinfo : EIATTR_KPARAM_INFO
	.align		4
.L_120:
        /*0078*/ 	.byte	0x04, 0x17
        /*007a*/ 	.short	(.L_122 - .L_121)
.L_121:
        /*007c*/ 	.word	0x00000000
        /*0080*/ 	.short	0x0003
        /*0082*/ 	.short	0x0018
        /*0084*/ 	.byte	0x00, 0xf5, 0x21, 0x00


	//----- nvinfo : EIATTR_KPARAM_INFO
	.align		4
.L_122:
        /*0088*/ 	.byte	0x04, 0x17
        /*008a*/ 	.short	(.L_124 - .L_123)
.L_123:
        /*008c*/ 	.word	0x00000000
        /*0090*/ 	.short	0x0002
        /*0092*/ 	.short	0x0010
        /*0094*/ 	.byte	0x00, 0xf0, 0x21, 0x00


	//----- nvinfo : EIATTR_KPARAM_INFO
	.align		4
.L_124:
        /*0098*/ 	.byte	0x04, 0x17
        /*009a*/ 	.short	(.L_126 - .L_125)
.L_125:
        /*009c*/ 	.word	0x00000000
        /*00a0*/ 	.short	0x0001
        /*00a2*/ 	.short	0x0008
        /*00a4*/ 	.byte	0x00, 0xf0, 0x21, 0x00


	//----- nvinfo : EIATTR_KPARAM_INFO
	.align		4
.L_126:
        /*00a8*/ 	.byte	0x04, 0x17
        /*00aa*/ 	.short	(.L_128 - .L_127)
.L_127:
        /*00ac*/ 	.word	0x00000000
        /*00b0*/ 	.short	0x0000
        /*00b2*/ 	.short	0x0000
        /*00b4*/ 	.byte	0x00, 0xf5, 0x21, 0x00


	//----- nvinfo : EIATTR_SPARSE_MMA_MASK
	.align		4
.L_128:
        /*00b8*/ 	.byte	0x03, 0x50
        /*00ba*/ 	.short	0x0000


	//----- nvinfo : EIATTR_MAXREG_COUNT
	.align		4
        /*00bc*/ 	.byte	0x03, 0x1b
        /*00be*/ 	.short	0x00a8


	//----- nvinfo : EIATTR_NUM_BARRIERS
	.align		4
        /*00c0*/ 	.byte	0x02, 0x4c
        /*00c2*/ 	.byte	0x01
	.zero		1


	//----- nvinfo : EIATTR_MERCURY_ISA_VERSION
	.align		4
        /*00c4*/ 	.byte	0x03, 0x5f
        /*00c6*/ 	.short	0x0101


	//----- nvinfo : EIATTR_UNUSED_LOAD_BYTE_OFFSET
	.align		4
        /*00c8*/ 	.byte	0x04, 0x44
        /*00ca*/ 	.short	(.L_130 - .L_129)


	//   ....[0]....
.L_129:
        /*00cc*/ 	.word	0x00000940
        /*00d0*/ 	.word	0x00000fff


	//   ....[1]....
        /*00d4*/ 	.word	0x00003590
        /*00d8*/ 	.word	0x00000fff


	//   ....[2]....
        /*00dc*/ 	.word	0x00007520
        /*00e0*/ 	.word	0x00000fff


	//   ....[3]....
        /*00e4*/ 	.word	0x0000a780
        /*00e8*/ 	.word	0x00000fff


	//   ....[4]....
        /*00ec*/ 	.word	0x0000b5a0
        /*00f0*/ 	.word	0x0000fff0


	//----- nvinfo : EIATTR_COOP_GROUP_MASK_REGIDS
	.align		4
.L_130:
        /*00f4*/ 	.byte	0x04, 0x29
        /*00f6*/ 	.short	(.L_132 - .L_131)


	//   ....[0]....
.L_131:
        /*00f8*/ 	.word	0xffffffff


	//   ....[1]....
        /*00fc*/ 	.word	0xffffffff


	//   ....[2]....
        /*0100*/ 	.word	0xffffffff


	//   ....[3]....
        /*0104*/ 	.word	0xffffffff


	//   ....[4]....
        /*0108*/ 	.word	0xffffffff


	//   ....[5]....
        /*010c*/ 	.word	0xffffffff


	//   ....[6]....
        /*0110*/ 	.word	0xffffffff


	//   ....[7]....
        /*0114*/ 	.word	0xffffffff


	//   ....[8]....
        /*0118*/ 	.word	0xffffffff


	//   ....[9]....
        /*011c*/ 	.word	0xffffffff


	//   ....[10]....
        /*0120*/ 	.word	0xffffffff


	//   ....[11]....
        /*0124*/ 	.word	0xffffffff


	//   ....[12]....
        /*0128*/ 	.word	0xffffffff


	//   ....[13]....
        /*012c*/ 	.word	0xffffffff


	//   ....[14]....
        /*0130*/ 	.word	0xffffffff


	//   ....[15]....
        /*0134*/ 	.word	0xffffffff


	//   ....[16]....
        /*0138*/ 	.word	0xffffffff


	//   ....[17]....
        /*013c*/ 	.word	0xffffffff


	//   ....[18]....
        /*0140*/ 	.word	0xffffffff


	//   ....[19]....
        /*0144*/ 	.word	0xffffffff


	//   ....[20]....
        /*0148*/ 	.word	0xffffffff


	//   ....[21]....
        /*014c*/ 	.word	0xffffffff


	//   ....[22]....
        /*0150*/ 	.word	0xffffffff


	//   ....[23]....
        /*0154*/ 	.word	0xffffffff


	//   ....[24]....
        /*0158*/ 	.word	0xffffffff


	//   ....[25]....
        /*015c*/ 	.word	0xffffffff


	//   ....[26]....
        /*0160*/ 	.word	0xffffffff


	//   ....[27]....
        /*0164*/ 	.word	0xffffffff


	//   ....[28]....
        /*0168*/ 	.word	0xffffffff


	//   ....[29]....
        /*016c*/ 	.word	0xffffffff


	//   ....[30]....
        /*0170*/ 	.word	0xffffffff


	//   ....[31]....
        /*0174*/ 	.word	0xffffffff


	//   ....[32]....
        /*0178*/ 	.word	0xffffffff


	//   ....[33]....
        /*017c*/ 	.word	0xffffffff


	//   ....[34]....
        /*0180*/ 	.word	0xffffffff


	//   ....[35]....
        /*0184*/ 	.word	0xffffffff


	//   ....[36]....
        /*0188*/ 	.word	0xffffffff


	//   ....[37]....
        /*018c*/ 	.word	0xffffffff


	//   ....[38]....
        /*0190*/ 	.word	0xffffffff


	//   ....[39]....
        /*0194*/ 	.word	0xffffffff


	//   ....[40]....
        /*0198*/ 	.word	0xffffffff


	//   ....[41]....
        /*019c*/ 	.word	0xffffffff


	//   ....[42]....
        /*01a0*/ 	.word	0xffffffff


	//   ....[43]....
        /*01a4*/ 	.word	0xffffffff


	//   ....[44]....
        /*01a8*/ 	.word	0xffffffff


	//   ....[45]....
        /*01ac*/ 	.word	0xffffffff


	//   ....[46]....
        /*01b0*/ 	.word	0xffffffff


	//   ....[47]....
        /*01b4*/ 	.word	0xffffffff


	//   ....[48]....
        /*01b8*/ 	.word	0xffffffff


	//   ....[49]....
        /*01bc*/ 	.word	0xffffffff


	//   ....[50]....
        /*01c0*/ 	.word	0xffffffff


	//   ....[51]....
        /*01c4*/ 	.word	0xffffffff


	//   ....[52]....
        /*01c8*/ 	.word	0xffffffff


	//   ....[53]....
        /*01cc*/ 	.word	0xffffffff


	//   ....[54]....
        /*01d0*/ 	.word	0xffffffff


	//   ....[55]....
        /*01d4*/ 	.word	0xffffffff


	//   ....[56]....
        /*01d8*/ 	.word	0x0500000e


	//   ....[57]....
        /*01dc*/ 	.word	0x0500000e


	//   ....[58]....
        /*01e0*/ 	.word	0x0500000e


	//   ....[59]....
        /*01e4*/ 	.word	0x0500000e


	//   ....[60]....
        /*01e8*/ 	.word	0x0500000e


	//   ....[61]....
        /*01ec*/ 	.word	0x0500000e


	//   ....[62]....
        /*01f0*/ 	.word	0x0500000e


	//   ....[63]....
        /*01f4*/ 	.word	0x0500000e


	//   ....[64]....
        /*01f8*/ 	.word	0x0500000e


	//   ....[65]....
        /*01fc*/ 	.word	0x0500000e


	//   ....[66]....
        /*0200*/ 	.word	0x0500000e


	//   ....[67]....
        /*0204*/ 	.word	0x0500000e


	//   ....[68]....
        /*0208*/ 	.word	0x0500000e


	//   ....[69]....
        /*020c*/ 	.word	0x0500000e


	//   ....[70]....
        /*0210*/ 	.word	0x0500000e


	//   ....[71]....
        /*0214*/ 	.word	0x0500000e


	//   ....[72]....
        /*0218*/ 	.word	0x0500000e


	//   ....[73]....
        /*021c*/ 	.word	0x0500000e


	//   ....[74]....
        /*0220*/ 	.word	0x0500000e


	//   ....[75]....
        /*0224*/ 	.word	0x0500000e


	//   ....[76]....
        /*0228*/ 	.word	0x0500000e


	//   ....[77]....
        /*022c*/ 	.word	0x0500000e


	//   ....[78]....
        /*0230*/ 	.word	0x0500000e


	//   ....[79]....
        /*0234*/ 	.word	0x0500000e


	//   ....[80]....
        /*0238*/ 	.word	0x0500000e


	//   ....[81]....
        /*023c*/ 	.word	0x0500000e


	//   ....[82]....
        /*0240*/ 	.word	0x0500000e


	//   ....[83]....
        /*0244*/ 	.word	0x0500000e


	//   ....[84]....
        /*0248*/ 	.word	0x0500000e


	//   ....[85]....
        /*024c*/ 	.word	0x0500000e


	//   ....[86]....
        /*0250*/ 	.word	0x0500000e


	//   ....[87]....
        /*0254*/ 	.word	0x0500000e


	//   ....[88]....
        /*0258*/ 	.word	0x0500000e


	//   ....[89]....
        /*025c*/ 	.word	0x0500000e


	//   ....[90]....
        /*0260*/ 	.word	0x0500000e


	//   ....[91]....
        /*0264*/ 	.word	0x0500000e


	//----- nvinfo : EIATTR_COOP_GROUP_INSTR_OFFSETS
	.align		4
.L_132:
        /*0268*/ 	.byte	0x04, 0x28
        /*026a*/ 	.short	(.L_134 - .L_133)


	//   ....[0]....
.L_133:
        /*026c*/ 	.word	0x00000660


	//   ....[1]....
        /*0270*/ 	.word	0x00000690


	//   ....[2]....
        /*0274*/ 	.word	0x000006b0


	//   ....[3]....
        /*0278*/ 	.word	0x000006d0


	//   ....[4]....
        /*027c*/ 	.word	0x00000700


	//   ....[5]....
        /*0280*/ 	.word	0x00003470


	//   ....[6]....
        /*0284*/ 	.word	0x00003490


	//   ....[7]....
        /*0288*/ 	.word	0x000034c0


	//   ....[8]....
        /*028c*/ 	.word	0x000034f0


	//   ....[9]....
        /*0290*/ 	.word	0x00003510


	//   ....[10]....
        /*0294*/ 	.word	0x000038a0


	//   ....[11]....
        /*0298*/ 	.word	0x00003a90


	//   ....[12]....
        /*029c*/ 	.word	0x00003af0


	//   ....[13]....
        /*02a0*/ 	.word	0x00003b80


	//   ....[14]....
        /*02a4*/ 	.word	0x00003bf0


	//   ....[15]....
        /*02a8*/ 	.word	0x00003c40


	//   ....[16]....
        /*02ac*/ 	.word	0x00003c80


	//   ....[17]....
        /*02b0*/ 	.word	0x00003cd0


	//   ....[18]....
        /*02b4*/ 	.word	0x00003ce0


	//   ....[19]....
        /*02b8*/ 	.word	0x00003da0


	//   ....[20]....
        /*02bc*/ 	.word	0x00003f90


	//   ....[21]....
        /*02c0*/ 	.word	0x00003fe0


	//   ....[22]....
        /*02c4*/ 	.word	0x00004040


	//   ....[23]....
        /*02c8*/ 	.word	0x00004090


	//   ....[24]....
        /*02cc*/ 	.word	0x000040d0


	//   ....[25]....
        /*02d0*/ 	.word	0x00004110


	//   ....[26]....
        /*02d4*/ 	.word	0x00004160


	//   ....[27]....
        /*02d8*/ 	.word	0x00004180


	//   ....[28]....
        /*02dc*/ 	.word	0x00007410


	//   ....[29]....
        /*02e0*/ 	.word	0x00007430


	//   ....[30]....
        /*02e4*/ 	.word	0x00007450


	//   ....[31]....
        /*02e8*/ 	.word	0x00007470


	//   ....[32]....
        /*02ec*/ 	.word	0x00007490


	//   ....[33]....
        /*02f0*/ 	.word	0x0000a680


	//   ....[34]....
        /*02f4*/ 	.word	0x0000a6a0


	//   ....[35]....
        /*02f8*/ 	.word	0x0000a6c0


	//   ....[36]....
        /*02fc*/ 	.word	0x0000a6e0


	//   ....[37]....
        /*0300*/ 	.word	0x0000a700


	//   ....[38]....
        /*0304*/ 	.word	0x0000aab0


	//   ....[39]....
        /*0308*/ 	.word	0x0000aca0


	//   ....[40]....
        /*030c*/ 	.word	0x0000ad00


	//   ....[41]....
        /*0310*/ 	.word	0x0000ad80


	//   ....[42]....
        /*0314*/ 	.word	0x0000adf0


	//   ....[43]....
        /*0318*/ 	.word	0x0000ae50


	//   ....[44]....
        /*031c*/ 	.word	0x0000aea0


	//   ....[45]....
        /*0320*/ 	.word	0x0000aee0


	//   ....[46]....
        /*0324*/ 	.word	0x0000aef0


	//   ....[47]....
        /*0328*/ 	.word	0x0000afb0


	//   ....[48]....
        /*032c*/ 	.word	0x0000b1a0


	//   ....[49]....
        /*0330*/ 	.word	0x0000b1f0


	//   ....[50]....
        /*0334*/ 	.word	0x0000b250


	//   ....[51]....
        /*0338*/ 	.word	0x0000b2a0


	//   ....[52]....
        /*033c*/ 	.word	0x0000b2e0


	//   ....[53]....
        /*0340*/ 	.word	0x0000b330


	//   ....[54]....
        /*0344*/ 	.word	0x0000b380


	//   ....[55]....
        /*0348*/ 	.word	0x0000b390


	//   ....[56]....
        /*034c*/ 	.word	0x0000e140


	//   ....[57]....
        /*0350*/ 	.word	0x0000e1c0


	//   ....[58]....
        /*0354*/ 	.word	0x0000e250


	//   ....[59]....
        /*0358*/ 	.word	0x0000e340


	//   ....[60]....
        /*035c*/ 	.word	0x0000e3c0


	//   ....[61]....
        /*0360*/ 	.word	0x0000e440


	//   ....[62]....
        /*0364*/ 	.word	0x0000e4d0


	//   ....[63]....
        /*0368*/ 	.word	0x0000e550


	//   ....[64]....
        /*036c*/ 	.word	0x0000e580


	//   ....[65]....
        /*0370*/ 	.word	0x0000e650


	//   ....[66]....
        /*0374*/ 	.word	0x0000e6d0


	//   ....[67]....
        /*0378*/ 	.word	0x0000e750


	//   ....[68]....
        /*037c*/ 	.word	0x0000e800


	//   ....[69]....
        /*0380*/ 	.word	0x0000e890


	//   ....[70]....
        /*0384*/ 	.word	0x0000e910


	//   ....[71]....
        /*0388*/ 	.word	0x0000e9a0


	//   ....[72]....
        /*038c*/ 	.word	0x0000ea20


	//   ....[73]....
        /*0390*/ 	.word	0x0000ea80


	//   ....[74]....
        /*0394*/ 	.word	0x0000eaf0


	//   ....[75]....
        /*0398*/ 	.word	0x0000eb70


	//   ....[76]....
        /*039c*/ 	.word	0x0000ec10


	//   ....[77]....
        /*03a0*/ 	.word	0x0000ece0


	//   ....[78]....
        /*03a4*/ 	.word	0x0000ed60


	//   ....[79]....
        /*03a8*/ 	.word	0x0000edf0


	//   ....[80]....
        /*03ac*/ 	.word	0x0000ee80


	//   ....[81]....
        /*03b0*/ 	.word	0x0000ef00


	//   ....[82]....
        /*03b4*/ 	.word	0x0000ef30


	//   ....[83]....
        /*03b8*/ 	.word	0x0000f000


	//   ....[84]....
        /*03bc*/ 	.word	0x0000f080


	//   ....[85]....
        /*03c0*/ 	.word	0x0000f100


	//   ....[86]....
        /*03c4*/ 	.word	0x0000f1b0


	//   ....[87]....
        /*03c8*/ 	.word	0x0000f240


	//   ....[88]....
        /*03cc*/ 	.word	0x0000f2c0


	//   ....[89]....
        /*03d0*/ 	.word	0x0000f340


	//   ....[90]....
        /*03d4*/ 	.word	0x0000f3c0


	//   ....[91]....
        /*03d8*/ 	.word	0x0000f420


	//----- nvinfo : EIATTR_VRC_CTA_INIT_COUNT
	.align		4
.L_134:
        /*03dc*/ 	.byte	0x02, 0x4a
	.zero		1
	.zero		1


	//----- nvinfo : EIATTR_EXIT_INSTR_OFFSETS
	.align		4
        /*03e0*/ 	.byte	0x04, 0x1c
        /*03e2*/ 	.short	(.L_136 - .L_135)


	//   ....[0]....
.L_135:
        /*03e4*/ 	.word	0x00002ec0


	//   ....[1]....
        /*03e8*/ 	.word	0x00006bf0


	//   ....[2]....
        /*03ec*/ 	.word	0x0000df60


	//   ....[3]....
        /*03f0*/ 	.word	0x0000e040


	//   ....[4]....
        /*03f4*/ 	.word	0x0000e0f0


	//----- nvinfo : EIATTR_MAX_THREADS
	.align		4
.L_136:
        /*03f8*/ 	.byte	0x04, 0x05
        /*03fa*/ 	.short	(.L_138 - .L_137)
.L_137:
        /*03fc*/ 	.word	0x00000160
        /*0400*/ 	.word	0x00000001
        /*0404*/ 	.word	0x00000001


	//----- nvinfo : EIATTR_CRS_STACK_SIZE
	.align		4
.L_138:
        /*0408*/ 	.byte	0x04, 0x1e
        /*040a*/ 	.short	(.L_140 - .L_139)
.L_139:
        /*040c*/ 	.word	0x00000000


	//----- nvinfo : EIATTR_CBANK_PARAM_SIZE
	.align		4
.L_140:
        /*0410*/ 	.byte	0x03, 0x19
        /*0412*/ 	.short	0x0068


	//----- nvinfo : EIATTR_PARAM_CBANK
	.align		4
        /*0414*/ 	.byte	0x04, 0x0a
        /*0416*/ 	.short	(.L_142 - .L_141)
	.align		4
.L_141:
        /*0418*/ 	.word	index@(.nv.constant0._ZN3cub18CUB_300001_SM_10006detail6select23DeviceSelectSweepKernelINS2_10policy_hubIiilLb0ELNS0_10SelectImplE2EE10Policy1000EPiN6thrust24THRUST_300001_SM_1000_NS6detail15normal_iteratorINSA_10device_ptrIiEEEESF_PlNS0_13ScanTileStateIiLb1EEE7is_evenNS0_8NullTypeEiNS2_19streaming_context_tIlLb1EEELS5_2EEEvT0_T1_T2_T3_T4_T5_T6_T7_iT8_NS1_7vsmem_tE)
        /*041c*/ 	.short	0x0380
        /*041e*/ 	.short	0x0068


	//----- nvinfo : EIATTR_SW_WAR
	.align		4
.L_142:
        /*0420*/ 	.byte	0x04, 0x36
        /*0422*/ 	.short	(.L_144 - .L_143)
.L_143:
        /*0424*/ 	.word	0x00000008
.L_144:


//--------------------- .nv.info._ZN3cub18CUB_300001_SM_10006detail6select23DeviceSelectSweepKernelINS2_10policy_hubIiiiLb0ELNS0_10SelectImplE2EE10Policy1000EPiN6thrust24THRUST_300001_SM_1000_NS6detail15normal_iteratorINSA_10device_ptrIiEEEESF_S8_NS0_13ScanTileStateIiLb1EEE7is_evenNS0_8NullTypeEiNS2_19streaming_context_tIiLb0EEELS5_2EEEvT0_T1_T2_T3_T4_T5_T6_T7_iT8_NS1_7vsmem_tE --------------------------
	.section	.nv.info._ZN3cub18CUB_300001_SM_10006detail6select23DeviceSelectSweepKernelINS2_10policy_hubIiiiLb0ELNS0_10SelectImplE2EE10Policy1000EPiN6thrust24THRUST_300001_SM_1000_NS6detail15normal_iteratorINSA_10device_ptrIiEEEESF_S8_NS0_13ScanTileStateIiLb1EEE7is_evenNS0_8NullTypeEiNS2_19streaming_context_tIiLb0EEELS5_2EEEvT0_T1_T2_T3_T4_T5_T6_T7_iT8_NS1_7vsmem_tE,"",@"SHT_CUDA_INFO"
	.sectionflags	@""
	.align	4


	//----- nvinfo : EIATTR_CUDA_API_VERSION
	.align		4
        /*0000*/ 	.byte	0x04, 0x37
        /*0002*/ 	.short	(.L_146 - .L_145)
.L_145:
        /*0004*/ 	.word	0x00000082


	//----- nvinfo : EIATTR_KPARAM_INFO
	.align		4
.L_146:
        /*0008*/ 	.byte	0x04, 0x17
        /*000a*/ 	.short	(.L_148 - .L_147)
.L_147:
        /*000c*/ 	.word	0x00000000
        /*0010*/ 	.short	0x000a
        /*0012*/ 	.short	0x0038
        /*0014*/ 	.byte	0x00, 0xf0, 0x21, 0x00


	//----- nvinfo : EIATTR_KPARAM_INFO
	.align		4
.L_148:
        /*0018*/ 	.byte	0x04, 0x17
        /*001a*/ 	.short	(.L_150 - .L_149)
.L_149:
        /*001c*/ 	.word	0x00000000
        /*0020*/ 	.short	0x0009
        /*0022*/ 	.short	0x0034
        /*0024*/ 	.byte	0x00, 0xf0, 0x05, 0x00


	//----- nvinfo : EIATTR_KPARAM_INFO
	.align		4
.L_150:
        /*0028*/ 	.byte	0x04, 0x17
        /*002a*/ 	.short	(.L_152 - .L_151)
.L_151:
        /*002c*/ 	.word	0x00000000
        /*0030*/ 	.short	0x0008
        /*0032*/ 	.short	0x0030
        /*0034*/ 	.byte	0x00, 0xf0, 0x11, 0x00


	//----- nvinfo : EIATTR_KPARAM_INFO
	.align		4
.L_152:
        /*0038*/ 	.byte	0x04, 0x17
        /*003a*/ 	.short	(.L_154 - .L_153)
.L_153:
        /*003c*/ 	.word	0x00000000
        /*0040*/ 	.short	0x0007
        /*0042*/ 	.short	0x002c
        /*0044*/ 	.byte	0x00, 0xf0, 0x11, 0x00


	//----- nvinfo : EIATTR_KPARAM_INFO
	.align		4
.L_154:
        /*0048*/ 	.byte	0x04, 0x17
        /*004a*/ 	.short	(.L_156 - .L_155)
.L_155:
        /*004c*/ 	.word	0x00000000
        /*0050*/ 	.short	0x0006
        /*0052*/ 	.short	0x0029
        /*0054*/ 	.byte	0x00, 0xf0, 0x05, 0x00


	//----- nvinfo : EIATTR_KPARAM_INFO
	.align		4
.L_156:
        /*0058*/ 	.byte	0x04, 0x17
        /*005a*/ 	.short	(.L_158 - .L_157)
.L_157:
        /*005c*/ 	.word	0x00000000
        /*0060*/ 	.short	0x0005
        /*0062*/ 	.short	0x0028
        /*0064*/ 	.byte	0x00, 0xf0, 0x05, 0x00


	//----- nvinfo : EIATTR_KPARAM_INFO
	.align		4
.L_158:
        /*0068*/ 	.byte	0x04, 0x17
        /*006a*/ 	.short	(.L_160 - .L_159)
.L_159:
        /*006c*/ 	.word	0x00000000
        /*0070*/ 	.short	0x0004
        /*0072*/ 	.short	0x0020
        /*0074*/ 	.byte	0x00, 0xf0, 0x21, 0x00


	//----- nvinfo : EIATTR_KPARAM_INFO
	.align		4
.L_160:
        /*0078*/ 	.byte	0x04, 0x17
        /*007a*/ 	.short	(.L_162 - .L_161)
.L_161:
        /*007c*/ 	.word	0x00000000
        /*0080*/ 	.short	0x0003
        /*0082*/ 	.short	0x0018
        /*0084*/ 	.byte	0x00, 0xf5, 0x21, 0x00


	//----- nvinfo : EIATTR_KPARAM_INFO
	.align		4
.L_162:
        /*0088*/ 	.byte	0x04, 0x17
        /*008a*/ 	.short	(.L_164 - .L_163)
.L_163:
        /*008c*/ 	.word	0x00000000
        /*0090*/ 	.short	0x0002
        /*0092*/ 	.short	0x0010
        /*0094*/ 	.byte	0x00, 0xf0, 0x21, 0x00


	//----- nvinfo : EIATTR_KPARAM_INFO
	.align		4
.L_164:
        /*0098*/ 	.byte	0x04, 0x17
        /*009a*/ 	.short	(.L_166 - .L_165)
.L_165:
        /*009c*/ 	.word	0x00000000
        /*00a0*/ 	.short	0x0001
        /*00a2*/ 	.short	0x0008
        /*00a4*/ 	.byte	0x00, 0xf0, 0x21, 0x00


	//----- nvinfo : EIATTR_KPARAM_INFO
	.align		4
.L_166:
        /*00a8*/ 	.byte	0x04, 0x17
        /*00aa*/ 	.short	(.L_168 - .L_167)
.L_167:
        /*00ac*/ 	.word	0x00000000
        /*00b0*/ 	.short	0x0000
        /*00b2*/ 	.short	0x0000
        /*00b4*/ 	.byte	0x00, 0xf5, 0x21, 0x00


	//----- nvinfo : EIATTR_SPARSE_MMA_MASK
	.align		4
.L_168:
        /*00b8*/ 	.byte	0x03, 0x50
        /*00ba*/ 	.short	0x0000


	//----- nvinfo : EIATTR_MAXREG_COUNT
	.align		4
        /*00bc*/ 	.byte	0x03, 0x1b
        /*00be*/ 	.short	0x0080


	//----- nvinfo : EIATTR_NUM_BARRIERS
	.align		4
        /*00c0*/ 	.byte	0x02, 0x4c
        /*00c2*/ 	.byte	0x01
	.zero		1


	//----- nvinfo : EIATTR_MERCURY_ISA_VERSION
	.align		4
        /*00c4*/ 	.byte	0x03, 0x5f
        /*00c6*/ 	.short	0x0101


	//----- nvinfo : EIATTR_UNUSED_LOAD_BYTE_OFFSET
	.align		4
        /*00c8*/ 	.byte	0x04, 0x44
        /*00ca*/ 	.short	(.L_170 - .L_169)


	//   ....[0]....
.L_169:
        /*00cc*/ 	.word	0x00005930
        /*00d0*/ 	.word	0x0000fff0


	//----- nvinfo : EIATTR_COOP_GROUP_MASK_REGIDS
	.align		4
.L_170:
        /*00d4*/ 	.byte	0x04, 0x29
        /*00d6*/ 	.short	(.L_172 - .L_171)


	//   ....[0]....
.L_171:
        /*00d8*/ 	.word	0xffffffff


	//   ....[1]....
        /*00dc*/ 	.word	0xffffffff


	//   ....[2]....
        /*00e0*/ 	.word	0xffffffff


	//   ....[3]....
        /*00e4*/ 	.word	0xffffffff


	//   ....[4]....
        /*00e8*/ 	.word	0xffffffff


	//   ....[5]....
        /*00ec*/ 	.word	0xffffffff


	//   ....[6]....
        /*00f0*/ 	.word	0xffffffff


	//   ....[7]....
        /*00f4*/ 	.word	0xffffffff


	//   ....[8]....
        /*00f8*/ 	.word	0xffffffff


	//   ....[9]....
        /*00fc*/ 	.word	0xffffffff


	//   ....[10]....
        /*0100*/ 	.word	0xffffffff


	//   ....[11]....
        /*0104*/ 	.word	0xffffffff


	//   ....[12]....
        /*0108*/ 	.word	0xffffffff


	//   ....[13]....
        /*010c*/ 	.word	0xffffffff


	//   ....[14]....
        /*0110*/ 	.word	0xffffffff


	//   ....[15]....
        /*0114*/ 	.word	0xffffffff


	//   ....[16]....
        /*0118*/ 	.word	0xffffffff


	//   ....[17]....
        /*011c*/ 	.word	0xffffffff


	//   ....[18]....
        /*0120*/ 	.word	0xffffffff


	//   ....[19]....
        /*0124*/ 	.word	0xffffffff


	//   ....[20]....
        /*0128*/ 	.word	0xffffffff


	//   ....[21]....
        /*012c*/ 	.word	0xffffffff


	//   ....[22]....
        /*0130*/ 	.word	0xffffffff


	//   ....[23]....
        /*0134*/ 	.word	0xffffffff


	//   ....[24]....
        /*0138*/ 	.word	0xffffffff


	//   ....[25]....
        /*013c*/ 	.word	0xffffffff


	//   ....[26]....
        /*0140*/ 	.word	0xffffffff


	//   ....[27]....
        /*0144*/ 	.word	0xffffffff


	//   ....[28]....
        /*0148*/ 	.word	0xffffffff


	//   ....[29]....
        /*014c*/ 	.word	0xffffffff


	//   ....[30]....
        /*0150*/ 	.word	0xffffffff


	//   ....[31]....
        /*0154*/ 	.word	0xffffffff


	//   ....[32]....
        /*0158*/ 	.word	0xffffffff


	//   ....[33]....
        /*015c*/ 	.word	0xffffffff


	//   ....[34]....
        /*0160*/ 	.word	0xffffffff


	//   ....[35]....
        /*0164*/ 	.word	0xffffffff


	//   ....[36]....
        /*0168*/ 	.word	0xffffffff


	//   ....[37]....
        /*016c*/ 	.word	0xffffffff


	//   ....[38]....
        /*0170*/ 	.word	0xffffffff


	//   ....[39]....
        /*0174*/ 	.word	0xffffffff


	//   ....[40]....
        /*0178*/ 	.word	0xffffffff


	//   ....[41]....
        /*017c*/ 	.word	0xffffffff


	//   ....[42]....
        /*0180*/ 	.word	0xffffffff


	//   ....[43]....
        /*0184*/ 	.word	0xffffffff


	//   ....[44]....
        /*0188*/ 	.word	0xffffffff


	//   ....[45]....
        /*018c*/ 	.word	0xffffffff


	//   ....[46]....
        /*0190*/ 	.word	0xffffffff


	//   ....[47]....
        /*0194*/ 	.word	0xffffffff


	//   ....[48]....
        /*0198*/ 	.word	0xffffffff


	//   ....[49]....
        /*019c*/ 	.word	0xffffffff


	//   ....[50]....
        /*01a0*/ 	.word	0xffffffff


	//   ....[51]....
        /*01a4*/ 	.word	0xffffffff


	//   ....[52]....
        /*01a8*/ 	.word	0xffffffff


	//   ....[53]....
        /*01ac*/ 	.word	0xffffffff


	//   ....[54]....
        /*01b0*/ 	.word	0xffffffff


	//   ....[55]....
        /*01b4*/ 	.word	0xffffffff


	//   ....[56]....
        /*01b8*/ 	.word	0x05000000


	//   ....[57]....
        /*01bc*/ 	.word	0x05000000


	//   ....[58]....
        /*01c0*/ 	.word	0x05000000


	//   ....[59]....
        /*01c4*/ 	.word	0x05000000


	//   ....[60]....
        /*01c8*/ 	.word	0x05000000


	//   ....[61]....
        /*01cc*/ 	.word	0x05000000


	//   ....[62]....
        /*01d0*/ 	.word	0x05000000


	//   ....[63]....
        /*01d4*/ 	.word	0x05000000


	//   ....[64]....
        /*01d8*/ 	.word	0x05000000


	//   ....[65]....
        /*01dc*/ 	.word	0x05000000


	//   ....[66]....
        /*01e0*/ 	.word	0x05000000


	//   ....[67]....
        /*01e4*/ 	.word	0x05000000


	//   ....[68]....
        /*01e8*/ 	.word	0x05000000


	//   ....[69]....
        /*01ec*/ 	.word	0x05000000


	//   ....[70]....
        /*01f0*/ 	.word	0x05000000


	//   ....[71]....
        /*01f4*/ 	.word	0x05000000


	//   ....[72]....
        /*01f8*/ 	.word	0x05000000


	//   ....[73]....
        /*01fc*/ 	.word	0x05000000


	//   ....[74]....
        /*0200*/ 	.word	0x05000000


	//   ....[75]....
        /*0204*/ 	.word	0x05000000


	//   ....[76]....
        /*0208*/ 	.word	0x05000000


	//   ....[77]....
        /*020c*/ 	.word	0x05000000


	//   ....[78]....
        /*0210*/ 	.word	0x05000000


	//   ....[79]....
        /*0214*/ 	.word	0x05000000


	//   ....[80]....
        /*0218*/ 	.word	0x05000000


	//   ....[81]....
        /*021c*/ 	.word	0x05000000


	//   ....[82]....
        /*0220*/ 	.word	0x05000000


	//   ....[83]....
        /*0224*/ 	.word	0x05000000


	//   ....[84]....
        /*0228*/ 	.word	0x05000000


	//   ....[85]....
        /*022c*/ 	.word	0x05000000


	//   ....[86]....
        /*0230*/ 	.word	0x05000000


	//   ....[87]....
        /*0234*/ 	.word	0x05000000


	//   ....[88]....
        /*0238*/ 	.word	0x05000000


	//   ....[89]....
        /*023c*/ 	.word	0x05000000


	//   ....[90]....
        /*0240*/ 	.word	0x05000000


	//   ....[91]....
        /*0244*/ 	.word	0x05000000


	//----- nvinfo : EIATTR_COOP_GROUP_INSTR_OFFSETS
	.align		4
.L_172:
        /*0248*/ 	.byte	0x04, 0x28
        /*024a*/ 	.short	(.L_174 - .L_173)


	//   ....[0]....
.L_173:
        /*024c*/ 	.word	0x00000500


	//   ....[1]....
        /*0250*/ 	.word	0x00000530


	//   ....[2]....
        /*0254*/ 	.word	0x00000550


	//   ....[3]....
        /*0258*/ 	.word	0x00000580


	//   ....[4]....
        /*025c*/ 	.word	0x000005d0


	//   ....[5]....
        /*0260*/ 	.word	0x00001740


	//   ....[6]....
        /*0264*/ 	.word	0x00001760


	//   ....[7]....
        /*0268*/ 	.word	0x00001790


	//   ....[8]....
        /*026c*/ 	.word	0x000017c0


	//   ....[9]....
        /*0270*/ 	.word	0x000017e0


	//   ....[10]....
        /*0274*/ 	.word	0x00001c00


	//   ....[11]....
        /*0278*/ 	.word	0x00001c90


	//   ....[12]....
        /*027c*/ 	.word	0x00001cf0


	//   ....[13]....
        /*0280*/ 	.word	0x00001d80


	//   ....[14]....
        /*0284*/ 	.word	0x00001de0


	//   ....[15]....
        /*0288*/ 	.word	0x00001e30


	//   ....[16]....
        /*028c*/ 	.word	0x00001e90


	//   ....[17]....
        /*0290*/ 	.word	0x00001ed0


	//   ....[18]....
        /*0294*/ 	.word	0x00001ee0


	//   ....[19]....
        /*0298*/ 	.word	0x00001fc0


	//   ....[20]....
        /*029c*/ 	.word	0x00002050


	//   ....[21]....
        /*02a0*/ 	.word	0x000020a0


	//   ....[22]....
        /*02a4*/ 	.word	0x00002100


	//   ....[23]....
        /*02a8*/ 	.word	0x00002160


	//   ....[24]....
        /*02ac*/ 	.word	0x000021a0


	//   ....[25]....
        /*02b0*/ 	.word	0x000021e0


	//   ....[26]....
        /*02b4*/ 	.word	0x00002220


	//   ....[27]....
        /*02b8*/ 	.word	0x00002230


	//   ....[28]....
        /*02bc*/ 	.word	0x00003620


	//   ....[29]....
        /*02c0*/ 	.word	0x00003640


	//   ....[30]....
        /*02c4*/ 	.word	0x00003660


	//   ....[31]....
        /*02c8*/ 	.word	0x00003690


	//   ....[32]....
        /*02cc*/ 	.word	0x000036c0


	//   ....[33]....
        /*02d0*/ 	.word	0x00004c10


	//   ....[34]....
        /*02d4*/ 	.word	0x00004c30


	//   ....[35]....
        /*02d8*/ 	.word	0x00004c50


	//   ....[36]....
        /*02dc*/ 	.word	0x00004c70


	//   ....[37]....
        /*02e0*/ 	.word	0x00004ca0


	//   ....[38]....
        /*02e4*/ 	.word	0x000050f0


	//   ....[39]....
        /*02e8*/ 	.word	0x00005180


	//   ....[40]....
        /*02ec*/ 	.word	0x000051e0


	//   ....[41]....
        /*02f0*/ 	.word	0x00005260


	//   ....[42]....
        /*02f4*/ 	.word	0x000052d0


	//   ....[43]....
        /*02f8*/ 	.word	0x00005310


	//   ....[44]....
        /*02fc*/ 	.word	0x00005380


	//   ....[45]....
        /*0300*/ 	.word	0x000053c0


	//   ....[46]....
        /*0304*/ 	.word	0x000053d0


	//   ....[47]....
        /*0308*/ 	.word	0x000054b0


	//   ....[48]....
        /*030c*/ 	.word	0x00005540


	//   ....[49]....
        /*0310*/ 	.word	0x00005590


	//   ....[50]....
        /*0314*/ 	.word	0x000055f0


	//   ....[51]....
        /*0318*/ 	.word	0x00005650


	//   ....[52]....
        /*031c*/ 	.word	0x00005690


	//   ....[53]....
        /*0320*/ 	.word	0x000056f0


	//   ....[54]....
        /*0324*/ 	.word	0x00005730


	//   ....[55]....
        /*0328*/ 	.word	0x00005740


	//   ....[56]....
        /*032c*/ 	.word	0x000066b0


	//   ....[57]....
        /*0330*/ 	.word	0x00006730


	//   ....[58]....
        /*0334*/ 	.word	0x000067d0


	//   ....[59]....
        /*0338*/ 	.word	0x000068b0


	//   ....[60]....
        /*033c*/ 	.word	0x00006940


	//   ....[61]....
        /*0340*/ 	.word	0x000069d0


	//   ....[62]....
        /*0344*/ 	.word	0x00006a50


	//   ....[63]....
        /*0348*/ 	.word	0x00006ae0


	//   ....[64]....
        /*034c*/ 	.word	0x00006b10


	//   ....[65]....
        /*0350*/ 	.word	0x00006bc0


	//   ....[66]....
        /*0354*/ 	.word	0x00006c40


	//   ....[67]....
        /*0358*/ 	.word	0x00006cc0


	//   ....[68]....
        /*035c*/ 	.word	0x00006d80


	//   ....[69]....
        /*0360*/ 	.word	0x00006e10


	//   ....[70]....
        /*0364*/ 	.word	0x00006e90


	//   ....[71]....
        /*0368*/ 	.word	0x00006f10


	//   ....[72]....
        /*036c*/ 	.word	0x00006f90


	//   ....[73]....
        /*0370*/ 	.word	0x00006ff0


	//   ....[74]....
        /*0374*/ 	.word	0x00007060


	//   ....[75]....
        /*0378*/ 	.word	0x000070e0


	//   ....[76]....
        /*037c*/ 	.word	0x00007180


	//   ....[77]....
        /*0380*/ 	.word	0x00007260


	//   ....[78]....
        /*0384*/ 	.word	0x000072e0


	//   ....[79]....
        /*0388*/ 	.word	0x00007370


	//   ....[80]....
        /*038c*/ 	.word	0x00007400


	//   ....[81]....
        /*0390*/ 	.word	0x00007480


	//   ....[82]....
        /*0394*/ 	.word	0x000074b0


	//   ....[83]....
        /*0398*/ 	.word	0x00007570


	//   ....[84]....
        /*039c*/ 	.word	0x000075f0


	//   ....[85]....
        /*03a0*/ 	.word	0x00007670


	//   ....[86]....
        /*03a4*/ 	.word	0x00007720


	//   ....[87]....
        /*03a8*/ 	.word	0x000077b0


	//   ....[88]....
        /*03ac*/ 	.word	0x00007840


	//   ....[89]....
        /*03b0*/ 	.word	0x000078d0


	//   ....[90]....
        /*03b4*/ 	.word	0x00007950


	//   ....[91]....
        /*03b8*/ 	.word	0x000079b0


	//----- nvinfo : EIATTR_VRC_CTA_INIT_COUNT
	.align		4
.L_174:
        /*03bc*/ 	.byte	0x02, 0x4a
	.zero		1
	.zero		1


	//----- nvinfo : EIATTR_EXIT_INSTR_OFFSETS
	.align		4
        /*03c0*/ 	.byte	0x04, 0x1c
        /*03c2*/ 	.short	(.L_176 - .L_175)


	//   ....[0]....
.L_175:
        /*03c4*/ 	.word	0x000012d0


	//   ....[1]....
        /*03c8*/ 	.word	0x00003000


	//   ....[2]....
        /*03cc*/ 	.word	0x00006630


	//   ....[3]....
        /*03d0*/ 	.word	0x00006660


	//----- nvinfo : EIATTR_MAX_THREADS
	.align		4
.L_176:
        /*03d4*/ 	.byte	0x04, 0x05
        /*03d6*/ 	.short	(.L_178 - .L_177)
.L_177:
        /*03d8*/ 	.word	0x000001c0
        /*03dc*/ 	.word	0x00000001
        /*03e0*/ 	.word	0x00000001


	//----- nvinfo : EIATTR_CRS_STACK_SIZE
	.align		4
.L_178:
        /*03e4*/ 	.byte	0x04, 0x1e
        /*03e6*/ 	.short	(.L_180 - .L_179)
.L_179:
        /*03e8*/ 	.word	0x00000000


	//----- nvinfo : EIATTR_CBANK_PARAM_SIZE
	.align		4
.L_180:
        /*03ec*/ 	.byte	0x03, 0x19
        /*03ee*/ 	.short	0x0040


	//----- nvinfo : EIATTR_PARAM_CBANK
	.align		4
        /*03f0*/ 	.byte	0x04, 0x0a
        /*03f2*/ 	.short	(.L_182 - .L_181)
	.align		4
.L_181:
        /*03f4*/ 	.word	index@(.nv.constant0._ZN3cub18CUB_300001_SM_10006detail6select23DeviceSelectSweepKernelINS2_10policy_hubIiiiLb0ELNS0_10SelectImplE2EE10Policy1000EPiN6thrust24THRUST_300001_SM_1000_NS6detail15normal_iteratorINSA_10device_ptrIiEEEESF_S8_NS0_13ScanTileStateIiLb1EEE7is_evenNS0_8NullTypeEiNS2_19streaming_context_tIiLb0EEELS5_2EEEvT0_T1_T2_T3_T4_T5_T6_T7_iT8_NS1_7vsmem_tE)
        /*03f8*/ 	.short	0x0380
        /*03fa*/ 	.short	0x0040


	//----- nvinfo : EIATTR_SW_WAR
	.align		4
.L_182:
        /*03fc*/ 	.byte	0x04, 0x36
        /*03fe*/ 	.short	(.L_184 - .L_183)
.L_183:
        /*0400*/ 	.word	0x00000008
.L_184:


//--------------------- .nv.info._ZN3cub18CUB_300001_SM_10006detail6select23DeviceSelectSweepKernelINS2_10policy_hubIiNS0_8NullTypeElLb0ELNS0_10SelectImplE2EE10Policy1000EPiPS5_N6thrust24THRUST_300001_SM_1000_NS6detail15normal_iteratorINSC_10device_ptrIiEEEEPlNS0_13ScanTileStateIiLb1EEE7is_evenS5_iNS2_19streaming_context_tIlLb1EEELS6_2EEEvT0_T1_T2_T3_T4_T5_T6_T7_iT8_NS1_7vsmem_tE --------------------------
	.section	.nv.info._ZN3cub18CUB_300001_SM_10006detail6select23DeviceSelectSweepKernelINS2_10policy_hubIiNS0_8NullTypeElLb0ELNS0_10SelectImplE2EE10Policy1000EPiPS5_N6thrust24THRUST_300001_SM_1000_NS6detail15normal_iteratorINSC_10device_ptrIiEEEEPlNS0_13ScanTileStateIiLb1EEE7is_evenS5_iNS2_19streaming_context_tIlLb1EEELS6_2EEEvT0_T1_T2_T3_T4_T5_T6_T7_iT8_NS1_7vsmem_tE,"",@"SHT_CUDA_INFO"
	.sectionflags	@""
	.align	4


	//----- nvinfo : EIATTR_CUDA_API_VERSION
	.align		4
        /*0000*/ 	.byte	0x04, 0x37
        /*0002*/ 	.short	(.L_186 - .L_185)
.L_185:
        /*0004*/ 	.word	0x00000082


	//----- nvinfo : EIATTR_KPARAM_INFO
	.align		4
.L_186:
        /*0008*/ 	.byte	0x04, 0x17
        /*000a*/ 	.short	(.L_188 - .L_187)
.L_187:
        /*000c*/ 	.word	0x00000000
        /*0010*/ 	.short	0x000a
        /*0012*/ 	.short	0x0060
        /*0014*/ 	.byte	0x00, 0xf0, 0x21, 0x00


	//----- nvinfo : EIATTR_KPARAM_INFO
	.align		4
.L_188:
        /*0018*/ 	.byte	0x04, 0x17
        /*001a*/ 	.short	(.L_190 - .L_189)
.L_189:
        /*001c*/ 	.word	0x00000000
        /*0020*/ 	.short	0x0009
        /*0022*/ 	.short	0x0038
        /*0024*/ 	.byte	0x00, 0xf0, 0xa1, 0x00


	//----- nvinfo : EIATTR_KPARAM_INFO
	.align		4
.L_190:
        /*0028*/ 	.byte	0x04, 0x17
        /*002a*/ 	.short	(.L_192 - .L_191)
.L_191:
        /*002c*/ 	.word	0x00000000
        /*0030*/ 	.short	0x0008
        /*0032*/ 	.short	0x0030
        /*0034*/ 	.byte	0x00, 0xf0, 0x11, 0x00


	//----- nvinfo : EIATTR_KPARAM_INFO
	.align		4
.L_192:
        /*0038*/ 	.byte	0x04, 0x17
        /*003a*/ 	.short	(.L_194 - .L_193)
.L_193:
        /*003c*/ 	.word	0x00000000
        /*0040*/ 	.short	0x0007
        /*0042*/ 	.short	0x002c
        /*0044*/ 	.byte	0x00, 0xf0, 0x11, 0x00


	//----- nvinfo : EIATTR_KPARAM_INFO
	.align		4
.L_194:
        /*0048*/ 	.byte	0x04, 0x17
        /*004a*/ 	.short	(.L_196 - .L_195)
.L_195:
        /*004c*/ 	.word	0x00000000
        /*0050*/ 	.short	0x0006
        /*0052*/ 	.short	0x0029
        /*0054*/ 	.byte	0x00, 0xf0, 0x05, 0x00


	//----- nvinfo : EIATTR_KPARAM_INFO
	.align		4
.L_196:
        /*0058*/ 	.byte	0x04, 0x17
        /*005a*/ 	.short	(.L_198 - .L_197)
.L_197:
        /*005c*/ 	.word	0x00000000
        /*0060*/ 	.short	0x0005
        /*0062*/ 	.short	0x0028
        /*0064*/ 	.byte	0x00, 0xf0, 0x05, 0x00


	//----- nvinfo : EIATTR_KPARAM_INFO
	.align		4
.L_198:
        /*0068*/ 	.byte	0x04, 0x17
        /*006a*/ 	.short	(.L_200 - .L_199)
.L_199:
        /*006c*/ 	.word	0x00000000
        /*0070*/ 	.short	0x0004
        /*0072*/ 	.short	0x0020
        /*0074*/ 	.byte	0x00, 0xf0, 0x21, 0x00


	//----- nvinfo : EIATTR_KPARAM_INFO
	.align		4
.L_200:
        /*0078*/ 	.byte	0x04, 0x17
        /*007a*/ 	.short	(.L_202 - .L_201)
.L_201:
        /*007c*/ 	.word	0x00000000
        /*0080*/ 	.short	0x0003
        /*0082*/ 	.short	0x0018
        /*0084*/ 	.byte	0x00, 0xf5, 0x21, 0x00


	//----- nvinfo : EIATTR_KPARAM_INFO
	.align		4
.L_202:
        /*0088*/ 	.byte	0x04, 0x17
        /*008a*/ 	.short	(.L_204 - .L_203)
.L_203:
        /*008c*/ 	.word	0x00000000
        /*0090*/ 	.short	0x0002
        /*0092*/ 	.short	0x0010
        /*0094*/ 	.byte	0x00, 0xf0, 0x21, 0x00


	//----- nvinfo : EIATTR_KPARAM_INFO
	.align		4
.L_204:
        /*0098*/ 	.byte	0x04, 0x17
        /*009a*/ 	.short	(.L_206 - .L_205)
.L_205:
        /*009c*/ 	.word	0x00000000
        /*00a0*/ 	.short	0x0001
        /*00a2*/ 	.short	0x0008
        /*00a4*/ 	.byte	0x00, 0xf5, 0x21, 0x00


	//----- nvinfo : EIATTR_KPARAM_INFO
	.align		4
.L_206:
        /*00a8*/ 	.byte	0x04, 0x17
        /*00aa*/ 	.short	(.L_208 - .L_207)
.L_207:
        /*00ac*/ 	.word	0x00000000
        /*00b0*/ 	.short	0x0000
        /*00b2*/ 	.short	0x0000
        /*00b4*/ 	.byte	0x00, 0xf5, 0x21, 0x00


	//----- nvinfo : EIATTR_SPARSE_MMA_MASK
	.align		4
.L_208:
        /*00b8*/ 	.byte	0x03, 0x50
        /*00ba*/ 	.short	0x0000


	//----- nvinfo : EIATTR_MAXREG_COUNT
	.align		4
        /*00bc*/ 	.byte	0x03, 0x1b
        /*00be*/ 	.short	0x0060


	//----- nvinfo : EIATTR_NUM_BARRIERS
	.align		4
        /*00c0*/ 	.byte	0x02, 0x4c
        /*00c2*/ 	.byte	0x01
	.zero		1


	//----- nvinfo : EIATTR_MERCURY_ISA_VERSION
	.align		4
        /*00c4*/ 	.byte	0x03, 0x5f
        /*00c6*/ 	.short	0x0101


	//----- nvinfo : EIATTR_UNUSED_LOAD_BYTE_OFFSET
	.align		4
        /*00c8*/ 	.byte	0x04, 0x44
        /*00ca*/ 	.short	(.L_210 - .L_209)


	//   ....[0]....
.L_209:
        /*00cc*/ 	.word	0x00000b40
        /*00d0*/ 	.word	0x00000fff


	//   ....[1]....
        /*00d4*/ 	.word	0x00004c90
        /*00d8*/ 	.word	0x00000fff


	//   ....[2]....
        /*00dc*/ 	.word	0x0000a1a0
        /*00e0*/ 	.word	0x00000fff


	//   ....[3]....
        /*00e4*/ 	.word	0x0000e6a0
        /*00e8*/ 	.word	0x00000fff


	//   ....[4]....
        /*00ec*/ 	.word	0x0000f450
        /*00f0*/ 	.word	0x0000fff0


	//----- nvinfo : EIATTR_COOP_GROUP_MASK_REGIDS
	.align		4
.L_210:
        /*00f4*/ 	.byte	0x04, 0x29
        /*00f6*/ 	.short	(.L_212 - .L_211)


	//   ....[0]....
.L_211:
        /*00f8*/ 	.word	0xffffffff


	//   ....[1]....
        /*00fc*/ 	.word	0xffffffff


	//   ....[2]....
        /*0100*/ 	.word	0xffffffff


	//   ....[3]....
        /*0104*/ 	.word	0xffffffff


	//   ....[4]....
        /*0108*/ 	.word	0xffffffff


	//   ....[5]....
        /*010c*/ 	.word	0xffffffff


	//   ....[6]....
        /*0110*/ 	.word	0xffffffff


	//   ....[7]....
        /*0114*/ 	.word	0xffffffff


	//   ....[8]....
        /*0118*/ 	.word	0xffffffff


	//   ....[9]....
        /*011c*/ 	.word	0xffffffff


	//   ....[10]....
        /*0120*/ 	.word	0xffffffff


	//   ....[11]....
        /*0124*/ 	.word	0xffffffff


	//   ....[12]....
        /*0128*/ 	.word	0xffffffff


	//   ....[13]....
        /*012c*/ 	.word	0xffffffff


	//   ....[14]....
        /*0130*/ 	.word	0xffffffff


	//   ....[15]....
        /*0134*/ 	.word	0xffffffff


	//   ....[16]....
        /*0138*/ 	.word	0xffffffff


	//   ....[17]....
        /*013c*/ 	.word	0xffffffff


	//   ....[18]....
        /*0140*/ 	.word	0xffffffff


	//   ....[19]....
        /*0144*/ 	.word	0xffffffff


	//   ....[20]....
        /*0148*/ 	.word	0xffffffff


	//   ....[21]....
        /*014c*/ 	.word	0xffffffff


	//   ....[22]....
        /*0150*/ 	.word	0xffffffff


	//   ....[23]....
        /*0154*/ 	.word	0xffffffff


	//   ....[24]....
        /*0158*/ 	.word	0xffffffff


	//   ....[25]....
        /*015c*/ 	.word	0xffffffff


	//   ....[26]....
        /*0160*/ 	.word	0xffffffff


	//   ....[27]....
        /*0164*/ 	.word	0xffffffff


	//   ....[28]....
        /*0168*/ 	.word	0xffffffff


	//   ....[29]....
        /*016c*/ 	.word	0xffffffff


	//   ....[30]....
        /*0170*/ 	.word	0xffffffff


	//   ....[31]....
        /*0174*/ 	.word	0xffffffff


	//   ....[32]....
        /*0178*/ 	.word	0xffffffff


	//   ....[33]....
        /*017c*/ 	.word	0xffffffff


	//   ....[34]....
        /*0180*/ 	.word	0xffffffff


	//   ....[35]....
        /*0184*/ 	.word	0xffffffff


	//   ....[36]....
        /*0188*/ 	.word	0xffffffff


	//   ....[37]....
        /*018c*/ 	.word	0xffffffff


	//   ....[38]....
        /*0190*/ 	.word	0xffffffff


	//   ....[39]....
        /*0194*/ 	.word	0xffffffff


	//   ....[40]....
        /*0198*/ 	.word	0xffffffff


	//   ....[41]....
        /*019c*/ 	.word	0xffffffff


	//   ....[42]....
        /*01a0*/ 	.word	0xffffffff


	//   ....[43]....
        /*01a4*/ 	.word	0xffffffff


	//   ....[44]....
        /*01a8*/ 	.word	0xffffffff


	//   ....[45]....
        /*01ac*/ 	.word	0xffffffff


	//   ....[46]....
        /*01b0*/ 	.word	0xffffffff


	//   ....[47]....
        /*01b4*/ 	.word	0xffffffff


	//   ....[48]....
        /*01b8*/ 	.word	0xffffffff


	//   ....[49]....
        /*01bc*/ 	.word	0xffffffff


	//   ....[50]....
        /*01c0*/ 	.word	0xffffffff


	//   ....[51]....
        /*01c4*/ 	.word	0xffffffff


	//   ....[52]....
        /*01c8*/ 	.word	0xffffffff


	//   ....[53]....
        /*01cc*/ 	.word	0xffffffff


	//   ....[54]....
        /*01d0*/ 	.word	0xffffffff


	//   ....[55]....
        /*01d4*/ 	.word	0xffffffff


	//   ....[56]....
        /*01d8*/ 	.word	0xffffffff


	//   ....[57]....
        /*01dc*/ 	.word	0xffffffff


	//   ....[58]....
        /*01e0*/ 	.word	0xffffffff


	//   ....[59]....
        /*01e4*/ 	.word	0xffffffff


	//   ....[60]....
        /*01e8*/ 	.word	0x05000016


	//   ....[61]....
        /*01ec*/ 	.word	0x05000016


	//   ....[62]....
        /*01f0*/ 	.word	0x05000016


	//   ....[63]....
        /*01f4*/ 	.word	0x05000016


	//   ....[64]....
        /*01f8*/ 	.word	0x05000016


	//   ....[65]....
        /*01fc*/ 	.word	0x05000016


	//   ....[66]....
        /*0200*/ 	.word	0x05000016


	//   ....[67]....
        /*0204*/ 	.word	0x05000016


	//   ....[68]....
        /*0208*/ 	.word	0x05000016


	//   ....[69]....
        /*020c*/ 	.word	0x05000016


	//   ....[70]....
        /*0210*/ 	.word	0x05000016


	//   ....[71]....
        /*0214*/ 	.word	0x05000016


	//   ....[72]....
        /*0218*/ 	.word	0x05000016


	//   ....[73]....
        /*021c*/ 	.word	0x05000016


	//   ....[74]....
        /*0220*/ 	.word	0x05000016


	//   ....[75]....
        /*0224*/ 	.word	0x05000016


	//   ....[76]....
        /*0228*/ 	.word	0x05000016


	//   ....[77]....
        /*022c*/ 	.word	0x05000016


	//   ....[78]....
        /*0230*/ 	.word	0x05000016


	//   ....[79]....
        /*0234*/ 	.word	0x05000016


	//   ....[80]....
        /*0238*/ 	.word	0x05000016


	//   ....[81]....
        /*023c*/ 	.word	0x05000016


	//   ....[82]....
        /*0240*/ 	.word	0x05000016


	//   ....[83]....
        /*0244*/ 	.word	0x05000016


	//   ....[84]....
        /*0248*/ 	.word	0x05000016


	//   ....[85]....
        /*024c*/ 	.word	0x05000016


	//   ....[86]....
        /*0250*/ 	.word	0x05000016


	//   ....[87]....
        /*0254*/ 	.word	0x05000016


	//   ....[88]....
        /*0258*/ 	.word	0x05000016


	//   ....[89]....
        /*025c*/ 	.word	0x05000016


	//   ....[90]....
        /*0260*/ 	.word	0x05000016


	//   ....[91]....
        /*0264*/ 	.word	0x05000016


	//   ....[92]....
        /*0268*/ 	.word	0x05000016


	//   ....[93]....
        /*026c*/ 	.word	0x05000016


	//   ....[94]....
        /*0270*/ 	.word	0x05000016


	//   ....[95]....
        /*0274*/ 	.word	0x05000016


	//----- nvinfo : EIATTR_COOP_GROUP_INSTR_OFFSETS
	.align		4
.L_212:
        /*0278*/ 	.byte	0x04, 0x28
        /*027a*/ 	.short	(.L_214 - .L_213)


	//   ....[0]....
.L_213:
        /*027c*/ 	.word	0x00000500


	//   ....[1]....
        /*0280*/ 	.word	0x000008a0


	//   ....[2]....
        /*0284*/ 	.word	0x000008c0


	//   ....[3]....
        /*0288*/ 	.word	0x000008e0


	//   ....[4]....
        /*028c*/ 	.word	0x00000900


	//   ....[5]....
        /*0290*/ 	.word	0x00000920


	//   ....[6]....
        /*0294*/ 	.word	0x000045d0


	//   ....[7]....
        /*0298*/ 	.word	0x000049f0


	//   ....[8]....
        /*029c*/ 	.word	0x00004a10


	//   ....[9]....
        /*02a0*/ 	.word	0x00004a30


	//   ....[10]....
        /*02a4*/ 	.word	0x00004a50


	//   ....[11]....
        /*02a8*/ 	.word	0x00004a70


	//   ....[12]....
        /*02ac*/ 	.word	0x00005010


	//   ....[13]....
        /*02b0*/ 	.word	0x000051e0


	//   ....[14]....
        /*02b4*/ 	.word	0x00005240


	//   ....[15]....
        /*02b8*/ 	.word	0x000052e0


	//   ....[16]....
        /*02bc*/ 	.word	0x00005350


	//   ....[17]....
        /*02c0*/ 	.word	0x00005390


	//   ....[18]....
        /*02c4*/ 	.word	0x000053d0


	//   ....[19]....
        /*02c8*/ 	.word	0x00005420


	//   ....[20]....
        /*02cc*/ 	.word	0x00005430


	//   ....[21]....
        /*02d0*/ 	.word	0x000054f0


	//   ....[22]....
        /*02d4*/ 	.word	0x000056c0


	//   ....[23]....
        /*02d8*/ 	.word	0x00005710


	//   ....[24]....
        /*02dc*/ 	.word	0x00005770


	//   ....[25]....
        /*02e0*/ 	.word	0x000057d0


	//   ....[26]....
        /*02e4*/ 	.word	0x00005810


	//   ....[27]....
        /*02e8*/ 	.word	0x00005850


	//   ....[28]....
        /*02ec*/ 	.word	0x00005890


	//   ....[29]....
        /*02f0*/ 	.word	0x000058a0


	//   ....[30]....
        /*02f4*/ 	.word	0x00009890


	//   ....[31]....
        /*02f8*/ 	.word	0x00009e80


	//   ....[32]....
        /*02fc*/ 	.word	0x00009eb0


	//   ....[33]....
        /*0300*/ 	.word	0x00009ed0


	//   ....[34]....
        /*0304*/ 	.word	0x00009ef0


	//   ....[35]....
        /*0308*/ 	.word	0x00009f10


	//   ....[36]....
        /*030c*/ 	.word	0x0000ddf0


	//   ....[37]....
        /*0310*/ 	.word	0x0000e3d0


	//   ....[38]....
        /*0314*/ 	.word	0x0000e400


	//   ....[39]....
        /*0318*/ 	.word	0x0000e420


	//   ....[40]....
        /*031c*/ 	.word	0x0000e440


	//   ....[41]....
        /*0320*/ 	.word	0x0000e460


	//   ....[42]....
        /*0324*/ 	.word	0x0000e980


	//   ....[43]....
        /*0328*/ 	.word	0x0000eb50


	//   ....[44]....
        /*032c*/ 	.word	0x0000ebb0


	//   ....[45]....
        /*0330*/ 	.word	0x0000ec30


	//   ....[46]....
        /*0334*/ 	.word	0x0000ec90


	//   ....[47]....
        /*0338*/ 	.word	0x0000ece0


	//   ....[48]....
        /*033c*/ 	.word	0x0000ed30


	//   ....[49]....
        /*0340*/ 	.word	0x0000ed90


	//   ....[50]....
        /*0344*/ 	.word	0x0000eda0


	//   ....[51]....
        /*0348*/ 	.word	0x0000ee60


	//   ....[52]....
        /*034c*/ 	.word	0x0000f030


	//   ....[53]....
        /*0350*/ 	.word	0x0000f080


	//   ....[54]....
        /*0354*/ 	.word	0x0000f0e0


	//   ....[55]....
        /*0358*/ 	.word	0x0000f140


	//   ....[56]....
        /*035c*/ 	.word	0x0000f180


	//   ....[57]....
        /*0360*/ 	.word	0x0000f1c0


	//   ....[58]....
        /*0364*/ 	.word	0x0000f200


	//   ....[59]....
        /*0368*/ 	.word	0x0000f210


	//   ....[60]....
        /*036c*/ 	.word	0x00012c50


	//   ....[61]....
        /*0370*/ 	.word	0x00012cd0


	//   ....[62]....
        /*0374*/ 	.word	0x00012d70


	//   ....[63]....
        /*0378*/ 	.word	0x00012e60


	//   ....[64]....
        /*037c*/ 	.word	0x00012ee0


	//   ....[65]....
        /*0380*/ 	.word	0x00012f60


	//   ....[66]....
        /*0384*/ 	.word	0x00012fe0


	//   ....[67]....
        /*0388*/ 	.word	0x00013060


	//   ....[68]....
        /*038c*/ 	.word	0x00013090


	//   ....[69]....
        /*0390*/ 	.word	0x00013160


	//   ....[70]....
        /*0394*/ 	.word	0x000131e0


	//   ....[71]....
        /*0398*/ 	.word	0x00013260


	//   ....[72]....
        /*039c*/ 	.word	0x00013320


	//   ....[73]....
        /*03a0*/ 	.word	0x000133a0


	//   ....[74]....
        /*03a4*/ 	.word	0x00013420


	//   ....[75]....
        /*03a8*/ 	.word	0x00013490


	//   ....[76]....
        /*03ac*/ 	.word	0x00013510


	//   ....[77]....
        /*03b0*/ 	.word	0x00013570


	//   ....[78]....
        /*03b4*/ 	.word	0x000135e0


	//   ....[79]....
        /*03b8*/ 	.word	0x00013660


	//   ....[80]....
        /*03bc*/ 	.word	0x00013700


	//   ....[81]....
        /*03c0*/ 	.word	0x000137d0


	//   ....[82]....
        /*03c4*/ 	.word	0x00013850


	//   ....[83]....
        /*03c8*/ 	.word	0x000138e0


	//   ....[84]....
        /*03cc*/ 	.word	0x00013970


	//   ....[85]....
        /*03d0*/ 	.word	0x000139f0


	//   ....[86]....
        /*03d4*/ 	.word	0x00013a20


	//   ....[87]....
        /*03d8*/ 	.word	0x00013af0


	//   ....[88]....
        /*03dc*/ 	.word	0x00013b70


	//   ....[89]....
        /*03e0*/ 	.word	0x00013bf0


	//   ....[90]....
        /*03e4*/ 	.word	0x00013cb0


	//   ....[91]....
        /*03e8*/ 	.word	0x00013d30


	//   ....[92]....
        /*03ec*/ 	.word	0x00013db0


	//   ....[93]....
        /*03f0*/ 	.word	0x00013e20


	//   ....[94]....
        /*03f4*/ 	.word	0x00013ea0


	//   ....[95]....
        /*03f8*/ 	.word	0x00013f00


	//----- nvinfo : EIATTR_VRC_CTA_INIT_COUNT
	.align		4
.L_214:
        /*03fc*/ 	.byte	0x02, 0x4a
	.zero		1
	.zero		1


	//----- nvinfo : EIATTR_EXIT_INSTR_OFFSETS
	.align		4
        /*0400*/ 	.byte	0x04, 0x1c
        /*0402*/ 	.short	(.L_216 - .L_215)


	//   ....[0]....
.L_215:
        /*0404*/ 	.word	0x000041c0


	//   ....[1]....
        /*0408*/ 	.word	0x00009090


	//   ....[2]....
        /*040c*/ 	.word	0x00012a70


	//   ....[3]....
        /*0410*/ 	.word	0x00012b50


	//   ....[4]....
        /*0414*/ 	.word	0x00012c00


	//----- nvinfo : EIATTR_MAX_THREADS
	.align		4
.L_216:
        /*0418*/ 	.byte	0x04, 0x05
        /*041a*/ 	.short	(.L_218 - .L_217)
.L_217:
        /*041c*/ 	.word	0x00000260
        /*0420*/ 	.word	0x00000001
        /*0424*/ 	.word	0x00000001


	//----- nvinfo : EIATTR_CRS_STACK_SIZE
	.align		4
.L_218:
        /*0428*/ 	.byte	0x04, 0x1e
        /*042a*/ 	.short	(.L_220 - .L_219)
.L_219:
        /*042c*/ 	.word	0x00000000


	//----- nvinfo : EIATTR_CBANK_PARAM_SIZE
	.align		4
.L_220:
        /*0430*/ 	.byte	0x03, 0x19
        /*0432*/ 	.short	0x0068


	//----- nvinfo : EIATTR_PARAM_CBANK
	.align		4
        /*0434*/ 	.byte	0x04, 0x0a
        /*0436*/ 	.short	(.L_222 - .L_221)
	.align		4
.L_221:
        /*0438*/ 	.word	index@(.nv.constant0._ZN3cub18CUB_300001_SM_10006detail6select23DeviceSelectSweepKernelINS2_10policy_hubIiNS0_8NullTypeElLb0ELNS0_10SelectImplE2EE10Policy1000EPiPS5_N6thrust24THRUST_300001_SM_1000_NS6detail15normal_iteratorINSC_10device_ptrIiEEEEPlNS0_13ScanTileStateIiLb1EEE7is_evenS5_iNS2_19streaming_context_tIlLb1EEELS6_2EEEvT0_T1_T2_T3_T4_T5_T6_T7_iT8_NS1_7vsmem_tE)
        /*043c*/ 	.short	0x0380
        /*043e*/ 	.short	0x0068


	//----- nvinfo : EIATTR_SW_WAR
	.align		4
.L_222:
        /*0440*/ 	.byte	0x04, 0x36
        /*0442*/ 	.short	(.L_224 - .L_223)
.L_223:
        /*0444*/ 	.word	0x00000008
.L_224:


//--------------------- .nv.info._ZN3cub18CUB_300001_SM_10006detail6select23DeviceSelectSweepKernelINS2_10policy_hubIiNS0_8NullTypeEiLb0ELNS0_10SelectImplE2EE10Policy1000EPiPS5_N6thrust24THRUST_300001_SM_1000_NS6detail15normal_iteratorINSC_10device_ptrIiEEEES9_NS0_13ScanTileStateIiLb1EEE7is_evenS5_iNS2_19streaming_context_tIiLb0EEELS6_2EEEvT0_T1_T2_T3_T4_T5_T6_T7_iT8_NS1_7vsmem_tE --------------------------
	.section	.nv.info._ZN3cub18CUB_300001_SM_10006detail6select23DeviceSelectSweepKernelINS2_10policy_hubIiNS0_8NullTypeEiLb0ELNS0_10SelectImplE2EE10Policy1000EPiPS5_N6thrust24THRUST_300001_SM_1000_NS6detail15normal_iteratorINSC_10device_ptrIiEEEES9_NS0_13ScanTileStateIiLb1EEE7is_evenS5_iNS2_19streaming_context_tIiLb0EEELS6_2EEEvT0_T1_T2_T3_T4_T5_T6_T7_iT8_NS1_7vsmem_tE,"",@"SHT_CUDA_INFO"
	.sectionflags	@""
	.align	4


	//----- nvinfo : EIATTR_CUDA_API_VERSION
	.align		4
        /*0000*/ 	.byte	0x04, 0x37
        /*0002*/ 	.short	(.L_226 - .L_225)
.L_225:
        /*0004*/ 	.word	0x00000082


	//----- nvinfo : EIATTR_KPARAM_INFO
	.align		4
.L_226:
        /*0008*/ 	.byte	0x04, 0x17
        /*000a*/ 	.short	(.L_228 - .L_227)
.L_227:
        /*000c*/ 	.word	0x00000000
        /*0010*/ 	.short	0x000a
        /*0012*/ 	.short	0x0038
        /*0014*/ 	.byte	0x00, 0xf0, 0x21, 0x00


	//----- nvinfo : EIATTR_KPARAM_INFO
	.align		4
.L_228:
        /*0018*/ 	.byte	0x04, 0x17
        /*001a*/ 	.short	(.L_230 - .L_229)
.L_229:
        /*001c*/ 	.word	0x00000000
        /*0020*/ 	.short	0x0009
        /*0022*/ 	.short	0x0034
        /*0024*/ 	.byte	0x00, 0xf0, 0x05, 0x00


	//----- nvinfo : EIATTR_KPARAM_INFO
	.align		4
.L_230:
        /*0028*/ 	.byte	0x04, 0x17
        /*002a*/ 	.short	(.L_232 - .L_231)
.L_231:
        /*002c*/ 	.word	0x00000000
        /*0030*/ 	.short	0x0008
        /*0032*/ 	.short	0x0030
        /*0034*/ 	.byte	0x00, 0xf0, 0x11, 0x00


	//----- nvinfo : EIATTR_KPARAM_INFO
	.align		4
.L_232:
        /*0038*/ 	.byte	0x04, 0x17
        /*003a*/ 	.short	(.L_234 - .L_233)
.L_233:
        /*003c*/ 	.word	0x00000000
        /*0040*/ 	.short	0x0007
        /*0042*/ 	.short	0x002c
        /*0044*/ 	.byte	0x00, 0xf0, 0x11, 0x00


	//----- nvinfo : EIATTR_KPARAM_INFO
	.align		4
.L_234:
        /*0048*/ 	.byte	0x04, 0x17
        /*004a*/ 	.short	(.L_236 - .L_235)
.L_235:
        /*004c*/ 	.word	0x00000000
        /*0050*/ 	.short	0x0006
        /*0052*/ 	.short	0x0029
        /*0054*/ 	.byte	0x00, 0xf0, 0x05, 0x00


	//----- nvinfo : EIATTR_KPARAM_INFO
	.align		4
.L_236:
        /*0058*/ 	.byte	0x04, 0x17
        /*005a*/ 	.short	(.L_238 - .L_237)
.L_237:
        /*005c*/ 	.word	0x00000000
        /*0060*/ 	.short	0x0005
        /*0062*/ 	.short	0x0028
        /*0064*/ 	.byte	0x00, 0xf0, 0x05, 0x00


	//----- nvinfo : EIATTR_KPARAM_INFO
	.align		4
.L_238:
        /*0068*/ 	.byte	0x04, 0x17
        /*006a*/ 	.short	(.L_240 - .L_239)
.L_239:
        /*006c*/ 	.word	0x00000000
        /*0070*/ 	.short	0x0004
        /*0072*/ 	.short	0x0020
        /*0074*/ 	.byte	0x00, 0xf0, 0x21, 0x00


	//----- nvinfo : EIATTR_KPARAM_INFO
	.align		4
.L_240:
        /*0078*/ 	.byte	0x04, 0x17
        /*007a*/ 	.short	(.L_242 - .L_241)
.L_241:
        /*007c*/ 	.word	0x00000000
        /*0080*/ 	.short	0x0003
        /*0082*/ 	.short	0x0018
        /*0084*/ 	.byte	0x00, 0xf5, 0x21, 0x00


	//----- nvinfo : EIATTR_KPARAM_INFO
	.align		4
.L_242:
        /*0088*/ 	.byte	0x04, 0x17
        /*008a*/ 	.short	(.L_244 - .L_243)
.L_243:
        /*008c*/ 	.word	0x00000000
        /*0090*/ 	.short	0x0002
        /*0092*/ 	.short	0x0010
        /*0094*/ 	.byte	0x00, 0xf0, 0x21, 0x00


	//----- nvinfo : EIATTR_KPARAM_INFO
	.align		4
.L_244:
        /*0098*/ 	.byte	0x04, 0x17
        /*009a*/ 	.short	(.L_246 - .L_245)
.L_245:
        /*009c*/ 	.word	0x00000000
        /*00a0*/ 	.short	0x0001
        /*00a2*/ 	.short	0x0008
        /*00a4*/ 	.byte	0x00, 0xf5, 0x21, 0x00


	//----- nvinfo : EIATTR_KPARAM_INFO
	.align		4
.L_246:
        /*00a8*/ 	.byte	0x04, 0x17
        /*00aa*/ 	.short	(.L_248 - .L_247)
.L_247:
        /*00ac*/ 	.word	0x00000000
        /*00b0*/ 	.short	0x0000
        /*00b2*/ 	.short	0x0000
        /*00b4*/ 	.byte	0x00, 0xf5, 0x21, 0x00


	//----- nvinfo : EIATTR_SPARSE_MMA_MASK
	.align		4
.L_248:
        /*00b8*/ 	.byte	0x03, 0x50
        /*00ba*/ 	.short	0x0000


	//----- nvinfo : EIATTR_MAXREG_COUNT
	.align		4
        /*00bc*/ 	.byte	0x03, 0x1b
        /*00be*/ 	.short	0x0060


	//----- nvinfo : EIATTR_NUM_BARRIERS
	.align		4
        /*00c0*/ 	.byte	0x02, 0x4c
        /*00c2*/ 	.byte	0x01
	.zero		1


	//----- nvinfo : EIATTR_MERCURY_ISA_VERSION
	.align		4
        /*00c4*/ 	.byte	0x03, 0x5f
        /*00c6*/ 	.short	0x0101


	//----- nvinfo : EIATTR_UNUSED_LOAD_BYTE_OFFSET
	.align		4
        /*00c8*/ 	.byte	0x04, 0x44
        /*00ca*/ 	.short	(.L_250 - .L_249)


	//   ....[0]....
.L_249:
        /*00cc*/ 	.word	0x00000b80
        /*00d0*/ 	.word	0x00000fff


	//   ....[1]....
        /*00d4*/ 	.word	0x000028f0
        /*00d8*/ 	.word	0x00000fff


	//   ....[2]....
        /*00dc*/ 	.word	0x00005b30
        /*00e0*/ 	.word	0x00000fff


	//   ....[3]....
        /*00e4*/ 	.word	0x000081c0
        /*00e8*/ 	.word	0x00000fff


	//   ....[4]....
        /*00ec*/ 	.word	0x00009080
        /*00f0*/ 	.word	0x0000fff0


	//----- nvinfo : EIATTR_COOP_GROUP_MASK_REGIDS
	.align		4
.L_250:
        /*00f4*/ 	.byte	0x04, 0x29
        /*00f6*/ 	.short	(.L_252 - .L_251)


	//   ....[0]....
.L_251:
        /*00f8*/ 	.word	0xffffffff


	//   ....[1]....
        /*00fc*/ 	.word	0xffffffff


	//   ....[2]....
        /*0100*/ 	.word	0xffffffff


	//   ....[3]....
        /*0104*/ 	.word	0xffffffff


	//   ....[4]....
        /*0108*/ 	.word	0xffffffff


	//   ....[5]....
        /*010c*/ 	.word	0xffffffff


	//   ....[6]....
        /*0110*/ 	.word	0xffffffff


	//   ....[7]....
        /*0114*/ 	.word	0xffffffff


	//   ....[8]....
        /*0118*/ 	.word	0xffffffff


	//   ....[9]....
        /*011c*/ 	.word	0xffffffff


	//   ....[10]....
        /*0120*/ 	.word	0xffffffff


	//   ....[11]....
        /*0124*/ 	.word	0xffffffff


	//   ....[12]....
        /*0128*/ 	.word	0xffffffff


	//   ....[13]....
        /*012c*/ 	.word	0xffffffff


	//   ....[14]....
        /*0130*/ 	.word	0xffffffff


	//   ....[15]....
        /*0134*/ 	.word	0xffffffff


	//   ....[16]....
        /*0138*/ 	.word	0xffffffff


	//   ....[17]....
        /*013c*/ 	.word	0xffffffff


	//   ....[18]....
        /*0140*/ 	.word	0xffffffff


	//   ....[19]....
        /*0144*/ 	.word	0xffffffff


	//   ....[20]....
        /*0148*/ 	.word	0xffffffff


	//   ....[21]....
        /*014c*/ 	.word	0xffffffff


	//   ....[22]....
        /*0150*/ 	.word	0xffffffff


	//   ....[23]....
        /*0154*/ 	.word	0xffffffff


	//   ....[24]....
        /*0158*/ 	.word	0xffffffff


	//   ....[25]....
        /*015c*/ 	.word	0xffffffff


	//   ....[26]....
        /*0160*/ 	.word	0xffffffff


	//   ....[27]....
        /*0164*/ 	.word	0xffffffff


	//   ....[28]....
        /*0168*/ 	.word	0xffffffff


	//   ....[29]....
        /*016c*/ 	.word	0xffffffff


	//   ....[30]....
        /*0170*/ 	.word	0xffffffff


	//   ....[31]....
        /*0174*/ 	.word	0xffffffff


	//   ....[32]....
        /*0178*/ 	.word	0xffffffff


	//   ....[33]....
        /*017c*/ 	.word	0xffffffff


	//   ....[34]....
        /*0180*/ 	.word	0xffffffff


	//   ....[35]....
        /*0184*/ 	.word	0xffffffff


	//   ....[36]....
        /*0188*/ 	.word	0xffffffff


	//   ....[37]....
        /*018c*/ 	.word	0xffffffff


	//   ....[38]....
        /*0190*/ 	.word	0xffffffff


	//   ....[39]....
        /*0194*/ 	.word	0xffffffff


	//   ....[40]....
        /*0198*/ 	.word	0xffffffff


	//   ....[41]....
        /*019c*/ 	.word	0xffffffff


	//   ....[42]....
        /*01a0*/ 	.word	0xffffffff


	//   ....[43]....
        /*01a4*/ 	.word	0xffffffff


	//   ....[44]....
        /*01a8*/ 	.word	0xffffffff


	//   ....[45]....
        /*01ac*/ 	.word	0xffffffff


	//   ....[46]....
        /*01b0*/ 	.word	0xffffffff


	//   ....[47]....
        /*01b4*/ 	.word	0xffffffff


	//   ....[48]....
        /*01b8*/ 	.word	0xffffffff


	//   ....[49]....
        /*01bc*/ 	.word	0xffffffff


	//   ....[50]....
        /*01c0*/ 	.word	0xffffffff


	//   ....[51]....
        /*01c4*/ 	.word	0xffffffff


	//   ....[52]....
        /*01c8*/ 	.word	0xffffffff


	//   ....[53]....
        /*01cc*/ 	.word	0xffffffff


	//   ....[54]....
        /*01d0*/ 	.word	0xffffffff


	//   ....[55]....
        /*01d4*/ 	.word	0xffffffff


	//   ....[56]....
        /*01d8*/ 	.word	0xffffffff


	//   ....[57]....
        /*01dc*/ 	.word	0xffffffff


	//   ....[58]....
        /*01e0*/ 	.word	0xffffffff


	//   ....[59]....
        /*01e4*/ 	.word	0xffffffff


	//   ....[60]....
        /*01e8*/ 	.word	0x05000004


	//   ....[61]....
        /*01ec*/ 	.word	0x05000004


	//   ....[62]....
        /*01f0*/ 	.word	0x05000004


	//   ....[63]....
        /*01f4*/ 	.word	0x05000004


	//   ....[64]....
        /*01f8*/ 	.word	0x05000004


	//   ....[65]....
        /*01fc*/ 	.word	0x05000004


	//   ....[66]....
        /*0200*/ 	.word	0x05000004


	//   ....[67]....
        /*0204*/ 	.word	0x05000004


	//   ....[68]....
        /*0208*/ 	.word	0x05000004


	//   ....[69]....
        /*020c*/ 	.word	0x05000004


	//   ....[70]....
        /*0210*/ 	.word	0x05000004


	//   ....[71]....
        /*0214*/ 	.word	0x05000004


	//   ....[72]....
        /*0218*/ 	.word	0x05000004


	//   ....[73]....
        /*021c*/ 	.word	0x05000004


	//   ....[74]....
        /*0220*/ 	.word	0x05000004


	//   ....[75]....
        /*0224*/ 	.word	0x05000004


	//   ....[76]....
        /*0228*/ 	.word	0x05000004


	//   ....[77]....
        /*022c*/ 	.word	0x05000004


	//   ....[78]....
        /*0230*/ 	.word	0x05000004


	//   ....[79]....
        /*0234*/ 	.word	0x05000004


	//   ....[80]....
        /*0238*/ 	.word	0x05000004


	//   ....[81]....
        /*023c*/ 	.word	0x05000004


	//   ....[82]....
        /*0240*/ 	.word	0x05000004


	//   ....[83]....
        /*0244*/ 	.word	0x05000004


	//   ....[84]....
        /*0248*/ 	.word	0x05000004


	//   ....[85]....
        /*024c*/ 	.word	0x05000004


	//   ....[86]....
        /*0250*/ 	.word	0x05000004


	//   ....[87]....
        /*0254*/ 	.word	0x05000004


	//   ....[88]....
        /*0258*/ 	.word	0x05000004


	//   ....[89]....
        /*025c*/ 	.word	0x05000004


	//   ....[90]....
        /*0260*/ 	.word	0x05000004


	//   ....[91]....
        /*0264*/ 	.word	0x05000004


	//   ....[92]....
        /*0268*/ 	.word	0x05000004


	//   ....[93]....
        /*026c*/ 	.word	0x05000004


	//   ....[94]....
        /*0270*/ 	.word	0x05000004


	//   ....[95]....
        /*0274*/ 	.word	0x05000004


	//----- nvinfo : EIATTR_COOP_GROUP_INSTR_OFFSETS
	.align		4
.L_252:
        /*0278*/ 	.byte	0x04, 0x28
        /*027a*/ 	.short	(.L_254 - .L_253)


	//   ....[0]....
.L_253:
        /*027c*/ 	.word	0x00000570


	//   ....[1]....
        /*0280*/ 	.word	0x000008c0


	//   ....[2]....
        /*0284*/ 	.word	0x000008e0


	//   ....[3]....
        /*0288*/ 	.word	0x00000900


	//   ....[4]....
        /*028c*/ 	.word	0x00000920


	//   ....[5]....
        /*0290*/ 	.word	0x00000940


	//   ....[6]....
        /*0294*/ 	.word	0x00002360


	//   ....[7]....
        /*0298*/ 	.word	0x00002670


	//   ....[8]....
        /*029c*/ 	.word	0x00002690


	//   ....[9]....
        /*02a0*/ 	.word	0x000026b0


	//   ....[10]....
        /*02a4*/ 	.word	0x000026d0


	//   ....[11]....
        /*02a8*/ 	.word	0x00002700


	//   ....[12]....
        /*02ac*/ 	.word	0x00002c40


	//   ....[13]....
        /*02b0*/ 	.word	0x00002e30


	//   ....[14]....
        /*02b4*/ 	.word	0x00002eb0


	//   ....[15]....
        /*02b8*/ 	.word	0x00002f60


	//   ....[16]....
        /*02bc*/ 	.word	0x00002fb0


	//   ....[17]....
        /*02c0*/ 	.word	0x00002ff0


	//   ....[18]....
        /*02c4*/ 	.word	0x00003040


	//   ....[19]....
        /*02c8*/ 	.word	0x00003090


	//   ....[20]....
        /*02cc*/ 	.word	0x000030a0


	//   ....[21]....
        /*02d0*/ 	.word	0x00003160


	//   ....[22]....
        /*02d4*/ 	.word	0x00003350


	//   ....[23]....
        /*02d8*/ 	.word	0x000033c0


	//   ....[24]....
        /*02dc*/ 	.word	0x00003420


	//   ....[25]....
        /*02e0*/ 	.word	0x00003480


	//   ....[26]....
        /*02e4*/ 	.word	0x000034c0


	//   ....[27]....
        /*02e8*/ 	.word	0x00003500


	//   ....[28]....
        /*02ec*/ 	.word	0x00003540


	//   ....[29]....
        /*02f0*/ 	.word	0x00003550


	//   ....[30]....
        /*02f4*/ 	.word	0x000052b0


	//   ....[31]....
        /*02f8*/ 	.word	0x00005880


	//   ....[32]....
        /*02fc*/ 	.word	0x000058a0


	//   ....[33]....
        /*0300*/ 	.word	0x000058c0


	//   ....[34]....
        /*0304*/ 	.word	0x000058e0


	//   ....[35]....
        /*0308*/ 	.word	0x00005910


	//   ....[36]....
        /*030c*/ 	.word	0x000078a0


	//   ....[37]....
        /*0310*/ 	.word	0x00007f40


	//   ....[38]....
        /*0314*/ 	.word	0x00007f60


	//   ....[39]....
        /*0318*/ 	.word	0x00007f80


	//   ....[40]....
        /*031c*/ 	.word	0x00007fa0


	//   ....[41]....
        /*0320*/ 	.word	0x00007fd0


	//   ....[42]....
        /*0324*/ 	.word	0x00008510


	//   ....[43]....
        /*0328*/ 	.word	0x00008700


	//   ....[44]....
        /*032c*/ 	.word	0x00008780


	//   ....[45]....
        /*0330*/ 	.word	0x00008830


	//   ....[46]....
        /*0334*/ 	.word	0x00008880


	//   ....[47]....
        /*0338*/ 	.word	0x000088c0


	//   ....[48]....
        /*033c*/ 	.word	0x00008910


	//   ....[49]....
        /*0340*/ 	.word	0x00008960


	//   ....[50]....
        /*0344*/ 	.word	0x00008970


	//   ....[51]....
        /*0348*/ 	.word	0x00008a30


	//   ....[52]....
        /*034c*/ 	.word	0x00008c20


	//   ....[53]....
        /*0350*/ 	.word	0x00008c90


	//   ....[54]....
        /*0354*/ 	.word	0x00008cf0


	//   ....[55]....
        /*0358*/ 	.word	0x00008d50


	//   ....[56]....
        /*035c*/ 	.word	0x00008d90


	//   ....[57]....
        /*0360*/ 	.word	0x00008dd0


	//   ....[58]....
        /*0364*/ 	.word	0x00008e10


	//   ....[59]....
        /*0368*/ 	.word	0x00008e20


	//   ....[60]....
        /*036c*/ 	.word	0x0000a930


	//   ....[61]....
        /*0370*/ 	.word	0x0000a9b0


	//   ....[62]....
        /*0374*/ 	.word	0x0000aa40


	//   ....[63]....
        /*0378*/ 	.word	0x0000ab50


	//   ....[64]....
        /*037c*/ 	.word	0x0000abe0


	//   ....[65]....
        /*0380*/ 	.word	0x0000ac60


	//   ....[66]....
        /*0384*/ 	.word	0x0000ad00


	//   ....[67]....
        /*0388*/ 	.word	0x0000ad80


	//   ....[68]....
        /*038c*/ 	.word	0x0000ade0


	//   ....[69]....
        /*0390*/ 	.word	0x0000ae50


	//   ....[70]....
        /*0394*/ 	.word	0x0000aed0


	//   ....[71]....
        /*0398*/ 	.word	0x0000af50


	//   ....[72]....
        /*039c*/ 	.word	0x0000b020


	//   ....[73]....
        /*03a0*/ 	.word	0x0000b0b0


	//   ....[74]....
        /*03a4*/ 	.word	0x0000b130


	//   ....[75]....
        /*03a8*/ 	.word	0x0000b1b0


	//   ....[76]....
        /*03ac*/ 	.word	0x0000b230


	//   ....[77]....
        /*03b0*/ 	.word	0x0000b290


	//   ....[78]....
        /*03b4*/ 	.word	0x0000b300


	//   ....[79]....
        /*03b8*/ 	.word	0x0000b380


	//   ....[80]....
        /*03bc*/ 	.word	0x0000b410


	//   ....[81]....
        /*03c0*/ 	.word	0x0000b520


	//   ....[82]....
        /*03c4*/ 	.word	0x0000b5b0


	//   ....[83]....
        /*03c8*/ 	.word	0x0000b630


	//   ....[84]....
        /*03cc*/ 	.word	0x0000b6d0


	//   ....[85]....
        /*03d0*/ 	.word	0x0000b750


	//   ....[86]....
        /*03d4*/ 	.word	0x0000b7b0


	//   ....[87]....
        /*03d8*/ 	.word	0x0000b820


	//   ....[88]....
        /*03dc*/ 	.word	0x0000b8a0


	//   ....[89]....
        /*03e0*/ 	.word	0x0000b920


	//   ....[90]....
        /*03e4*/ 	.word	0x0000b9f0


	//   ....[91]....
        /*03e8*/ 	.word	0x0000ba80


	//   ....[92]....
        /*03ec*/ 	.word	0x0000bb00


	//   ....[93]....
        /*03f0*/ 	.word	0x0000bb80


	//   ....[94]....
        /*03f4*/ 	.word	0x0000bc00


	//   ....[95]....
        /*03f8*/ 	.word	0x0000bc60


	//----- nvinfo : EIATTR_VRC_CTA_INIT_COUNT
	.align		4
.L_254:
        /*03fc*/ 	.byte	0x02, 0x4a
	.zero		1
	.zero		1


	//----- nvinfo : EIATTR_EXIT_INSTR_OFFSETS
	.align		4
        /*0400*/ 	.byte	0x04, 0x1c
        /*0402*/ 	.short	(.L_256 - .L_255)


	//   ....[0]....
.L_255:
        /*0404*/ 	.word	0x00001fb0


	//   ....[1]....
        /*0408*/ 	.word	0x00004bb0


	//   ....[2]....
        /*040c*/ 	.word	0x0000a8b0


	//   ....[3]....
        /*0410*/ 	.word	0x0000a8e0


	//----- nvinfo : EIATTR_MAX_THREADS
	.align		4
.L_256:
        /*0414*/ 	.byte	0x04, 0x05
        /*0416*/ 	.short	(.L_258 - .L_257)
.L_257:
        /*0418*/ 	.word	0x00000260
        /*041c*/ 	.word	0x00000001
        /*0420*/ 	.word	0x00000001


	//----- nvinfo : EIATTR_CRS_STACK_SIZE
	.align		4
.L_258:
        /*0424*/ 	.byte	0x04, 0x1e
        /*0426*/ 	.short	(.L_260 - .L_259)
.L_259:
        /*0428*/ 	.word	0x00000000


	//----- nvinfo : EIATTR_CBANK_PARAM_SIZE
	.align		4
.L_260:
        /*042c*/ 	.byte	0x03, 0x19
        /*042e*/ 	.short	0x0040


	//----- nvinfo : EIATTR_PARAM_CBANK
	.align		4
        /*0430*/ 	.byte	0x04, 0x0a
        /*0432*/ 	.short	(.L_262 - .L_261)
	.align		4
.L_261:
        /*0434*/ 	.word	index@(.nv.constant0._ZN3cub18CUB_300001_SM_10006detail6select23DeviceSelectSweepKernelINS2_10policy_hubIiNS0_8NullTypeEiLb0ELNS0_10SelectImplE2EE10Policy1000EPiPS5_N6thrust24THRUST_300001_SM_1000_NS6detail15normal_iteratorINSC_10device_ptrIiEEEES9_NS0_13ScanTileStateIiLb1EEE7is_evenS5_iNS2_19streaming_context_tIiLb0EEELS6_2EEEvT0_T1_T2_T3_T4_T5_T6_T7_iT8_NS1_7vsmem_tE)
        /*0438*/ 	.short	0x0380
        /*043a*/ 	.short	0x0040


	//----- nvinfo : EIATTR_SW_WAR
	.align		4
.L_262:
        /*043c*/ 	.byte	0x04, 0x36
        /*043e*/ 	.short	(.L_264 - .L_263)
.L_263:
        /*0440*/ 	.word	0x00000008
.L_264:


//--------------------- .nv.info._ZN3cub18CUB_300001_SM_10006detail4scan23DeviceCompactInitKernelINS0_13ScanTileStateIiLb1EEEPlEEvT_iT0_ --------------------------
	.section	.nv.info._ZN3cub18CUB_300001_SM_10006detail4scan23DeviceCompactInitKernelINS0_13ScanTileStateIiLb1EEEPlEEvT_iT0_,"",@"SHT_CUDA_INFO"
	.sectionflags	@""
	.align	4


	//----- nvinfo : EIATTR_CUDA_API_VERSION
	.align		4
        /*0000*/ 	.byte	0x04, 0x37
        /*0002*/ 	.short	(.L_266 - .L_265)
.L_265:
        /*0004*/ 	.word	0x00000082


	//----- nvinfo : EIATTR_KPARAM_INFO
	.align		4
.L_266:
        /*0008*/ 	.byte	0x04, 0x17
        /*000a*/ 	.short	(.L_268 - .L_267)
.L_267:
        /*000c*/ 	.word	0x00000000
        /*0010*/ 	.short	0x0002
        /*0012*/ 	.short	0x0010
        /*0014*/ 	.byte	0x00, 0xf5, 0x21, 0x00


	//----- nvinfo : EIATTR_KPARAM_INFO
	.align		4
.L_268:
        /*0018*/ 	.byte	0x04, 0x17
        /*001a*/ 	.short	(.L_270 - .L_269)
.L_269:
        /*001c*/ 	.word	0x00000000
        /*0020*/ 	.short	0x0001
        /*0022*/ 	.short	0x0008
        /*0024*/ 	.byte	0x00, 0xf0, 0x11, 0x00


	//----- nvinfo : EIATTR_KPARAM_INFO
	.align		4
.L_270:
        /*0028*/ 	.byte	0x04, 0x17
        /*002a*/ 	.short	(.L_272 - .L_271)
.L_271:
        /*002c*/ 	.word	0x00000000
        /*0030*/ 	.short	0x0000
        /*0032*/ 	.short	0x0000
        /*0034*/ 	.byte	0x00, 0xf0, 0x21, 0x00


	//----- nvinfo : EIATTR_SPARSE_MMA_MASK
	.align		4
.L_272:
        /*0038*/ 	.byte	0x03, 0x50
        /*003a*/ 	.short	0x0000


	//----- nvinfo : EIATTR_MAXREG_COUNT
	.align		4
        /*003c*/ 	.byte	0x03, 0x1b
        /*003e*/ 	.short	0x00ff


	//----- nvinfo : EIATTR_MERCURY_ISA_VERSION
	.align		4
        /*0040*/ 	.byte	0x03, 0x5f
        /*0042*/ 	.short	0x0101


	//----- nvinfo : EIATTR_VRC_CTA_INIT_COUNT
	.align		4
        /*0044*/ 	.byte	0x02, 0x4a
	.zero		1
	.zero		1


	//----- nvinfo : EIATTR_EXIT_INSTR_OFFSETS
	.align		4
        /*0048*/ 	.byte	0x04, 0x1c
        /*004a*/ 	.short	(.L_274 - .L_273)


	//   ....[0]....
.L_273:
        /*004c*/ 	.word	0x00000130


	//   ....[1]....
        /*0050*/ 	.word	0x00000160


	//----- nvinfo : EIATTR_CBANK_PARAM_SIZE
	.align		4
.L_274:
        /*0054*/ 	.byte	0x03, 0x19
        /*0056*/ 	.short	0x0018


	//----- nvinfo : EIATTR_PARAM_CBANK
	.align		4
        /*0058*/ 	.byte	0x04, 0x0a
        /*005a*/ 	.short	(.L_276 - .L_275)
	.align		4
.L_275:
        /*005c*/ 	.word	index@(.nv.constant0._ZN3cub18CUB_300001_SM_10006detail4scan23DeviceCompactInitKernelINS0_13ScanTileStateIiLb1EEEPlEEvT_iT0_)
        /*0060*/ 	.short	0x0380
        /*0062*/ 	.short	0x0018


	//----- nvinfo : EIATTR_SW_WAR
	.align		4
.L_276:
        /*0064*/ 	.byte	0x04, 0x36
        /*0066*/ 	.short	(.L_278 - .L_277)
.L_277:
        /*0068*/ 	.word	0x00000008
.L_278:


//--------------------- .nv.info._ZN3cub18CUB_300001_SM_10006detail4scan23DeviceCompactInitKernelINS0_13ScanTileStateIiLb1EEEPiEEvT_iT0_ --------------------------
	.section	.nv.info._ZN3cub18CUB_300001_SM_10006detail4scan23DeviceCompactInitKernelINS0_13ScanTileStateIiLb1EEEPiEEvT_iT0_,"",@"SHT_CUDA_INFO"
	.sectionflags	@""
	.align	4


	//----- nvinfo : EIATTR_CUDA_API_VERSION
	.align		4
        /*0000*/ 	.byte	0x04, 0x37
        /*0002*/ 	.short	(.L_280 - .L_279)
.L_279:
        /*0004*/ 	.word	0x00000082


	//----- nvinfo : EIATTR_KPARAM_INFO
	.align		4
.L_280:
        /*0008*/ 	.byte	0x04, 0x17
        /*000a*/ 	.short	(.L_282 - .L_281)
.L_281:
        /*000c*/ 	.word	0x00000000
        /*0010*/ 	.short	0x0002
        /*0012*/ 	.short	0x0010
        /*0014*/ 	.byte	0x00, 0xf5, 0x21, 0x00


	//----- nvinfo : EIATTR_KPARAM_INFO
	.align		4
.L_282:
        /*0018*/ 	.byte	0x04, 0x17
        /*001a*/ 	.short	(.L_284 - .L_283)
.L_283:
        /*001c*/ 	.word	0x00000000
        /*0020*/ 	.short	0x0001
        /*0022*/ 	.short	0x0008
        /*0024*/ 	.byte	0x00, 0xf0, 0x11, 0x00


	//----- nvinfo : EIATTR_KPARAM_INFO
	.align		4
.L_284:
        /*0028*/ 	.byte	0x04, 0x17
        /*002a*/ 	.short	(.L_286 - .L_285)
.L_285:
        /*002c*/ 	.word	0x00000000
        /*0030*/ 	.short	0x0000
        /*0032*/ 	.short	0x0000
        /*0034*/ 	.byte	0x00, 0xf0, 0x21, 0x00


	//----- nvinfo : EIATTR_SPARSE_MMA_MASK
	.align		4
.L_286:
        /*0038*/ 	.byte	0x03, 0x50
        /*003a*/ 	.short	0x0000


	//----- nvinfo : EIATTR_MAXREG_COUNT
	.align		4
        /*003c*/ 	.byte	0x03, 0x1b
        /*003e*/ 	.short	0x00ff


	//----- nvinfo : EIATTR_MERCURY_ISA_VERSION
	.align		4
        /*0040*/ 	.byte	0x03, 0x5f
        /*0042*/ 	.short	0x0101


	//----- nvinfo : EIATTR_VRC_CTA_INIT_COUNT
	.align		4
        /*0044*/ 	.byte	0x02, 0x4a
	.zero		1
	.zero		1


	//----- nvinfo : EIATTR_EXIT_INSTR_OFFSETS
	.align		4
        /*0048*/ 	.byte	0x04, 0x1c
        /*004a*/ 	.short	(.L_288 - .L_287)


	//   ....[0]....
.L_287:
        /*004c*/ 	.word	0x00000130


	//   ....[1]....
        /*0050*/ 	.word	0x00000160


	//----- nvinfo : EIATTR_CBANK_PARAM_SIZE
	.align		4
.L_288:
        /*0054*/ 	.byte	0x03, 0x19
        /*0056*/ 	.short	0x0018


	//----- nvinfo : EIATTR_PARAM_CBANK
	.align		4
        /*0058*/ 	.byte	0x04, 0x0a
        /*005a*/ 	.short	(.L_290 - .L_289)
	.align		4
.L_289:
        /*005c*/ 	.word	index@(.nv.constant0._ZN3cub18CUB_300001_SM_10006detail4scan23DeviceCompactInitKernelINS0_13ScanTileStateIiLb1EEEPiEEvT_iT0_)
        /*0060*/ 	.short	0x0380
        /*0062*/ 	.short	0x0018


	//----- nvinfo : EIATTR_SW_WAR
	.align		4
.L_290:
        /*0064*/ 	.byte	0x04, 0x36
        /*0066*/ 	.short	(.L_292 - .L_291)
.L_291:
        /*0068*/ 	.word	0x00000008
.L_292:


//--------------------- .nv.info._ZN3cub18CUB_300001_SM_10006detail8for_each13static_kernelINS2_12policy_hub_t12policy_500_tElN6thrust24THRUST_300001_SM_1000_NS8cuda_cub20__uninitialized_copy7functorINS7_6detail15normal_iteratorINS7_10device_ptrIiEEEENSC_INS7_7pointerIiNS8_3tagENS7_11use_defaultESI_EEEEEEEEvT0_T1_ --------------------------
	.section	.nv.info._ZN3cub18CUB_300001_SM_10006detail8for_each13static_kernelINS2_12policy_hub_t12policy_500_tElN6thrust24THRUST_300001_SM_1000_NS8cuda_cub20__uninitialized_copy7functorINS7_6detail15normal_iteratorINS7_10device_ptrIiEEEENSC_INS7_7pointerIiNS8_3tagENS7_11use_defaultESI_EEEEEEEEvT0_T1_,"",@"SHT_CUDA_INFO"
	.sectionflags	@""
	.align	4


	//----- nvinfo : EIATTR_CUDA_API_VERSION
	.align		4
        /*0000*/ 	.byte	0x04, 0x37
        /*0002*/ 	.short	(.L_294 - .L_293)
.L_293:
        /*0004*/ 	.word	0x00000082


	//----- nvinfo : EIATTR_KPARAM_INFO
	.align		4
.L_294:
        /*0008*/ 	.byte	0x04, 0x17
        /*000a*/ 	.short	(.L_296 - .L_295)
.L_295:
        /*000c*/ 	.word	0x00000000
        /*0010*/ 	.short	0x0001
        /*0012*/ 	.short	0x0008
        /*0014*/ 	.byte	0x00, 0xf0, 0x41, 0x00


	//----- nvinfo : EIATTR_KPARAM_INFO
	.align		4
.L_296:
        /*0018*/ 	.byte	0x04, 0x17
        /*001a*/ 	.short	(.L_298 - .L_297)
.L_297:
        /*001c*/ 	.word	0x00000000
        /*0020*/ 	.short	0x0000
        /*0022*/ 	.short	0x0000
        /*0024*/ 	.byte	0x00, 0xf0, 0x21, 0x00


	//----- nvinfo : EIATTR_SPARSE_MMA_MASK
	.align		4
.L_298:
        /*0028*/ 	.byte	0x03, 0x50
        /*002a*/ 	.short	0x0000


	//----- nvinfo : EIATTR_MAXREG_COUNT
	.align		4
        /*002c*/ 	.byte	0x03, 0x1b
        /*002e*/ 	.short	0x00ff


	//----- nvinfo : EIATTR_MERCURY_ISA_VERSION
	.align		4
        /*0030*/ 	.byte	0x03, 0x5f
        /*0032*/ 	.short	0x0101


	//----- nvinfo : EIATTR_VRC_CTA_INIT_COUNT
	.align		4
        /*0034*/ 	.byte	0x02, 0x4a
	.zero		1
	.zero		1


	//----- nvinfo : EIATTR_EXIT_INSTR_OFFSETS
	.align		4
        /*0038*/ 	.byte	0x04, 0x1c
        /*003a*/ 	.short	(.L_300 - .L_299)


	//   ....[0]....
.L_299:
        /*003c*/ 	.word	0x00000190


	//   ....[1]....
        /*0040*/ 	.word	0x00000320


	//   ....[2]....
        /*0044*/ 	.word	0x000003f0


	//----- nvinfo : EIATTR_MAX_THREADS
	.align		4
.L_300:
        /*0048*/ 	.byte	0x04, 0x05
        /*004a*/ 	.short	(.L_302 - .L_301)
.L_301:
        /*004c*/ 	.word	0x00000100
        /*0050*/ 	.word	0x00000001
        /*0054*/ 	.word	0x00000001


	//----- nvinfo : EIATTR_CRS_STACK_SIZE
	.align		4
.L_302:
        /*0058*/ 	.byte	0x04, 0x1e
        /*005a*/ 	.short	(.L_304 - .L_303)
.L_303:
        /*005c*/ 	.word	0x00000000


	//----- nvinfo : EIATTR_CBANK_PARAM_SIZE
	.align		4
.L_304:
        /*0060*/ 	.byte	0x03, 0x19
        /*0062*/ 	.short	0x0018


	//----- nvinfo : EIATTR_PARAM_CBANK
	.align		4
        /*0064*/ 	.byte	0x04, 0x0a
        /*0066*/ 	.short	(.L_306 - .L_305)
	.align		4
.L_305:
        /*0068*/ 	.word	index@(.nv.constant0._ZN3cub18CUB_300001_SM_10006detail8for_each13static_kernelINS2_12policy_hub_t12policy_500_tElN6thrust24THRUST_300001_SM_1000_NS8cuda_cub20__uninitialized_copy7functorINS7_6detail15normal_iteratorINS7_10device_ptrIiEEEENSC_INS7_7pointerIiNS8_3tagENS7_11use_defaultESI_EEEEEEEEvT0_T1_)
        /*006c*/ 	.short	0x0380
        /*006e*/ 	.short	0x0018


	//----- nvinfo : EIATTR_SW_WAR
	.align		4
.L_306:
        /*0070*/ 	.byte	0x04, 0x36
        /*0072*/ 	.short	(.L_308 - .L_307)
.L_307:
        /*0074*/ 	.word	0x00000008
.L_308:


//--------------------- .nv.info._ZN3cub18CUB_300001_SM_10006detail8for_each13static_kernelINS2_12policy_hub_t12policy_500_tElN6thrust24THRUST_300001_SM_1000_NS8cuda_cub13__swap_ranges6swap_fINS7_6detail15normal_iteratorINS7_10device_ptrIiEEEENS7_16reverse_iteratorISF_EEEEEEvT0_T1_ --------------------------
	.section	.nv.info._ZN3cub18CUB_300001_SM_10006detail8for_each13static_kernelINS2_12policy_hub_t12policy_500_tElN6thrust24THRUST_300001_SM_1000_NS8cuda_cub13__swap_ranges6swap_fINS7_6detail15normal_iteratorINS7_10device_ptrIiEEEENS7_16reverse_iteratorISF_EEEEEEvT0_T1_,"",@"SHT_CUDA_INFO"
	.sectionflags	@""
	.align	4


	//----- nvinfo : EIATTR_CUDA_API_VERSION
	.align		4
        /*0000*/ 	.byte	0x04, 0x37
        /*0002*/ 	.short	(.L_310 - .L_309)
.L_309:
        /*0004*/ 	.word	0x00000082


	//----- nvinfo : EIATTR_KPARAM_INFO
	.align		4
.L_310:
        /*0008*/ 	.byte	0x04, 0x17
        /*000a*/ 	.short	(.L_312 - .L_311)
.L_311:
        /*000c*/ 	.word	0x00000000
        /*0010*/ 	.short	0x0001
        /*0012*/ 	.short	0x0008
        /*0014*/ 	.byte	0x00, 0xf0, 0x41, 0x00


	//----- nvinfo : EIATTR_KPARAM_INFO
	.align		4
.L_312:
        /*0018*/ 	.byte	0x04, 0x17
        /*001a*/ 	.short	(.L_314 - .L_313)
.L_313:
        /*001c*/ 	.word	0x00000000
        /*0020*/ 	.short	0x0000
        /*0022*/ 	.short	0x0000
        /*0024*/ 	.byte	0x00, 0xf0, 0x21, 0x00


	//----- nvinfo : EIATTR_SPARSE_MMA_MASK
	.align		4
.L_314:
        /*0028*/ 	.byte	0x03, 0x50
        /*002a*/ 	.short	0x0000


	//----- nvinfo : EIATTR_MAXREG_COUNT
	.align		4
        /*002c*/ 	.byte	0x03, 0x1b
        /*002e*/ 	.short	0x00ff


	//----- nvinfo : EIATTR_MERCURY_ISA_VERSION
	.align		4
        /*0030*/ 	.byte	0x03, 0x5f
        /*0032*/ 	.short	0x0101


	//----- nvinfo : EIATTR_VRC_CTA_INIT_COUNT
	.align		4
        /*0034*/ 	.byte	0x02, 0x4a
	.zero		1
	.zero		1


	//----- nvinfo : EIATTR_EXIT_INSTR_OFFSETS
	.align		4
        /*0038*/ 	.byte	0x04, 0x1c
        /*003a*/ 	.short	(.L_316 - .L_315)


	//   ....[0]....
.L_315:
        /*003c*/ 	.word	0x000001d0


	//   ....[1]....
        /*0040*/ 	.word	0x00000380


	//   ....[2]....
        /*0044*/ 	.word	0x00000470


	//----- nvinfo : EIATTR_MAX_THREADS
	.align		4
.L_316:
        /*0048*/ 	.byte	0x04, 0x05
        /*004a*/ 	.short	(.L_318 - .L_317)
.L_317:
        /*004c*/ 	.word	0x00000100
        /*0050*/ 	.word	0x00000001
        /*0054*/ 	.word	0x00000001


	//----- nvinfo : EIATTR_CRS_STACK_SIZE
	.align		4
.L_318:
        /*0058*/ 	.byte	0x04, 0x1e
        /*005a*/ 	.short	(.L_320 - .L_319)
.L_319:
        /*005c*/ 	.word	0x00000000


	//----- nvinfo : EIATTR_CBANK_PARAM_SIZE
	.align		4
.L_320:
        /*0060*/ 	.byte	0x03, 0x19
        /*0062*/ 	.short	0x0018


	//----- nvinfo : EIATTR_PARAM_CBANK
	.align		4
        /*0064*/ 	.byte	0x04, 0x0a
        /*0066*/ 	.short	(.L_322 - .L_321)
	.align		4
.L_321:
        /*0068*/ 	.word	index@(.nv.constant0._ZN3cub18CUB_300001_SM_10006detail8for_each13static_kernelINS2_12policy_hub_t12policy_500_tElN6thrust24THRUST_300001_SM_1000_NS8cuda_cub13__swap_ranges6swap_fINS7_6detail15normal_iteratorINS7_10device_ptrIiEEEENS7_16reverse_iteratorISF_EEEEEEvT0_T1_)
        /*006c*/ 	.short	0x0380
        /*006e*/ 	.short	0x0018


	//----- nvinfo : EIATTR_SW_WAR
	.align		4
.L_322:
        /*0070*/ 	.byte	0x04, 0x36
        /*0072*/ 	.short	(.L_324 - .L_323)
.L_323:
        /*0074*/ 	.word	0x00000008
.L_324:


//--------------------- .nv.info._ZN3cub18CUB_300001_SM_10006detail8for_each13static_kernelINS2_12policy_hub_t12policy_500_tElN6thrust24THRUST_300001_SM_1000_NS8cuda_cub20__uninitialized_copy7functorINS7_6detail15normal_iteratorINS7_10device_ptrIiEEEENSC_INS7_7pointerIiNS8_5par_tENS7_11use_defaultESI_EEEEEEEEvT0_T1_ --------------------------
	.section	.nv.info._ZN3cub18CUB_300001_SM_10006detail8for_each13static_kernelINS2_12policy_hub_t12policy_500_tElN6thrust24THRUST_300001_SM_1000_NS8cuda_cub20__uninitialized_copy7functorINS7_6detail15normal_iteratorINS7_10device_ptrIiEEEENSC_INS7_7pointerIiNS8_5par_tENS7_11use_defaultESI_EEEEEEEEvT0_T1_,"",@"SHT_CUDA_INFO"
	.sectionflags	@""
	.align	4


	//----- nvinfo : EIATTR_CUDA_API_VERSION
	.align		4
        /*0000*/ 	.byte	0x04, 0x37
        /*0002*/ 	.short	(.L_326 - .L_325)
.L_325:
        /*0004*/ 	.word	0x00000082


	//----- nvinfo : EIATTR_KPARAM_INFO
	.align		4
.L_326:
        /*0008*/ 	.byte	0x04, 0x17
        /*000a*/ 	.short	(.L_328 - .L_327)
.L_327:
        /*000c*/ 	.word	0x00000000
        /*0010*/ 	.short	0x0001
        /*0012*/ 	.short	0x0008
        /*0014*/ 	.byte	0x00, 0xf0, 0x41, 0x00


	//----- nvinfo : EIATTR_KPARAM_INFO
	.align		4
.L_328:
        /*0018*/ 	.byte	0x04, 0x17
        /*001a*/ 	.short	(.L_330 - .L_329)
.L_329:
        /*001c*/ 	.word	0x00000000
        /*0020*/ 	.short	0x0000
        /*0022*/ 	.short	0x0000
        /*0024*/ 	.byte	0x00, 0xf0, 0x21, 0x00


	//----- nvinfo : EIATTR_SPARSE_MMA_MASK
	.align		4
.L_330:
        /*0028*/ 	.byte	0x03, 0x50
        /*002a*/ 	.short	0x0000


	//----- nvinfo : EIATTR_MAXREG_COUNT
	.align		4
        /*002c*/ 	.byte	0x03, 0x1b
        /*002e*/ 	.short	0x00ff


	//----- nvinfo : EIATTR_MERCURY_ISA_VERSION
	.align		4
        /*0030*/ 	.byte	0x03, 0x5f
        /*0032*/ 	.short	0x0101


	//----- nvinfo : EIATTR_VRC_CTA_INIT_COUNT
	.align		4
        /*0034*/ 	.byte	0x02, 0x4a
	.zero		1
	.zero		1


	//----- nvinfo : EIATTR_EXIT_INSTR_OFFSETS
	.align		4
        /*0038*/ 	.byte	0x04, 0x1c
        /*003a*/ 	.short	(.L_332 - .L_331)


	//   ....[0]....
.L_331:
        /*003c*/ 	.word	0x00000190


	//   ....[1]....
        /*0040*/ 	.word	0x00000320


	//   ....[2]....
        /*0044*/ 	.word	0x000003f0


	//----- nvinfo : EIATTR_MAX_THREADS
	.align		4
.L_332:
        /*0048*/ 	.byte	0x04, 0x05
        /*004a*/ 	.short	(.L_334 - .L_333)
.L_333:
        /*004c*/ 	.word	0x00000100
        /*0050*/ 	.word	0x00000001
        /*0054*/ 	.word	0x00000001


	//----- nvinfo : EIATTR_CRS_STACK_SIZE
	.align		4
.L_334:
        /*0058*/ 	.byte	0x04, 0x1e
        /*005a*/ 	.short	(.L_336 - .L_335)
.L_335:
        /*005c*/ 	.word	0x00000000


	//----- nvinfo : EIATTR_CBANK_PARAM_SIZE
	.align		4
.L_336:
        /*0060*/ 	.byte	0x03, 0x19
        /*0062*/ 	.short	0x0018


	//----- nvinfo : EIATTR_PARAM_CBANK
	.align		4
        /*0064*/ 	.byte	0x04, 0x0a
        /*0066*/ 	.short	(.L_338 - .L_337)
	.align		4
.L_337:
        /*0068*/ 	.word	index@(.nv.constant0._ZN3cub18CUB_300001_SM_10006detail8for_each13static_kernelINS2_12policy_hub_t12policy_500_tElN6thrust24THRUST_300001_SM_1000_NS8cuda_cub20__uninitialized_copy7functorINS7_6detail15normal_iteratorINS7_10device_ptrIiEEEENSC_INS7_7pointerIiNS8_5par_tENS7_11use_defaultESI_EEEEEEEEvT0_T1_)
        /*006c*/ 	.short	0x0380
        /*006e*/ 	.short	0x0018


	//----- nvinfo : EIATTR_SW_WAR
	.align		4
.L_338:
        /*0070*/ 	.byte	0x04, 0x36
        /*0072*/ 	.short	(.L_340 - .L_339)
.L_339:
        /*0074*/ 	.word	0x00000008
.L_340:


//--------------------- .nv.info._ZN3cub18CUB_300001_SM_10006detail11EmptyKernelIvEEvv --------------------------
	.section	.nv.info._ZN3cub18CUB_300001_SM_10006detail11EmptyKernelIvEEvv,"",@"SHT_CUDA_INFO"
	.sectionflags	@""
	.align	4


	//----- nvinfo : EIATTR_CUDA_API_VERSION
	.align		4
        /*0000*/ 	.byte	0x04, 0x37
        /*0002*/ 	.short	(.L_342 - .L_341)
.L_341:
        /*0004*/ 	.word	0x00000082


	//----- nvinfo : EIATTR_SPARSE_MMA_MASK
	.align		4
.L_342:
        /*0008*/ 	.byte	0x03, 0x50
        /*000a*/ 	.short	0x0000


	//----- nvinfo : EIATTR_MAXREG_COUNT
	.align		4
        /*000c*/ 	.byte	0x03, 0x1b
        /*000e*/ 	.short	0x00ff


	//----- nvinfo : EIATTR_MERCURY_ISA_VERSION
	.align		4
        /*0010*/ 	.byte	0x03, 0x5f
        /*0012*/ 	.short	0x0101


	//----- nvinfo : EIATTR_VRC_CTA_INIT_COUNT
	.align		4
        /*0014*/ 	.byte	0x02, 0x4a
	.zero		1
	.zero		1


	//----- nvinfo : EIATTR_EXIT_INSTR_OFFSETS
	.align		4
        /*0018*/ 	.byte	0x04, 0x1c
        /*001a*/ 	.short	(.L_344 - .L_343)


	//   ....[0]....
.L_343:
        /*001c*/ 	.word	0x00000010


	//----- nvinfo : EIATTR_SW_WAR
	.align		4
.L_344:
        /*0020*/ 	.byte	0x04, 0x36
        /*0022*/ 	.short	(.L_346 - .L_345)
.L_345:
        /*0024*/ 	.word	0x00000008
.L_346:


//--------------------- .nv.callgraph             --------------------------
	.section	.nv.callgraph,"",@"SHT_CUDA_CALLGRAPH"
	.align	4
	.sectionentsize	8
	.align		4
        /*0000*/ 	.word	0x00000000
	.align		4
        /*0004*/ 	.word	0xffffffff
	.align		4
        /*0008*/ 	.word	0x00000000
	.align		4
        /*000c*/ 	.word	0xfffffffe
	.align		4
        /*0010*/ 	.word	0x00000000
	.align		4
        /*0014*/ 	.word	0xfffffffd
	.align		4
        /*0018*/ 	.word	0x00000000
	.align		4
        /*001c*/ 	.word	0xfffffffc


//--------------------- .nv.constant4             --------------------------
	.section	.nv.constant4,"a",@progbits
	.align	8
	.align		8
.nv.constant4:
        /*0000*/ 	.dword	_ZN34_INTERNAL_1b98f244_4_k_cu__Z4testv4cuda3std3__45__cpo5beginE
	.align		8
        /*0008*/ 	.dword	_ZN34_INTERNAL_1b98f244_4_k_cu__Z4testv4cuda3std3__45__cpo3endE
	.align		8
        /*0010*/ 	.dword	_ZN34_INTERNAL_1b98f244_4_k_cu__Z4testv4cuda3std3__45__cpo6cbeginE
	.align		8
        /*0018*/ 	.dword	_ZN34_INTERNAL_1b98f244_4_k_cu__Z4testv4cuda3std3__45__cpo4cendE
	.align		8
        /*0020*/ 	.dword	_ZN34_INTERNAL_1b98f244_4_k_cu__Z4testv4cuda3std3__45__cpo6rbeginE
	.align		8
        /*0028*/ 	.dword	_ZN34_INTERNAL_1b98f244_4_k_cu__Z4testv4cuda3std3__45__cpo4rendE
	.align		8
        /*0030*/ 	.dword	_ZN34_INTERNAL_1b98f244_4_k_cu__Z4testv4cuda3std3__45__cpo7crbeginE
	.align		8
        /*0038*/ 	.dword	_ZN34_INTERNAL_1b98f244_4_k_cu__Z4testv4cuda3std3__45__cpo5crendE
	.align		8
        /*0040*/ 	.dword	_ZN34_INTERNAL_1b98f244_4_k_cu__Z4testv4cuda3std3__436_GLOBAL__N__1b98f244_4_k_cu__Z4testv6ignoreE
	.align		8
        /*0048*/ 	.dword	_ZN34_INTERNAL_1b98f244_4_k_cu__Z4testv4cuda3std3__419piecewise_constructE
	.align		8
        /*0050*/ 	.dword	_ZN34_INTERNAL_1b98f244_4_k_cu__Z4testv4cuda3std3__48in_placeE
	.align		8
        /*0058*/ 	.dword	_ZN34_INTERNAL_1b98f244_4_k_cu__Z4testv4cuda3std3__420unreachable_sentinelE
	.align		8
        /*0060*/ 	.dword	_ZN34_INTERNAL_1b98f244_4_k_cu__Z4testv4cuda3std3__47nulloptE
	.align		8
        /*0068*/ 	.dword	_ZN34_INTERNAL_1b98f244_4_k_cu__Z4testv4cuda3std3__48unexpectE
	.align		8
        /*0070*/ 	.dword	_ZN34_INTERNAL_1b98f244_4_k_cu__Z4testv4cuda3std6ranges3__45__cpo4swapE
	.align		8
        /*0078*/ 	.dword	_ZN34_INTERNAL_1b98f244_4_k_cu__Z4testv4cuda3std6ranges3__45__cpo9iter_moveE
	.align		8
        /*0080*/ 	.dword	_ZN34_INTERNAL_1b98f244_4_k_cu__Z4testv4cuda3std6ranges3__45__cpo5beginE
	.align		8
        /*0088*/ 	.dword	_ZN34_INTERNAL_1b98f244_4_k_cu__Z4testv4cuda3std6ranges3__45__cpo3endE
	.align		8
        /*0090*/ 	.dword	_ZN34_INTERNAL_1b98f244_4_k_cu__Z4testv4cuda3std6ranges3__45__cpo6cbeginE
	.align		8
        /*0098*/ 	.dword	_ZN34_INTERNAL_1b98f244_4_k_cu__Z4testv4cuda3std6ranges3__45__cpo4cendE
	.align		8
        /*00a0*/ 	.dword	_ZN34_INTERNAL_1b98f244_4_k_cu__Z4testv4cuda3std6ranges3__45__cpo7advanceE
	.align		8
        /*00a8*/ 	.dword	_ZN34_INTERNAL_1b98f244_4_k_cu__Z4testv4cuda3std6ranges3__45__cpo9iter_swapE
	.align		8
        /*00b0*/ 	.dword	_ZN34_INTERNAL_1b98f244_4_k_cu__Z4testv4cuda3std6ranges3__45__cpo4nextE
	.align		8
        /*00b8*/ 	.dword	_ZN34_INTERNAL_1b98f244_4_k_cu__Z4testv4cuda3std6ranges3__45__cpo4prevE
	.align		8
        /*00c0*/ 	.dword	_ZN34_INTERNAL_1b98f244_4_k_cu__Z4testv4cuda3std6ranges3__45__cpo4dataE
	.align		8
        /*00c8*/ 	.dword	_ZN34_INTERNAL_1b98f244_4_k_cu__Z4testv4cuda3std6ranges3__45__cpo5cdataE
	.align		8
        /*00d0*/ 	.dword	_ZN34_INTERNAL_1b98f244_4_k_cu__Z4testv4cuda3std6ranges3__45__cpo4sizeE
	.align		8
        /*00d8*/ 	.dword	_ZN34_INTERNAL_1b98f244_4_k_cu__Z4testv4cuda3std6ranges3__45__cpo5ssizeE
	.align		8
        /*00e0*/ 	.dword	_ZN34_INTERNAL_1b98f244_4_k_cu__Z4testv4cuda3std6ranges3__45__cpo8distanceE
	.align		8
        /*00e8*/ 	.dword	_ZN34_INTERNAL_1b98f244_4_k_cu__Z4testv6thrust24THRUST_300001_SM_1000_NS8cuda_cub3parE
	.align		8
        /*00f0*/ 	.dword	_ZN34_INTERNAL_1b98f244_4_k_cu__Z4testv6thrust24THRUST_300001_SM_1000_NS8cuda_cub10par_nosyncE
	.align		8
        /*00f8*/ 	.dword	_ZN34_INTERNAL_1b98f244_4_k_cu__Z4testv6thrust24THRUST_300001_SM_1000_NS6system6detail10sequential3seqE
	.align		8
        /*0100*/ 	.dword	_ZN34_INTERNAL_1b98f244_4_k_cu__Z4testv6thrust24THRUST_300001_SM_1000_NS6system3cpp3parE
	.align		8
        /*0108*/ 	.dword	_ZN34_INTERNAL_1b98f244_4_k_cu__Z4testv6thrust24THRUST_300001_SM_1000_NS12placeholders2_1E
	.align		8
        /*0110*/ 	.dword	_ZN34_INTERNAL_1b98f244_4_k_cu__Z4testv6thrust24THRUST_300001_SM_1000_NS12placeholders2_2E
	.align		8
        /*0118*/ 	.dword	_ZN34_INTERNAL_1b98f244_4_k_cu__Z4testv6thrust24THRUST_300001_SM_1000_NS12placeholders2_3E
	.align		8
        /*0120*/ 	.dword	_ZN34_INTERNAL_1b98f244_4_k_cu__Z4testv6thrust24THRUST_300001_SM_1000_NS12placeholders2_4E
	.align		8
        /*0128*/ 	.dword	_ZN34_INTERNAL_1b98f244_4_k_cu__Z4testv6thrust24THRUST_300001_SM_1000_NS12placeholders2_5E
	.align		8
        /*0130*/ 	.dword	_ZN34_INTERNAL_1b98f244_4_k_cu__Z4testv6thrust24THRUST_300001_SM_1000_NS12placeholders2_6E
	.align		8
        /*0138*/ 	.dword	_ZN34_INTERNAL_1b98f244_4_k_cu__Z4testv6thrust24THRUST_300001_SM_1000_NS12placeholders2_7E
	.align		8
        /*0140*/ 	.dword	_ZN34_INTERNAL_1b98f244_4_k_cu__Z4testv6thrust24THRUST_300001_SM_1000_NS12placeholders2_8E
	.align		8
        /*0148*/ 	.dword	_ZN34_INTERNAL_1b98f244_4_k_cu__Z4testv6thrust24THRUST_300001_SM_1000_NS12placeholders2_9E
	.align		8
        /*0150*/ 	.dword	_ZN34_INTERNAL_1b98f244_4_k_cu__Z4testv6thrust24THRUST_300001_SM_1000_NS12placeholders3_10E
	.align		8
        /*0158*/ 	.dword	_ZN34_INTERNAL_1b98f244_4_k_cu__Z4testv6thrust24THRUST_300001_SM_1000_NS3seqE
	.align		8
        /*0160*/ 	.dword	_ZN34_INTERNAL_1b98f244_4_k_cu__Z4testv6thrust24THRUST_300001_SM_1000_NS6deviceE


//--------------------- .text._ZN3cub18CUB_300001_SM_10006detail6select23DeviceSelectSweepKernelINS2_10policy_hubIiilLb0ELNS0_10SelectImplE2EE10Policy1000EPiN6thrust24THRUST_300001_SM_1000_NS6detail15normal_iteratorINSA_10device_ptrIiEEEESF_PlNS0_13ScanTileStateIiLb1EEE7is_evenNS0_8NullTypeEiNS2_19streaming_context_tIlLb1EEELS5_2EEEvT0_T1_T2_T3_T4_T5_T6_T7_iT8_NS1_7vsmem_tE --------------------------
	.section	.text._ZN3cub18CUB_300001_SM_10006detail6select23DeviceSelectSweepKernelINS2_10policy_hubIiilLb0ELNS0_10SelectImplE2EE10Policy1000EPiN6thrust24THRUST_300001_SM_1000_NS6detail15normal_iteratorINSA_10device_ptrIiEEEESF_PlNS0_13ScanTileStateIiLb1EEE7is_evenNS0_8NullTypeEiNS2_19streaming_context_tIlLb1EEELS5_2EEEvT0_T1_T2_T3_T4_T5_T6_T7_iT8_NS1_7vsmem_tE,"ax",@progbits
	.align	128
        .global         _ZN3cub18CUB_300001_SM_10006detail6select23DeviceSelectSweepKernelINS2_10policy_hubIiilLb0ELNS0_10SelectImplE2EE10Policy1000EPiN6thrust24THRUST_300001_SM_1000_NS6detail15normal_iteratorINSA_10device_ptrIiEEEESF_PlNS0_13ScanTileStateIiLb1EEE7is_evenNS0_8NullTypeEiNS2_19streaming_context_tIlLb1EEELS5_2EEEvT0_T1_T2_T3_T4_T5_T6_T7_iT8_NS1_7vsmem_tE
        .type           _ZN3cub18CUB_300001_SM_10006detail6select23DeviceSelectSweepKernelINS2_10policy_hubIiilLb0ELNS0_10SelectImplE2EE10Policy1000EPiN6thrust24THRUST_300001_SM_1000_NS6detail15normal_iteratorINSA_10device_ptrIiEEEESF_PlNS0_13ScanTileStateIiLb1EEE7is_evenNS0_8NullTypeEiNS2_19streaming_context_tIlLb1EEELS5_2EEEvT0_T1_T2_T3_T4_T5_T6_T7_iT8_NS1_7vsmem_tE,@function
        .size           _ZN3cub18CUB_300001_SM_10006detail6select23DeviceSelectSweepKernelINS2_10policy_hubIiilLb0ELNS0_10SelectImplE2EE10Policy1000EPiN6thrust24THRUST_300001_SM_1000_NS6detail15normal_iteratorINSA_10device_ptrIiEEEESF_PlNS0_13ScanTileStateIiLb1EEE7is_evenNS0_8NullTypeEiNS2_19streaming_context_tIlLb1EEELS5_2EEEvT0_T1_T2_T3_T4_T5_T6_T7_iT8_NS1_7vsmem_tE,(.L_x_1305 - _ZN3cub18CUB_300001_SM_10006detail6select23DeviceSelectSweepKernelINS2_10policy_hubIiilLb0ELNS0_10SelectImplE2EE10Policy1000EPiN6thrust24THRUST_300001_SM_1000_NS6detail15normal_iteratorINSA_10device_ptrIiEEEESF_PlNS0_13ScanTileStateIiLb1EEE7is_evenNS0_8NullTypeEiNS2_19streaming_context_tIlLb1EEELS5_2EEEvT0_T1_T2_T3_T4_T5_T6_T7_iT8_NS1_7vsmem_tE)
        .other          _ZN3cub18CUB_300001_SM_10006detail6select23DeviceSelectSweepKernelINS2_10policy_hubIiilLb0ELNS0_10SelectImplE2EE10Policy1000EPiN6thrust24THRUST_300001_SM_1000_NS6detail15normal_iteratorINSA_10device_ptrIiEEEESF_PlNS0_13ScanTileStateIiLb1EEE7is_evenNS0_8NullTypeEiNS2_19streaming_context_tIlLb1EEELS5_2EEEvT0_T1_T2_T3_T4_T5_T6_T7_iT8_NS1_7vsmem_tE,@"STO_CUDA_ENTRY STV_DEFAULT"
_ZN3cub18CUB_300001_SM_10006detail6select23DeviceSelectSweepKernelINS2_10policy_hubIiilLb0ELNS0_10SelectImplE2EE10Policy1000EPiN6thrust24THRUST_300001_SM_1000_NS6detail15normal_iteratorINSA_10device_ptrIiEEEESF_PlNS0_13ScanTileStateIiLb1EEE7is_evenNS0_8NullTypeEiNS2_19streaming_context_tIlLb1EEELS5_2EEEvT0_T1_T2_T3_T4_T5_T6_T7_iT8_NS1_7vsmem_tE:
.text._ZN3cub18CUB_300001_SM_10006detail6select23DeviceSelectSweepKernelINS2_10policy_hubIiilLb0ELNS0_10SelectImplE2EE10Policy1000EPiN6thrust24THRUST_300001_SM_1000_NS6detail15normal_iteratorINSA_10device_ptrIiEEEESF_PlNS0_13ScanTileStateIiLb1EEE7is_evenNS0_8NullTypeEiNS2_19streaming_context_tIlLb1EEELS5_2EEEvT0_T1_T2_T3_T4_T5_T6_T7_iT8_NS1_7vsmem_tE:
[----:B------:R-:W-:Y:S08]  /*0000*/  LDC R1, c[0x0][0x37c] ;  /* 0x0000df00ff017b82 */ /* 0x000ff00000000800 */
[----:B------:R-:W-:Y:S01]  /*0010*/  S2UR UR4, SR_CTAID.X ;  /* 0x00000000000479c3 */ /* 0x000fe20000002500 */
[----:B------:R-:W0:Y:S01]  /*0020*/  LDCU UR5, c[0x0][0x374] ;  /* 0x00006e80ff0577ac */ /* 0x000e220008000800 */
[----:B------:R-:W1:Y:S06]  /*0030*/  LDCU UR7, c[0x0][0x3b0] ;  /* 0x00007600ff0777ac */ /* 0x000e6c0008000800 */
[----:B------:R-:W0:Y:S01]  /*0040*/  S2UR UR6, SR_CTAID.Y ;  /* 0x00000000000679c3 */ /* 0x000e220000002600 */
[----:B------:R-:W2:Y:S01]  /*0050*/  LDCU.64 UR8, c[0x0][0x358] ;  /* 0x00006b00ff0877ac */ /* 0x000ea20008000a00 */
[----:B0-----:R-:W-:-:S02]  /*0060*/  UIMAD UR4, UR4, UR5, UR6 ;  /* 0x00000005040472a4 */ /* 0x001fc4000f8e0206 */
[----:B-1----:R-:W-:Y:S02]  /*0070*/  UIADD3 UR5, UPT, UPT, UR7, -0x1, URZ ;  /* 0xffffffff07057890 */ /* 0x002fe4000fffe0ff */
[----:B------:R-:W-:Y:S02]  /*0080*/  UIMAD UR7, UR4, 0x1340, URZ ;  /* 0x00001340040778a4 */ /* 0x000fe4000f8e02ff */
[----:B------:R-:W-:Y:S02]  /*0090*/  UISETP.GE.AND UP0, UPT, UR4, UR5, UPT ;  /* 0x000000050400728c */ /* 0x000fe4000bf06270 */
[----:B------:R-:W-:-:S07]  /*00a0*/  IMAD.U32 R44, RZ, RZ, UR4 ;  /* 0x00000004ff2c7e24 */ /* 0x000fce000f8e00ff */
[----:B--2---:R-:W-:Y:S05]  /*00b0*/  BRA.U UP0, `(.L_x_0) ;  /* 0x0000006900d07547 */ /* 0x004fea000b800000 */
[----:B------:R-:W-:-:S13]  /*00c0*/  ISETP.NE.AND P0, PT, R44, RZ, PT ;  /* 0x000000ff2c00720c */ /* 0x000fda0003f05270 */
[----:B------:R-:W-:Y:S05]  /*00d0*/  @P0 BRA `(.L_x_1) ;  /* 0x0000002c007c0947 */ /* 0x000fea0003800000 */
[----:B------:R-:W0:Y:S01]  /*00e0*/  S2R R0, SR_TID.X ;  /* 0x0000000000007919 */ /* 0x000e220000002100 */
[----:B------:R-:W1:Y:S01]  /*00f0*/  LDC.64 R24, c[0x0][0x3c8] ;  /* 0x0000f200ff187b82 */ /* 0x000e620000000a00 */
[----:B------:R-:W2:Y:S01]  /*0100*/  LDCU.U8 UR6, c[0x0][0x3b8] ;  /* 0x00007700ff0677ac */ /* 0x000ea20008000000 */
[----:B------:R-:W3:Y:S01]  /*0110*/  LDCU.64 UR4, c[0x0][0x380] ;  /* 0x00007000ff0477ac */ /* 0x000ee20008000a00 */
[----:B------:R-:W4:Y:S01]  /*0120*/  LDCU.64 UR10, c[0x0][0x388] ;  /* 0x00007100ff0a77ac */ /* 0x000f220008000a00 */
[----:B--2---:R-:W-:-:S04]  /*0130*/  ISETP.NE.AND P0, PT, RZ, UR6, PT ;  /* 0x00000006ff007c0c */ /* 0x004fc8000bf05270 */
[----:B-1----:R-:W-:Y:S02]  /*0140*/  SEL R2, R24, RZ, !P0 ;  /* 0x000000ff18027207 */ /* 0x002fe40004000000 */
[----:B------:R-:W-:Y:S01]  /*0150*/  SEL R3, R25, RZ, !P0 ;  /* 0x000000ff19037207 */ /* 0x000fe20004000000 */
[----:B0-----:R-:W-:-:S05]  /*0160*/  IMAD R47, R0, 0xe, RZ ;  /* 0x0000000e002f7824 */ /* 0x001fca00078e02ff */
[----:B------:R-:W-:-:S04]  /*0170*/  IADD3 R2, P0, P1, R47, UR7, R2 ;  /* 0x000000072f027c10 */ /* 0x000fc8000f91e002 */
[----:B------:R-:W-:Y:S01]  /*0180*/  IADD3.X R3, PT, PT, RZ, R3, RZ, P0, P1 ;  /* 0x00000003ff037210 */ /* 0x000fe200007e24ff */
[----:B------:R-:W-:-:S03]  /*0190*/  IMAD.SHL.U32 R26, R2, 0x4, RZ ;  /* 0x00000004021a7824 */ /* 0x000fc600078e00ff */
[----:B------:R-:W-:Y:S02]  /*01a0*/  SHF.L.U64.HI R2, R2, 0x2, R3 ;  /* 0x0000000202027819 */ /* 0x000fe40000010203 */
[C---:B---3--:R-:W-:Y:S02]  /*01b0*/  IADD3 R12, P0, PT, R26.reuse, UR4, RZ ;  /* 0x000000041a0c7c10 */ /* 0x048fe4000ff1e0ff */
[----:B----4-:R-:W-:Y:S02]  /*01c0*/  IADD3 R26, P1, PT, R26, UR10, RZ ;  /* 0x0000000a1a1a7c10 */ /* 0x010fe4000ff3e0ff */
[C---:B------:R-:W-:Y:S02]  /*01d0*/  IADD3.X R13, PT, PT, R2.reuse, UR5, RZ, P0, !PT ;  /* 0x00000005020d7c10 */ /* 0x040fe400087fe4ff */
[----:B------:R-:W-:-:S03]  /*01e0*/  IADD3.X R27, PT, PT, R2, UR11, RZ, P1, !PT ;  /* 0x0000000b021b7c10 */ /* 0x000fc60008ffe4ff */
[----:B------:R-:W2:Y:S04]  /*01f0*/  LDG.E R19, desc[UR8][R12.64] ;  /* 0x000000080c137981 */ /* 0x000ea8000c1e1900 */
[----:B------:R-:W3:Y:S04]  /*0200*/  LDG.E R18, desc[UR8][R12.64+0x4] ;  /* 0x000004080c127981 */ /* 0x000ee8000c1e1900 */
[----:B------:R-:W4:Y:S04]  /*0210*/  LDG.E R17, desc[UR8][R12.64+0x8] ;  /* 0x000008080c117981 */ /* 0x000f28000c1e1900 */
[----:B------:R-:W5:Y:S04]  /*0220*/  LDG.E R16, desc[UR8][R12.64+0xc] ;  /* 0x00000c080c107981 */ /* 0x000f68000c1e1900 */
        /* <DEDUP_REMOVED lines=9> */
[----:B------:R0:W5:Y:S01]  /*02c0*/  LDG.E R2, desc[UR8][R12.64+0x34] ;  /* 0x000034080c027981 */ /* 0x000162000c1e1900 */
[----:B------:R-:W-:Y:S06]  /*02d0*/  BAR.SYNC.DEFER_BLOCKING 0x0 ;  /* 0x0000000000007b1d */ /* 0x000fec0000010000 */
[----:B------:R-:W2:Y:S04]  /*02e0*/  LDG.E R14, desc[UR8][R26.64] ;  /* 0x000000081a0e7981 */ /* 0x000ea8000c1e1900 */
[----:B------:R-:W3:Y:S04]  /*02f0*/  LDG.E R15, desc[UR8][R26.64+0x4] ;  /* 0x000004081a0f7981 */ /* 0x000ee8000c1e1900 */
[----:B------:R-:W0:Y:S04]  /*0300*/  LDG.E R21, desc[UR8][R26.64+0xc] ;  /* 0x00000c081a157981 */ /* 0x000e28000c1e1900 */
        /* <DEDUP_REMOVED lines=11> */
[----:B------:R-:W1:Y:S01]  /*03c0*/  S2UR UR5, SR_CgaCtaId ;  /* 0x00000000000579c3 */ /* 0x000e620000008800 */
[----:B------:R-:W-:-:S02]  /*03d0*/  UMOV UR4, 0x400 ;  /* 0x0000040000047882 */ /* 0x000fc40000000000 */
[----:B-1----:R-:W-:-:S05]  /*03e0*/  ULEA UR4, UR5, UR4, 0x18 ;  /* 0x0000000405047291 */ /* 0x002fca000f8ec0ff */
[----:B------:R-:W-:Y:S01]  /*03f0*/  BAR.SYNC.DEFER_BLOCKING 0x0 ;  /* 0x0000000000007b1d */ /* 0x000fe20000010000 */
[----:B--2---:R-:W-:Y:S02]  /*0400*/  LOP3.LUT R44, R14, 0x1, RZ, 0xc0, !PT ;  /* 0x000000010e2c7812 */ /* 0x004fe400078ec0ff */
[----:B---3--:R-:W-:Y:S02]  /*0410*/  LOP3.LUT R14, R15, 0x1, RZ, 0xc0, !PT ;  /* 0x000000010f0e7812 */ /* 0x008fe400078ec0ff */
[C---:B------:R-:W-:Y:S02]  /*0420*/  ISETP.NE.AND P0, PT, R44.reuse, RZ, PT ;  /* 0x000000ff2c00720c */ /* 0x040fe40003f05270 */
[----:B0-----:R-:W-:Y:S02]  /*0430*/  LOP3.LUT R13, R21, 0x1, RZ, 0xc0, !PT ;  /* 0x00000001150d7812 */ /* 0x001fe400078ec0ff */
[----:B------:R-:W-:Y:S02]  /*0440*/  LOP3.LUT R44, R44, 0x1, RZ, 0x3c, !PT ;  /* 0x000000012c2c7812 */ /* 0x000fe400078e3cff */
[----:B----4-:R-:W-:-:S02]  /*0450*/  LOP3.LUT R15, R20, 0x1, RZ, 0xc0, !PT ;  /* 0x00000001140f7812 */ /* 0x010fc400078ec0ff */
[----:B------:R-:W-:Y:S02]  /*0460*/  LOP3.LUT R21, R14, 0x1, RZ, 0x3c, !PT ;  /* 0x000000010e157812 */ /* 0x000fe400078e3cff */
[----:B-----5:R-:W-:Y:S02]  /*0470*/  LOP3.LUT R12, R22, 0x1, RZ, 0xc0, !PT ;  /* 0x00000001160c7812 */ /* 0x020fe400078ec0ff */
[----:B------:R-:W-:Y:S01]  /*0480*/  LOP3.LUT R22, R15, 0x1, RZ, 0x3c, !PT ;  /* 0x000000010f167812 */ /* 0x000fe200078e3cff */
[----:B------:R-:W-:Y:S01]  /*0490*/  IMAD.IADD R23, R44, 0x1, R21 ;  /* 0x000000012c177824 */ /* 0x000fe200078e0215 */
[----:B------:R-:W-:Y:S02]  /*04a0*/  LOP3.LUT R50, R50, 0x1, RZ, 0xc0, !PT ;  /* 0x0000000132327812 */ /* 0x000fe400078ec0ff */
[----:B------:R-:W-:Y:S01]  /*04b0*/  LOP3.LUT R26, R13, 0x1, RZ, 0x3c, !PT ;  /* 0x000000010d1a7812 */ /* 0x000fe200078e3cff */
[----:B------:R-:W-:Y:S01]  /*04c0*/  IMAD.IADD R28, R22, 0x1, R23 ;  /* 0x00000001161c7824 */ /* 0x000fe200078e0217 */
[----:B------:R-:W-:-:S02]  /*04d0*/  LOP3.LUT R48, R48, 0x1, RZ, 0xc0, !PT ;  /* 0x0000000130307812 */ /* 0x000fc400078ec0ff */
[----:B------:R-:W-:Y:S02]  /*04e0*/  LOP3.LUT R27, R12, 0x1, RZ, 0x3c, !PT ;  /* 0x000000010c1b7812 */ /* 0x000fe400078e3cff */
[----:B------:R-:W-:Y:S02]  /*04f0*/  LOP3.LUT R29, R29, 0x1, RZ, 0xc0, !PT ;  /* 0x000000011d1d7812 */ /* 0x000fe400078ec0ff */
[----:B------:R-:W-:Y:S02]  /*0500*/  LOP3.LUT R30, R50, 0x1, RZ, 0x3c, !PT ;  /* 0x00000001321e7812 */ /* 0x000fe400078e3cff */
[----:B------:R-:W-:Y:S02]  /*0510*/  LOP3.LUT R31, R48, 0x1, RZ, 0x3c, !PT ;  /* 0x00000001301f7812 */ /* 0x000fe400078e3cff */
[----:B------:R-:W-:Y:S02]  /*0520*/  IADD3 R20, PT, PT, R27, R26, R28 ;  /* 0x0000001a1b147210 */ /* 0x000fe40007ffe01c */
[----:B------:R-:W-:-:S02]  /*0530*/  LOP3.LUT R32, R32, 0x1, RZ, 0xc0, !PT ;  /* 0x0000000120207812 */ /* 0x000fc400078ec0ff */
[----:B------:R-:W-:Y:S02]  /*0540*/  LOP3.LUT R34, R29, 0x1, RZ, 0x3c, !PT ;  /* 0x000000011d227812 */ /* 0x000fe400078e3cff */
[----:B------:R-:W-:Y:S02]  /*0550*/  IADD3 R41, PT, PT, R31, R30, R20 ;  /* 0x0000001e1f297210 */ /* 0x000fe40007ffe014 */
[----:B------:R-:W-:Y:S02]  /*0560*/  LOP3.LUT R37, R32, 0x1, RZ, 0x3c, !PT ;  /* 0x0000000120257812 */ /* 0x000fe400078e3cff */
        /* <DEDUP_REMOVED lines=12> */
[----:B------:R-:W-:Y:S02]  /*0630*/  IADD3 R49, PT, PT, R20, R45, R46 ;  /* 0x0000002d14317210 */ /* 0x000fe40007ffe02e */
[----:B------:R-:W-:-:S05]  /*0640*/  LOP3.LUT R46, R43, 0x1, RZ, 0x3c, !PT ;  /* 0x000000012b2e7812 */ /* 0x000fca00078e3cff */
[----:B------:R-:W-:-:S05]  /*0650*/  IMAD.IADD R46, R46, 0x1, R49 ;  /* 0x000000012e2e7824 */ /* 0x000fca00078e0231 */
[----:B------:R-:W0:Y:S02]  /*0660*/  SHFL.UP P1, R49, R46, 0x1, RZ ;  /* 0x042000002e317989 */ /* 0x000e2400000200ff */
[----:B0-----:R-:W-:Y:S01]  /*0670*/  @P1 IMAD.IADD R49, R46, 0x1, R49 ;  /* 0x000000012e311824 */ /* 0x001fe200078e0231 */
[----:B------:R-:W-:-:S04]  /*0680*/  ISETP.NE.AND P1, PT, R14, RZ, PT ;  /* 0x000000ff0e00720c */ /* 0x000fc80003f25270 */
[----:B------:R-:W0:Y:S02]  /*0690*/  SHFL.UP P2, R14, R49, 0x2, RZ ;  /* 0x04400000310e7989 */ /* 0x000e2400000400ff */
[----:B0-----:R-:W-:-:S05]  /*06a0*/  @P2 IMAD.IADD R14, R49, 0x1, R14 ;  /* 0x00000001310e2824 */ /* 0x001fca00078e020e */
[----:B------:R-:W0:Y:S02]  /*06b0*/  SHFL.UP P2, R53, R14, 0x4, RZ ;  /* 0x048000000e357989 */ /* 0x000e2400000400ff */
[----:B0-----:R-:W-:-:S05]  /*06c0*/  @P2 IMAD.IADD R53, R14, 0x1, R53 ;  /* 0x000000010e352824 */ /* 0x001fca00078e0235 */
[----:B------:R-:W0:Y:S01]  /*06d0*/  SHFL.UP P2, R52, R53, 0x8, RZ ;  /* 0x0500000035347989 */ /* 0x000e2200000400ff */
[----:B------:R-:W1:Y:S01]  /*06e0*/  S2R R14, SR_LANEID ;  /* 0x00000000000e7919 */ /* 0x000e620000000000 */
[----:B0-----:R-:W-:-:S05]  /*06f0*/  @P2 IMAD.IADD R52, R53, 0x1, R52 ;  /* 0x0000000135342824 */ /* 0x001fca00078e0234 */
[----:B------:R-:W0:Y:S01]  /*0700*/  SHFL.UP P4, R51, R52, 0x10, RZ ;  /* 0x0600000034337989 */ /* 0x000e2200000800ff */
[----:B-1----:R-:W-:Y:S02]  /*0710*/  ISETP.NE.AND P2, PT, R14, 0x1f, PT ;  /* 0x0000001f0e00780c */ /* 0x002fe40003f45270 */
[----:B------:R-:W-:-:S11]  /*0720*/  ISETP.NE.AND P5, PT, R13, RZ, PT ;  /* 0x000000ff0d00720c */ /* 0x000fd60003fa5270 */
[----:B------:R-:W-:Y:S01]  /*0730*/  @!P2 SHF.R.U32.HI R13, RZ, 0x3, R0 ;  /* 0x00000003ff0da819 */ /* 0x000fe20000011600 */
[----:B0-----:R-:W-:-:S03]  /*0740*/  @P4 IMAD.IADD R51, R52, 0x1, R51 ;  /* 0x0000000134334824 */ /* 0x001fc600078e0233 */
[----:B------:R-:W-:-:S05]  /*0750*/  @!P2 LOP3.LUT R53, R13, 0x7c, RZ, 0xc0, !PT ;  /* 0x0000007c0d35a812 */ /* 0x000fca00078ec0ff */
[----:B------:R-:W-:Y:S01]  /*0760*/  @!P2 STS [R53+UR4], R51 ;  /* 0x000000333500a988 */ /* 0x000fe20008000804 */
[----:B------:R-:W-:Y:S01]  /*0770*/  BAR.SYNC.DEFER_BLOCKING 0x0 ;  /* 0x0000000000007b1d */ /* 0x000fe20000010000 */
[----:B------:R-:W-:Y:S02]  /*0780*/  ISETP.NE.AND P6, PT, R15, RZ, PT ;  /* 0x000000ff0f00720c */ /* 0x000fe40003fc5270 */
[----:B------:R-:W-:Y:S02]  /*0790*/  ISETP.NE.AND P3, PT, R14, RZ, PT ;  /* 0x000000ff0e00720c */ /* 0x000fe40003f65270 */
[----:B------:R-:W-:Y:S02]  /*07a0*/  ISETP.NE.AND P4, PT, R12, RZ, PT ;  /* 0x000000ff0c00720c */ /* 0x000fe40003f85270 */
[----:B------:R-:W0:Y:S01]  /*07b0*/  LDS.128 R12, [UR4] ;  /* 0x00000004ff0c7984 */ /* 0x000e220008000c00 */
[----:B------:R-:W-:Y:S01]  /*07c0*/  IMAD.IADD R49, R51, 0x1, -R46 ;  /* 0x0000000133317824 */ /* 0x000fe200078e0a2e */
[----:B------:R-:W-:-:S04]  /*07d0*/  SHF.R.U32.HI R46, RZ, 0x5, R0 ;  /* 0x00000005ff2e7819 */ /* 0x000fc80000011600 */
[----:B------:R-:W-:Y:S02]  /*07e0*/  ISETP.NE.AND P2, PT, R46, 0x2, PT ;  /* 0x000000022e00780c */ /* 0x000fe40003f45270 */
[----:B------:R-:W-:Y:S02]  /*07f0*/  SEL R49, R49, RZ, P3 ;  /* 0x000000ff31317207 */ /* 0x000fe40001800000 */
[----:B------:R-:W-:Y:S01]  /*0800*/  ISETP.NE.AND P3, PT, R50, RZ, PT ;  /* 0x000000ff3200720c */ /* 0x000fe20003f65270 */
[----:B0-----:R-:W-:-:S04]  /*0810*/  IMAD.IADD R13, R12, 0x1, R13 ;  /* 0x000000010c0d7824 */ /* 0x001fc800078e020d */
[----:B------:R-:W-:Y:S01]  /*0820*/  IMAD.IADD R14, R14, 0x1, R13 ;  /* 0x000000010e0e7824 */ /* 0x000fe200078e020d */
[----:B------:R-:W-:Y:S02]  /*0830*/  SEL R12, R13, R12, !P2 ;  /* 0x0000000c0d0c7207 */ /* 0x000fe40005000000 */
[----:B------:R-:W-:Y:S01]  /*0840*/  ISETP.NE.AND P2, PT, R46, 0x3, PT ;  /* 0x000000032e00780c */ /* 0x000fe20003f45270 */
[----:B------:R-:W-:-:S03]  /*0850*/  IMAD.IADD R51, R15, 0x1, R14 ;  /* 0x000000010f337824 */ /* 0x000fc600078e020e */
[----:B------:R-:W-:Y:S02]  /*0860*/  SEL R50, R14, R12, !P2 ;  /* 0x0000000c0e327207 */ /* 0x000fe40005000000 */
[----:B------:R-:W0:Y:S01]  /*0870*/  LDS.128 R12, [UR4+0x10] ;  /* 0x00001004ff0c7984 */ /* 0x000e220008000c00 */
[----:B------:R-:W-:-:S04]  /*0880*/  ISETP.NE.AND P2, PT, R46, 0x4, PT ;  /* 0x000000042e00780c */ /* 0x000fc80003f45270 */
[C---:B------:R-:W-:Y:S02]  /*0890*/  SEL R50, R51.reuse, R50, !P2 ;  /* 0x0000003233327207 */ /* 0x040fe40005000000 */
[----:B------:R-:W-:Y:S01]  /*08a0*/  ISETP.NE.AND P2, PT, R46, 0x5, PT ;  /* 0x000000052e00780c */ /* 0x000fe20003f45270 */
[----:B0-----:R-:W-:-:S04]  /*08b0*/  IMAD.IADD R12, R51, 0x1, R12 ;  /* 0x00000001330c7824 */ /* 0x001fc800078e020c */
[----:B------:R-:W-:Y:S01]  /*08c0*/  IMAD.IADD R13, R13, 0x1, R12 ;  /* 0x000000010d0d7824 */ /* 0x000fe200078e020c */
[----:B------:R-:W-:Y:S02]  /*08d0*/  SEL R50, R12, R50, !P2 ;  /* 0x000000320c327207 */ /* 0x000fe40005000000 */
[----:B------:R-:W-:Y:S01]  /*08e0*/  ISETP.NE.AND P2, PT, R46, 0x6, PT ;  /* 0x000000062e00780c */ /* 0x000fe20003f45270 */
[----:B------:R-:W-:-:S03]  /*08f0*/  IMAD.IADD R14, R14, 0x1, R13 ;  /* 0x000000010e0e7824 */ /* 0x000fc600078e020d */
        /* <DEDUP_REMOVED lines=11> */
[----:B------:R-:W-:-:S04]  /*09b0*/  ISETP.NE.AND P2, PT, R46, 0xa, PT ;  /* 0x0000000a2e00780c */ /* 0x000fc80003f45270 */
[----:B------:R-:W-:Y:S02]  /*09c0*/  SEL R50, R13, R50, !P2 ;  /* 0x000000320d327207 */ /* 0x000fe40005000000 */
[----:B------:R-:W-:Y:S01]  /*09d0*/  ISETP.GE.U32.AND P2, PT, R0, 0x20, PT ;  /* 0x000000200000780c */ /* 0x000fe20003f46070 */
[----:B------:R-:W-:-:S03]  /*09e0*/  IMAD.IADD R13, R14, 0x1, R13 ;  /* 0x000000010e0d7824 */ /* 0x000fc600078e020d */
[----:B------:R-:W-:-:S05]  /*09f0*/  SEL R12, R50, RZ, P2 ;  /* 0x000000ff320c7207 */ /* 0x000fca0001000000 */
[----:B------:R-:W-:Y:S01]  /*0a00*/  IMAD.IADD R12, R12, 0x1, R49 ;  /* 0x000000010c0c7824 */ /* 0x000fe200078e0231 */
[----:B------:R-:W-:-:S03]  /*0a10*/  IADD3 R49, PT, PT, -R13, 0x1340, RZ ;  /* 0x000013400d317810 */ /* 0x000fc60007ffe1ff */
[C---:B------:R-:W-:Y:S01]  /*0a20*/  IMAD.IADD R46, R47.reuse, 0x1, -R12 ;  /* 0x000000012f2e7824 */ /* 0x040fe200078e0a0c */
[----:B------:R-:W-:Y:S01]  /*0a30*/  IADD3 R14, PT, PT, R47, -R12, -R44 ;  /* 0x8000000c2f0e7210 */ /* 0x000fe20007ffe82c */
[----:B------:R-:W-:-:S04]  /*0a40*/  IMAD.IADD R15, R12, 0x1, R49 ;  /* 0x000000010c0f7824 */ /* 0x000fc800078e0231 */
[----:B------:R-:W-:Y:S01]  /*0a50*/  VIADD R14, R14, 0x1 ;  /* 0x000000010e0e7836 */ /* 0x000fe20000000000 */
[----:B------:R-:W-:Y:S01]  /*0a60*/  SEL R46, R15, R46, !P0 ;  /* 0x0000002e0f2e7207 */ /* 0x000fe20004000000 */
[----:B------:R-:W-:Y:S01]  /*0a70*/  IMAD.IADD R15, R44, 0x1, R15 ;  /* 0x000000012c0f7824 */ /* 0x000fe200078e020f */
[----:B------:R-:W-:Y:S02]  /*0a80*/  ISETP.NE.AND P0, PT, R29, RZ, PT ;  /* 0x000000ff1d00720c */ /* 0x000fe40003f05270 */
[--C-:B------:R-:W-:Y:S01]  /*0a90*/  IADD3 R29, PT, PT, R47, -R23, -R12.reuse ;  /* 0x800000172f1d7210 */ /* 0x100fe20007ffe80c */
[----:B------:R-:W-:Y:S01]  /*0aa0*/  IMAD.IADD R28, R28, 0x1, R12 ;  /* 0x000000011c1c7824 */ /* 0x000fe200078e020c */
[----:B------:R-:W-:Y:S01]  /*0ab0*/  SEL R23, R15, R14, !P1 ;  /* 0x0000000e0f177207 */ /* 0x000fe20004800000 */
[----:B------:R-:W-:Y:S02]  /*0ac0*/  IMAD.IADD R15, R21, 0x1, R15 ;  /* 0x00000001150f7824 */ /* 0x000fe400078e020f */
[----:B------:R-:W-:-:S02]  /*0ad0*/  VIADD R21, R29, 0x2 ;  /* 0x000000021d157836 */ /* 0x000fc40000000000 */
[----:B------:R-:W-:Y:S02]  /*0ae0*/  IMAD.IADD R14, R26, 0x1, R28 ;  /* 0x000000011a0e7824 */ /* 0x000fe400078e021c */
[----:B------:R-:W-:Y:S01]  /*0af0*/  IMAD.IADD R29, R22, 0x1, R15 ;  /* 0x00000001161d7824 */ /* 0x000fe200078e020f */
[----:B------:R-:W-:Y:S02]  /*0b00*/  SEL R21, R15, R21, !P6 ;  /* 0x000000150f157207 */ /* 0x000fe40007000000 */
[C---:B------:R-:W-:Y:S01]  /*0b10*/  IADD3 R22, PT, PT, R47.reuse, 0x4, -R14 ;  /* 0x000000042f167810 */ /* 0x040fe20007ffe80e */
[----:B------:R-:W-:Y:S01]  /*0b20*/  IMAD.IADD R15, R26, 0x1, R29 ;  /* 0x000000011a0f7824 */ /* 0x000fe200078e021d */
[----:B------:R-:W-:Y:S01]  /*0b30*/  IADD3 R28, PT, PT, R47, 0x3, -R28 ;  /* 0x000000032f1c7810 */ /* 0x000fe20007ffe81c */
[----:B------:R-:W-:-:S03]  /*0b40*/  IMAD.IADD R14, R27, 0x1, R14 ;  /* 0x000000011b0e7824 */ /* 0x000fc600078e020e */
[----:B------:R-:W-:Y:S01]  /*0b50*/  SEL R22, R15, R22, !P4 ;  /* 0x000000160f167207 */ /* 0x000fe20006000000 */
[----:B------:R-:W-:Y:S01]  /*0b60*/  IMAD.IADD R15, R27, 0x1, R15 ;  /* 0x000000011b0f7824 */ /* 0x000fe200078e020f */
[----:B------:R-:W-:Y:S02]  /*0b70*/  ISETP.NE.AND P4, PT, R0, RZ, PT ;  /* 0x000000ff0000720c */ /* 0x000fe40003f85270 */
[----:B------:R-:W-:Y:S01]  /*0b80*/  SEL R26, R29, R28, !P5 ;  /* 0x0000001c1d1a7207 */ /* 0x000fe20006800000 */
[C-C-:B------:R-:W-:Y:S01]  /*0b90*/  IMAD.IADD R28, R30.reuse, 0x1, R14.reuse ;  /* 0x000000011e1c7824 */ /* 0x140fe200078e020e */
[----:B------:R-:W-:Y:S01]  /*0ba0*/  IADD3 R27, PT, PT, R47, 0x5, -R14 ;  /* 0x000000052f1b7810 */ /* 0x000fe20007ffe80e */
[----:B------:R-:W-:Y:S01]  /*0bb0*/  IMAD.IADD R30, R30, 0x1, R15 ;  /* 0x000000011e1e7824 */ /* 0x000fe200078e020f */
[----:B------:R-:W-:Y:S02]  /*0bc0*/  ISETP.NE.AND P2, PT, R48, RZ, PT ;  /* 0x000000ff3000720c */ /* 0x000fe40003f45270 */
[----:B------:R-:W-:-:S02]  /*0bd0*/  SEL R27, R15, R27, !P3 ;  /* 0x0000001b0f1b7207 */ /* 0x000fc40005800000 */
[C---:B------:R-:W-:Y:S02]  /*0be0*/  IADD3 R14, PT, PT, R47.reuse, 0x6, -R28 ;  /* 0x000000062f0e7810 */ /* 0x040fe40007ffe81c */
[----:B------:R-:W-:Y:S02]  /*0bf0*/  IADD3 R15, PT, PT, R47, -R28, -R31 ;  /* 0x8000001c2f0f7210 */ /* 0x000fe40007ffe81f */
[----:B------:R-:W-:-:S03]  /*0c00*/  SEL R28, R30, R14, !P2 ;  /* 0x0000000e1e1c7207 */ /* 0x000fc60005000000 */
[----:B------:R-:W-:Y:S02]  /*0c10*/  VIADD R29, R15, 0x7 ;  /* 0x000000070f1d7836 */ /* 0x000fe40000000000 */
[----:B------:R-:W0:Y:S01]  /*0c20*/  @!P4 LDC.64 R14, c[0x0][0x3a0] ;  /* 0x0000e800ff0ecb82 */ /* 0x000e220000000a00 */
[----:B------:R-:W-:Y:S02]  /*0c30*/  IMAD.IADD R30, R31, 0x1, R30 ;  /* 0x000000011f1e7824 */ /* 0x000fe400078e021e */
[--C-:B------:R-:W-:Y:S01]  /*0c40*/  IMAD.IADD R42, R42, 0x1, R12.reuse ;  /* 0x000000012a2a7824 */ /* 0x100fe200078e020c */
[----:B------:R-:W-:Y:S02]  /*0c50*/  IADD3 R12, PT, PT, R47, -R38, -R12 ;  /* 0x800000262f0c7210 */ /* 0x000fe40007ffe80c */
[----:B------:R-:W-:Y:S01]  /*0c60*/  SEL R29, R30, R29, !P0 ;  /* 0x0000001d1e1d7207 */ /* 0x000fe20004000000 */
[----:B------:R-:W-:Y:S01]  /*0c70*/  IMAD.IADD R30, R34, 0x1, R30 ;  /* 0x00000001221e7824 */ /* 0x000fe200078e021e */
[----:B------:R-:W-:Y:S01]  /*0c80*/  ISETP.NE.AND P1, PT, R32, RZ, PT ;  /* 0x000000ff2000720c */ /* 0x000fe20003f25270 */
[----:B------:R-:W-:-:S05]  /*0c90*/  VIADD R12, R12, 0x8 ;  /* 0x000000080c0c7836 */ /* 0x000fca0000000000 */
[----:B------:R-:W-:Y:S01]  /*0ca0*/  SEL R31, R30, R12, !P1 ;  /* 0x0000000c1e1f7207 */ /* 0x000fe20004800000 */
[----:B------:R-:W-:Y:S01]  /*0cb0*/  @!P4 IMAD.MOV.U32 R12, RZ, RZ, 0x65 ;  /* 0x00000065ff0cc424 */ /* 0x000fe200078e00ff */
[----:B------:R-:W-:Y:S01]  /*0cc0*/  ISETP.NE.AND P3, PT, R36, RZ, PT ;  /* 0x000000ff2400720c */ /* 0x000fe20003f65270 */
[C---:B------:R-:W-:Y:S02]  /*0cd0*/  IMAD.IADD R36, R40.reuse, 0x1, R42 ;  /* 0x0000000128247824 */ /* 0x040fe400078e022a */
[----:B------:R-:W-:Y:S01]  /*0ce0*/  IMAD.IADD R37, R37, 0x1, R30 ;  /* 0x0000000125257824 */ /* 0x000fe200078e021e */
[----:B0-----:R0:W-:Y:S01]  /*0cf0*/  @!P4 ST.E.64.STRONG.GPU desc[UR8][R14.64+0x100], R12 ;  /* 0x0001000c0e00c985 */ /* 0x0011e2000c10fb08 */
[----:B------:R-:W-:Y:S01]  /*0d00*/  IMAD.IADD R34, R41, 0x1, R36 ;  /* 0x0000000129227824 */ /* 0x000fe200078e0224 */
[----:B------:R-:W-:Y:S01]  /*0d10*/  ISETP.NE.AND P0, PT, R43, RZ, PT ;  /* 0x000000ff2b00720c */ /* 0x000fe20003f05270 */
[----:B------:R-:W-:Y:S02]  /*0d20*/  IMAD.IADD R40, R40, 0x1, R37 ;  /* 0x0000000128287824 */ /* 0x000fe400078e0225 */
[----:B------:R-:W-:Y:S01]  /*0d30*/  IMAD.IADD R38, R45, 0x1, R34 ;  /* 0x000000012d267824 */ /* 0x000fe200078e0222 */
[----:B------:R-:W-:Y:S01]  /*0d40*/  ISETP.NE.AND P6, PT, R33, RZ, PT ;  /* 0x000000ff2100720c */ /* 0x000fe20003fc5270 */
[----:B------:R-:W-:-:S03]  /*0d50*/  IMAD.IADD R41, R41, 0x1, R40 ;  /* 0x0000000129297824 */ /* 0x000fc600078e0228 */
[C---:B------:R-:W-:Y:S02]  /*0d60*/  IADD3 R33, PT, PT, R47.reuse, 0xc, -R38 ;  /* 0x0000000c2f217810 */ /* 0x040fe40007ffe826 */
[----:B------:R-:W-:Y:S01]  /*0d70*/  IADD3 R38, PT, PT, R47, -R38, -R20 ;  /* 0x800000262f267210 */ /* 0x000fe20007ffe814 */
[----:B------:R-:W-:Y:S01]  /*0d80*/  IMAD.IADD R45, R45, 0x1, R41 ;  /* 0x000000012d2d7824 */ /* 0x000fe200078e0229 */
[----:B------:R-:W-:Y:S01]  /*0d90*/  LEA R46, R46, UR4, 0x2 ;  /* 0x000000042e2e7c11 */ /* 0x000fe2000f8e10ff */
[----:B------:R-:W-:Y:S01]  /*0da0*/  BAR.SYNC.DEFER_BLOCKING 0x0 ;  /* 0x0000000000007b1d */ /* 0x000fe20000010000 */
[----:B------:R-:W-:Y:S01]  /*0db0*/  IADD3 R32, PT, PT, R47, 0x9, -R42 ;  /* 0x000000092f207810 */ /* 0x000fe20007ffe82a */
[----:B------:R-:W-:Y:S01]  /*0dc0*/  VIADD R30, R38, 0xd ;  /* 0x0000000d261e7836 */ /* 0x000fe20000000000 */
[----:B------:R-:W-:Y:S01]  /*0dd0*/  LEA R23, R23, UR4, 0x2 ;  /* 0x0000000417177c11 */ /* 0x000fe2000f8e10ff */
[----:B------:R-:W-:Y:S01]  /*0de0*/  @!P0 IMAD.IADD R30, R20, 0x1, R45 ;  /* 0x00000001141e8824 */ /* 0x000fe200078e022d */
[----:B------:R-:W-:-:S02]  /*0df0*/  ISETP.NE.AND P5, PT, R35, RZ, PT ;  /* 0x000000ff2300720c */ /* 0x000fc40003fa5270 */
[----:B------:R-:W-:Y:S02]  /*0e00*/  IADD3 R36, PT, PT, R47, 0xa, -R36 ;  /* 0x0000000a2f247810 */ /* 0x000fe40007ffe824 */
[----:B------:R-:W-:Y:S02]  /*0e10*/  LEA R20, R21, UR4, 0x2 ;  /* 0x0000000415147c11 */ /* 0x000fe4000f8e10ff */
[----:B------:R-:W-:Y:S02]  /*0e20*/  IADD3 R34, PT, PT, R47, 0xb, -R34 ;  /* 0x0000000b2f227810 */ /* 0x000fe40007ffe822 */
[----:B------:R-:W-:Y:S02]  /*0e30*/  LEA R21, R26, UR4, 0x2 ;  /* 0x000000041a157c11 */ /* 0x000fe4000f8e10ff */
[----:B------:R-:W-:Y:S02]  /*0e40*/  ISETP.NE.AND P2, PT, R39, RZ, PT ;  /* 0x000000ff2700720c */ /* 0x000fe40003f45270 */
[----:B------:R-:W-:-:S02]  /*0e50*/  LEA R22, R22, UR4, 0x2 ;  /* 0x0000000416167c11 */ /* 0x000fc4000f8e10ff */
[----:B------:R-:W-:Y:S02]  /*0e60*/  SEL R32, R37, R32, !P6 ;  /* 0x0000002025207207 */ /* 0x000fe40007000000 */
[----:B------:R-:W-:Y:S02]  /*0e70*/  LEA R27, R27, UR4, 0x2 ;  /* 0x000000041b1b7c11 */ /* 0x000fe4000f8e10ff */
[----:B------:R-:W-:Y:S01]  /*0e80*/  SEL R36, R40, R36, !P5 ;  /* 0x0000002428247207 */ /* 0x000fe20006800000 */
[----:B------:R-:W-:Y:S01]  /*0e90*/  STS [R46], R19 ;  /* 0x000000132e007388 */ /* 0x000fe20000000800 */
[----:B------:R-:W-:Y:S02]  /*0ea0*/  LEA R28, R28, UR4, 0x2 ;  /* 0x000000041c1c7c11 */ /* 0x000fe4000f8e10ff */
[----:B------:R-:W-:Y:S01]  /*0eb0*/  SEL R34, R41, R34, !P3 ;  /* 0x0000002229227207 */ /* 0x000fe20005800000 */
[----:B------:R-:W-:Y:S01]  /*0ec0*/  STS [R23], R18 ;  /* 0x0000001217007388 */ /* 0x000fe20000000800 */
[----:B------:R-:W-:-:S02]  /*0ed0*/  LEA R29, R29, UR4, 0x2 ;  /* 0x000000041d1d7c11 */ /* 0x000fc4000f8e10ff */
[----:B------:R-:W-:Y:S01]  /*0ee0*/  ISETP.GE.AND P0, PT, R0, R49, PT ;  /* 0x000000310000720c */ /* 0x000fe20003f06270 */
[----:B------:R1:W-:Y:S01]  /*0ef0*/  STS [R20], R17 ;  /* 0x0000001114007388 */ /* 0x0003e20000000800 */
[----:B------:R-:W-:Y:S02]  /*0f00*/  SEL R33, R45, R33, !P2 ;  /* 0x000000212d217207 */ /* 0x000fe40005000000 */
[----:B0-----:R-:W-:Y:S01]  /*0f10*/  LEA R12, R31, UR4, 0x2 ;  /* 0x000000041f0c7c11 */ /* 0x001fe2000f8e10ff */
[----:B------:R0:W-:Y:S01]  /*0f20*/  STS [R21], R16 ;  /* 0x0000001015007388 */ /* 0x0001e20000000800 */
[----:B------:R-:W-:Y:S02]  /*0f30*/  LEA R13, R32, UR4, 0x2 ;  /* 0x00000004200d7c11 */ /* 0x000fe4000f8e10ff */
[----:B------:R-:W-:Y:S01]  /*0f40*/  LEA R36, R36, UR4, 0x2 ;  /* 0x0000000424247c11 */ /* 0x000fe2000f8e10ff */
[----:B------:R0:W-:Y:S01]  /*0f50*/  STS [R22], R11 ;  /* 0x0000000b16007388 */ /* 0x0001e20000000800 */
[----:B------:R-:W-:-:S03]  /*0f60*/  LEA R15, R34, UR4, 0x2 ;  /* 0x00000004220f7c11 */ /* 0x000fc6000f8e10ff */
[----:B------:R0:W-:Y:S01]  /*0f70*/  STS [R27], R10 ;  /* 0x0000000a1b007388 */ /* 0x0001e20000000800 */
[----:B------:R-:W-:-:S03]  /*0f80*/  LEA R14, R33, UR4, 0x2 ;  /* 0x00000004210e7c11 */ /* 0x000fc6000f8e10ff */
[----:B------:R0:W-:Y:S01]  /*0f90*/  STS [R28], R9 ;  /* 0x000000091c007388 */ /* 0x0001e20000000800 */
[----:B-1----:R-:W-:-:S03]  /*0fa0*/  LEA R17, R30, UR4, 0x2 ;  /* 0x000000041e117c11 */ /* 0x002fc6000f8e10ff */
[----:B------:R0:W-:Y:S04]  /*0fb0*/  STS [R29], R8 ;  /* 0x000000081d007388 */ /* 0x0001e80000000800 */
[----:B------:R0:W-:Y:S04]  /*0fc0*/  STS [R12], R7 ;  /* 0x000000070c007388 */ /* 0x0001e80000000800 */
[----:B------:R0:W-:Y:S04]  /*0fd0*/  STS [R13], R6 ;  /* 0x000000060d007388 */ /* 0x0001e80000000800 */
[----:B------:R0:W-:Y:S01]  /*0fe0*/  STS [R36], R5 ;  /* 0x0000000524007388 */ /* 0x0001e20000000800 */
[----:B------:R-:W-:Y:S03]  /*0ff0*/  BSSY.RECONVERGENT B0, `(.L_x_2) ;  /* 0x000001f000007945 */ /* 0x000fe60003800200 */
[----:B------:R0:W-:Y:S04]  /*1000*/  STS [R15], R4 ;  /* 0x000000040f007388 */ /* 0x0001e80000000800 */
[----:B------:R0:W-:Y:S04]  /*1010*/  STS [R14], R3 ;  /* 0x000000030e007388 */ /* 0x0001e80000000800 */
[----:B------:R0:W-:Y:S01]  /*1020*/  STS [R17], R2 ;  /* 0x0000000211007388 */ /* 0x0001e20000000800 */
[----:B------:R-:W-:Y:S06]  /*1030*/  BAR.SYNC.DEFER_BLOCKING 0x0 ;  /* 0x0000000000007b1d */ /* 0x000fec0000010000 */
[----:B------:R-:W-:Y:S05]  /*1040*/  @P0 BRA `(.L_x_3) ;  /* 0x0000000000400947 */ /* 0x000fea0003800000 */
[----:B------:R-:W-:Y:S01]  /*1050*/  UISETP.NE.AND UP0, UPT, UR6, URZ, UPT ;  /* 0x000000ff0600728c */ /* 0x000fe2000bf05270 */
[----:B0-----:R-:W-:Y:S01]  /*1060*/  CS2R R4, SRZ ;  /* 0x0000000000047805 */ /* 0x001fe2000001ff00 */
[----:B------:R-:W0:Y:S04]  /*1070*/  LDCU.64 UR10, c[0x0][0x3c0] ;  /* 0x00007800ff0a77ac */ /* 0x000e280008000a00 */
[----:B------:R-:W-:-:S13]  /*1080*/  PLOP3.LUT P0, PT, PT, PT, UP0, 0x80, 0x8 ;  /* 0x000000000008781c */ /* 0x000fda0003f0f008 */
[----:B------:R-:W-:Y:S05]  /*1090*/  @P0 BRA `(.L_x_4) ;  /* 0x0000000000100947 */ /* 0x000fea0003800000 */
[----:B------:R-:W1:Y:S02]  /*10a0*/  LDC.64 R2, c[0x0][0x3d0] ;  /* 0x0000f400ff027b82 */ /* 0x000e640000000a00 */
[----:B-1----:R-:W2:Y:S02]  /*10b0*/  LDG.E.64 R2, desc[UR8][R2.64] ;  /* 0x0000000802027981 */ /* 0x002ea4000c1e1b00 */
[----:B--2---:R-:W-:-:S05]  /*10c0*/  IADD3 R5, P1, PT, -R2, R24, RZ ;  /* 0x0000001802057210 */ /* 0x004fca0007f3e1ff */
[----:B------:R-:W-:-:S08]  /*10d0*/  IMAD.X R4, R25, 0x1, ~R3, P1 ;  /* 0x0000000119047824 */ /* 0x000fd000008e0e03 */
.L_x_4:
[----:B------:R-:W-:-:S04]  /*10e0*/  IADD3 R6, P1, PT, R0, R5, RZ ;  /* 0x0000000500067210 */ /* 0x000fc80007f3e0ff */
[----:B------:R-:W-:Y:S01]  /*10f0*/  LOP3.LUT R6, RZ, R6, RZ, 0x33, !PT ;  /* 0x00000006ff067212 */ /* 0x000fe200078e33ff */
[----:B------:R-:W-:-:S03]  /*1100*/  IMAD.X R5, RZ, RZ, R4, P1 ;  /* 0x000000ffff057224 */ /* 0x000fc600008e0604 */
[----:B0-----:R-:W-:Y:S02]  /*1110*/  IADD3 R6, P1, PT, R6, UR10, RZ ;  /* 0x0000000a06067c10 */ /* 0x001fe4000ff3e0ff */
[----:B------:R-:W-:-:S04]  /*1120*/  LOP3.LUT R5, RZ, R5, RZ, 0x33, !PT ;  /* 0x00000005ff057212 */ /* 0x000fc800078e33ff */
[----:B------:R-:W-:Y:S01]  /*1130*/  IADD3.X R5, PT, PT, R5, UR11, RZ, P1, !PT ;  /* 0x0000000b05057c10 */ /* 0x000fe20008ffe4ff */
[----:B------:R-:W-:Y:S06]  /*1140*/  BRA `(.L_x_5) ;  /* 0x0000000000247947 */ /* 0x000fec0003800000 */
.L_x_3:
[----:B------:R-:W-:Y:S01]  /*1150*/  UISETP.NE.AND UP0, UPT, UR6, URZ, UPT ;  /* 0x000000ff0600728c */ /* 0x000fe2000bf05270 */
[----:B0-----:R-:W-:Y:S01]  /*1160*/  IMAD.IADD R5, R0, 0x1, -R49 ;  /* 0x0000000100057824 */ /* 0x001fe200078e0a31 */
[----:B------:R-:W-:-:S04]  /*1170*/  CS2R R2, SRZ ;  /* 0x0000000000027805 */ /* 0x000fc8000001ff00 */
[----:B------:R-:W-:-:S13]  /*1180*/  PLOP3.LUT P0, PT, PT, PT, UP0, 0x80, 0x8 ;  /* 0x000000000008781c */ /* 0x000fda0003f0f008 */
[----:B------:R-:W-:Y:S05]  /*1190*/  @P0 BRA `(.L_x_6) ;  /* 0x0000000000080947 */ /* 0x000fea0003800000 */
[----:B------:R-:W0:Y:S02]  /*11a0*/  LDC.64 R2, c[0x0][0x3d0] ;  /* 0x0000f400ff027b82 */ /* 0x000e240000000a00 */
[----:B0-----:R-:W5:Y:S02]  /*11b0*/  LDG.E.64 R2, desc[UR8][R2.64] ;  /* 0x0000000802027981 */ /* 0x001f64000c1e1b00 */
.L_x_6:
[----:B-----5:R-:W-:-:S04]  /*11c0*/  IADD3 R6, P1, PT, R5, R2, RZ ;  /* 0x0000000205067210 */ /* 0x020fc80007f3e0ff */
[----:B------:R-:W-:-:S09]  /*11d0*/  LEA.HI.X.SX32 R5, R5, R3, 0x1, P1 ;  /* 0x0000000305057211 */ /* 0x000fd200008f0eff */
.L_x_5:
[----:B------:R-:W-:Y:S05]  /*11e0*/  BSYNC.RECONVERGENT B0 ;  /* 0x0000000000007941 */ /* 0x000fea0003800200 */
.L_x_2:
[----:B------:R-:W-:Y:S01]  /*11f0*/  LEA R2, R0, UR4, 0x2 ;  /* 0x0000000400027c11 */ /* 0x000fe2000f8e10ff */
[----:B------:R-:W0:Y:S01]  /*1200*/  LDCU.64 UR4, c[0x0][0x390] ;  /* 0x00007200ff0477ac */ /* 0x000e220008000a00 */
[----:B------:R-:W-:Y:S03]  /*1210*/  BSSY.RECONVERGENT B0, `(.L_x_7) ;  /* 0x0000022000007945 */ /* 0x000fe60003800200 */
[----:B------:R-:W1:Y:S01]  /*1220*/  LDS R3, [R2] ;  /* 0x0000000002037984 */ /* 0x000e620000000800 */
[----:B0-----:R-:W-:-:S04]  /*1230*/  LEA R4, P1, R6, UR4, 0x2 ;  /* 0x0000000406047c11 */ /* 0x001fc8000f8210ff */
[----:B------:R-:W-:Y:S01]  /*1240*/  LEA.HI.X R5, R6, UR5, R5, 0x2, P1 ;  /* 0x0000000506057c11 */ /* 0x000fe200088f1405 */
[----:B------:R-:W-:-:S05]  /*1250*/  VIADD R6, R0, 0x160 ;  /* 0x0000016000067836 */ /* 0x000fca0000000000 */
[----:B------:R-:W-:Y:S01]  /*1260*/  ISETP.GE.AND P1, PT, R6, R49, PT ;  /* 0x000000310600720c */ /* 0x000fe20003f26270 */
[----:B-1----:R0:W-:-:S12]  /*1270*/  STG.E desc[UR8][R4.64], R3 ;  /* 0x0000000304007986 */ /* 0x0021d8000c101908 */
[----:B------:R-:W-:Y:S05]  /*1280*/  @!P1 BRA `(.L_x_8) ;  /* 0x0000000000289947 */ /* 0x000fea0003800000 */
[----:B------:R-:W-:Y:S01]  /*1290*/  BSSY.RECONVERGENT B1, `(.L_x_9) ;  /* 0x0000006000017945 */ /* 0x000fe20003800200 */
[----:B0-----:R-:W-:Y:S01]  /*12a0*/  IMAD.IADD R3, R6, 0x1, -R49 ;  /* 0x0000000106037824 */ /* 0x001fe200078e0a31 */
[----:B------:R-:W-:Y:S02]  /*12b0*/  CS2R R4, SRZ ;  /* 0x0000000000047805 */ /* 0x000fe4000001ff00 */
[----:B------:R-:W-:Y:S05]  /*12c0*/  @P0 BRA `(.L_x_10) ;  /* 0x0000000000080947 */ /* 0x000fea0003800000 */
[----:B------:R-:W0:Y:S02]  /*12d0*/  LDC.64 R4, c[0x0][0x3d0] ;  /* 0x0000f400ff047b82 */ /* 0x000e240000000a00 */
[----:B0-----:R-:W5:Y:S02]  /*12e0*/  LDG.E.64 R4, desc[UR8][R4.64] ;  /* 0x0000000804047981 */ /* 0x001f64000c1e1b00 */
.L_x_10:
[----:B------:R-:W-:Y:S05]  /*12f0*/  BSYNC.RECONVERGENT B1 ;  /* 0x0000000000017941 */ /* 0x000fea0003800200 */
.L_x_9:
[----:B-----5:R-:W-:-:S04]  /*1300*/  IADD3 R6, P1, PT, R3, R4, RZ ;  /* 0x0000000403067210 */ /* 0x020fc80007f3e0ff */
[----:B------:R-:W-:Y:S01]  /*1310*/  LEA.HI.X.SX32 R5, R3, R5, 0x1, P1 ;  /* 0x0000000503057211 */ /* 0x000fe200008f0eff */
[----:B------:R-:W-:Y:S08]  /*1320*/  BRA `(.L_x_11) ;  /* 0x0000000000407947 */ /* 0x000ff00003800000 */
.L_x_8:
[----:B------:R-:W-:Y:S01]  /*1330*/  BSSY.RECONVERGENT B1, `(.L_x_12) ;  /* 0x0000008000017945 */ /* 0x000fe20003800200 */
[----:B0-----:R-:W-:Y:S02]  /*1340*/  IMAD.MOV.U32 R3, RZ, RZ, RZ ;  /* 0x000000ffff037224 */ /* 0x001fe400078e00ff */
[----:B------:R-:W-:Y:S01]  /*1350*/  IMAD.MOV.U32 R7, RZ, RZ, RZ ;  /* 0x000000ffff077224 */ /* 0x000fe200078e00ff */
[----:B------:R-:W-:Y:S06]  /*1360*/  @P0 BRA `(.L_x_13) ;  /* 0x0000000000100947 */ /* 0x000fec0003800000 */
[----:B------:R-:W0:Y:S02]  /*1370*/  LDC.64 R4, c[0x0][0x3d0] ;  /* 0x0000f400ff047b82 */ /* 0x000e240000000a00 */
[----:B0-----:R-:W2:Y:S02]  /*1380*/  LDG.E.64 R4, desc[UR8][R4.64] ;  /* 0x0000000804047981 */ /* 0x001ea4000c1e1b00 */
[----:B--2---:R-:W-:-:S05]  /*1390*/  IADD3 R3, P1, PT, -R4, R24, RZ ;  /* 0x0000001804037210 */ /* 0x004fca0007f3e1ff */
[----:B------:R-:W-:-:S08]  /*13a0*/  IMAD.X R7, R25, 0x1, ~R5, P1 ;  /* 0x0000000119077824 */ /* 0x000fd000008e0e05 */
.L_x_13:
[----:B------:R-:W-:Y:S05]  /*13b0*/  BSYNC.RECONVERGENT B1 ;  /* 0x0000000000017941 */ /* 0x000fea0003800200 */
.L_x_12:
[----:B------:R-:W0:Y:S01]  /*13c0*/  LDCU.64 UR6, c[0x0][0x3c0] ;  /* 0x00007800ff0677ac */ /* 0x000e220008000a00 */
[----:B------:R-:W-:-:S04]  /*13d0*/  IADD3 R3, P1, PT, R6, R3, RZ ;  /* 0x0000000306037210 */ /* 0x000fc80007f3e0ff */
[----:B------:R-:W-:Y:S01]  /*13e0*/  LOP3.LUT R3, RZ, R3, RZ, 0x33, !PT ;  /* 0x00000003ff037212 */ /* 0x000fe200078e33ff */
[----:B------:R-:W-:-:S03]  /*13f0*/  IMAD.X R4, RZ, RZ, R7, P1 ;  /* 0x000000ffff047224 */ /* 0x000fc600008e0607 */
[----:B0-----:R-:W-:Y:S02]  /*1400*/  IADD3 R6, P1, PT, R3, UR6, RZ ;  /* 0x0000000603067c10 */ /* 0x001fe4000ff3e0ff */
[----:B------:R-:W-:-:S04]  /*1410*/  LOP3.LUT R3, RZ, R4, RZ, 0x33, !PT ;  /* 0x00000004ff037212 */ /* 0x000fc800078e33ff */
[----:B------:R-:W-:-:S07]  /*1420*/  IADD3.X R5, PT, PT, R3, UR7, RZ, P1, !PT ;  /* 0x0000000703057c10 */ /* 0x000fce0008ffe4ff */
.L_x_11:
[----:B------:R-:W-:Y:S05]  /*1430*/  BSYNC.RECONVERGENT B0 ;  /* 0x0000000000007941 */ /* 0x000fea0003800200 */
.L_x_7:
[----:B------:R-:W0:Y:S01]  /*1440*/  LDS R3, [R2+0x580] ;  /* 0x0005800002037984 */ /* 0x000e220000000800 */
[C---:B------:R-:W-:Y:S01]  /*1450*/  LEA R4, P1, R6.reuse, UR4, 0x2 ;  /* 0x0000000406047c11 */ /* 0x040fe2000f8210ff */
[----:B------:R-:W-:Y:S03]  /*1460*/  BSSY.RECONVERGENT B0, `(.L_x_14) ;  /* 0x0000020000007945 */ /* 0x000fe60003800200 */
[----:B------:R-:W-:Y:S01]  /*1470*/  LEA.HI.X R5, R6, UR5, R5, 0x2, P1 ;  /* 0x0000000506057c11 */ /* 0x000fe200088f1405 */
[----:B------:R-:W-:-:S05]  /*1480*/  VIADD R6, R0, 0x2c0 ;  /* 0x000002c000067836 */ /* 0x000fca0000000000 */
[----:B------:R-:W-:Y:S01]  /*1490*/  ISETP.GE.AND P1, PT, R6, R49, PT ;  /* 0x000000310600720c */ /* 0x000fe20003f26270 */
[----:B0-----:R0:W-:-:S12]  /*14a0*/  STG.E desc[UR8][R4.64], R3 ;  /* 0x0000000304007986 */ /* 0x0011d8000c101908 */
[----:B------:R-:W-:Y:S05]  /*14b0*/  @!P1 BRA `(.L_x_15) ;  /* 0x0000000000289947 */ /* 0x000fea0003800000 */
[----:B------:R-:W-:Y:S01]  /*14c0*/  BSSY.RECONVERGENT B1, `(.L_x_16) ;  /* 0x0000006000017945 */ /* 0x000fe20003800200 */
[----:B0-----:R-:W-:Y:S01]  /*14d0*/  IMAD.IADD R3, R6, 0x1, -R49 ;  /* 0x0000000106037824 */ /* 0x001fe200078e0a31 */
[----:B------:R-:W-:Y:S02]  /*14e0*/  CS2R R4, SRZ ;  /* 0x0000000000047805 */ /* 0x000fe4000001ff00 */
[----:B------:R-:W-:Y:S05]  /*14f0*/  @P0 BRA `(.L_x_17) ;  /* 0x0000000000080947 */ /* 0x000fea0003800000 */
[----:B------:R-:W0:Y:S02]  /*1500*/  LDC.64 R4, c[0x0][0x3d0] ;  /* 0x0000f400ff047b82 */ /* 0x000e240000000a00 */
[----:B0-----:R-:W5:Y:S02]  /*1510*/  LDG.E.64 R4, desc[UR8][R4.64] ;  /* 0x0000000804047981 */ /* 0x001f64000c1e1b00 */
.L_x_17:
[----:B------:R-:W-:Y:S05]  /*1520*/  BSYNC.RECONVERGENT B1 ;  /* 0x0000000000017941 */ /* 0x000fea0003800200 */
.L_x_16:
[----:B-----5:R-:W-:-:S04]  /*1530*/  IADD3 R6, P1, PT, R3, R4, RZ ;  /* 0x0000000403067210 */ /* 0x020fc80007f3e0ff */
[----:B------:R-:W-:Y:S01]  /*1540*/  LEA.HI.X.SX32 R5, R3, R5, 0x1, P1 ;  /* 0x0000000503057211 */ /* 0x000fe200008f0eff */
[----:B------:R-:W-:Y:S08]  /*1550*/  BRA `(.L_x_18) ;  /* 0x0000000000407947 */ /* 0x000ff00003800000 */
.L_x_15:
        /* <DEDUP_REMOVED lines=8> */
.L_x_20:
[----:B------:R-:W-:Y:S05]  /*15e0*/  BSYNC.RECONVERGENT B1 ;  /* 0x0000000000017941 */ /* 0x000fea0003800200 */
.L_x_19:
[----:B------:R-:W0:Y:S01]  /*15f0*/  LDCU.64 UR6, c[0x0][0x3c0] ;  /* 0x00007800ff0677ac */ /* 0x000e220008000a00 */
[----:B------:R-:W-:-:S04]  /*1600*/  IADD3 R3, P1, PT, R6, R3, RZ ;  /* 0x0000000306037210 */ /* 0x000fc80007f3e0ff */
[----:B------:R-:W-:Y:S01]  /*1610*/  LOP3.LUT R3, RZ, R3, RZ, 0x33, !PT ;  /* 0x00000003ff037212 */ /* 0x000fe200078e33ff */
[----:B------:R-:W-:-:S03]  /*1620*/  IMAD.X R4, RZ, RZ, R7, P1 ;  /* 0x000000ffff047224 */ /* 0x000fc600008e0607 */
[----:B0-----:R-:W-:Y:S02]  /*1630*/  IADD3 R6, P1, PT, R3, UR6, RZ ;  /* 0x0000000603067c10 */ /* 0x001fe4000ff3e0ff */
[----:B------:R-:W-:-:S04]  /*1640*/  LOP3.LUT R3, RZ, R4, RZ, 0x33, !PT ;  /* 0x00000004ff037212 */ /* 0x000fc800078e33ff */
[----:B------:R-:W-:-:S07]  /*1650*/  IADD3.X R5, PT, PT, R3, UR7, RZ, P1, !PT ;  /* 0x0000000703057c10 */ /* 0x000fce0008ffe4ff */
.L_x_18:
[----:B------:R-:W-:Y:S05]  /*1660*/  BSYNC.RECONVERGENT B0 ;  /* 0x0000000000007941 */ /* 0x000fea0003800200 */
.L_x_14:
        /* <DEDUP_REMOVED lines=14> */
.L_x_24:
[----:B------:R-:W-:Y:S05]  /*1750*/  BSYNC.RECONVERGENT B1 ;  /* 0x0000000000017941 */ /* 0x000fea0003800200 */
.L_x_23:
[----:B-----5:R-:W-:-:S04]  /*1760*/  IADD3 R6, P1, PT, R3, R4, RZ ;  /* 0x0000000403067210 */ /* 0x020fc80007f3e0ff */
[----:B------:R-:W-:Y:S01]  /*1770*/  LEA.HI.X.SX32 R5, R3, R5, 0x1, P1 ;  /* 0x0000000503057211 */ /* 0x000fe200008f0eff */
[----:B------:R-:W-:Y:S08]  /*1780*/  BRA `(.L_x_25) ;  /* 0x0000000000407947 */ /* 0x000ff00003800000 */
.L_x_22:
        /* <DEDUP_REMOVED lines=8> */
.L_x_27:
[----:B------:R-:W-:Y:S05]  /*1810*/  BSYNC.RECONVERGENT B1 ;  /* 0x0000000000017941 */ /* 0x000fea0003800200 */
.L_x_26:
[----:B------:R-:W0:Y:S01]  /*1820*/  LDCU.64 UR6, c[0x0][0x3c0] ;  /* 0x00007800ff0677ac */ /* 0x000e220008000a00 */
[----:B------:R-:W-:-:S04]  /*1830*/  IADD3 R3, P1, PT, R6, R3, RZ ;  /* 0x0000000306037210 */ /* 0x000fc80007f3e0ff */
[----:B------:R-:W-:Y:S01]  /*1840*/  LOP3.LUT R3, RZ, R3, RZ, 0x33, !PT ;  /* 0x00000003ff037212 */ /* 0x000fe200078e33ff */
[----:B------:R-:W-:-:S03]  /*1850*/  IMAD.X R4, RZ, RZ, R7, P1 ;  /* 0x000000ffff047224 */ /* 0x000fc600008e0607 */
[----:B0-----:R-:W-:Y:S02]  /*1860*/  IADD3 R6, P1, PT, R3, UR6, RZ ;  /* 0x0000000603067c10 */ /* 0x001fe4000ff3e0ff */
[----:B------:R-:W-:-:S04]  /*1870*/  LOP3.LUT R3, RZ, R4, RZ, 0x33, !PT ;  /* 0x00000004ff037212 */ /* 0x000fc800078e33ff */
[----:B------:R-:W-:-:S07]  /*1880*/  IADD3.X R5, PT, PT, R3, UR7, RZ, P1, !PT ;  /* 0x0000000703057c10 */ /* 0x000fce0008ffe4ff */
.L_x_25:
[----:B------:R-:W-:Y:S05]  /*1890*/  BSYNC.RECONVERGENT B0 ;  /* 0x0000000000007941 */ /* 0x000fea0003800200 */
.L_x_21:
        /* <DEDUP_REMOVED lines=14> */
.L_x_31:
[----:B------:R-:W-:Y:S05]  /*1980*/  BSYNC.RECONVERGENT B1 ;  /* 0x0000000000017941 */ /* 0x000fea0003800200 */
.L_x_30:
[----:B-----5:R-:W-:-:S04]  /*1990*/  IADD3 R6, P1, PT, R3, R4, RZ ;  /* 0x0000000403067210 */ /* 0x020fc80007f3e0ff */
[----:B------:R-:W-:Y:S01]  /*19a0*/  LEA.HI.X.SX32 R5, R3, R5, 0x1, P1 ;  /* 0x0000000503057211 */ /* 0x000fe200008f0eff */
[----:B------:R-:W-:Y:S08]  /*19b0*/  BRA `(.L_x_32) ;  /* 0x0000000000407947 */ /* 0x000ff00003800000 */
.L_x_29:
        /* <DEDUP_REMOVED lines=8> */
.L_x_34:
[----:B------:R-:W-:Y:S05]  /*1a40*/  BSYNC.RECONVERGENT B1 ;  /* 0x0000000000017941 */ /* 0x000fea0003800200 */
.L_x_33:
[----:B------:R-:W0:Y:S01]  /*1a50*/  LDCU.64 UR6, c[0x0][0x3c0] ;  /* 0x00007800ff0677ac */ /* 0x000e220008000a00 */
[----:B------:R-:W-:-:S04]  /*1a60*/  IADD3 R3, P1, PT, R6, R3, RZ ;  /* 0x0000000306037210 */ /* 0x000fc80007f3e0ff */
[----:B------:R-:W-:Y:S01]  /*1a70*/  LOP3.LUT R3, RZ, R3, RZ, 0x33, !PT ;  /* 0x00000003ff037212 */ /* 0x000fe200078e33ff */
[----:B------:R-:W-:-:S03]  /*1a80*/  IMAD.X R4, RZ, RZ, R7, P1 ;  /* 0x000000ffff047224 */ /* 0x000fc600008e0607 */
[----:B0-----:R-:W-:Y:S02]  /*1a90*/  IADD3 R6, P1, PT, R3, UR6, RZ ;  /* 0x0000000603067c10 */ /* 0x001fe4000ff3e0ff */
[----:B------:R-:W-:-:S04]  /*1aa0*/  LOP3.LUT R3, RZ, R4, RZ, 0x33, !PT ;  /* 0x00000004ff037212 */ /* 0x000fc800078e33ff */
[----:B------:R-:W-:-:S07]  /*1ab0*/  IADD3.X R5, PT, PT, R3, UR7, RZ, P1, !PT ;  /* 0x0000000703057c10 */ /* 0x000fce0008ffe4ff */
.L_x_32:
[----:B------:R-:W-:Y:S05]  /*1ac0*/  BSYNC.RECONVERGENT B0 ;  /* 0x0000000000007941 */ /* 0x000fea0003800200 */
.L_x_28:
        /* <DEDUP_REMOVED lines=14> */
.L_x_38:
[----:B------:R-:W-:Y:S05]  /*1bb0*/  BSYNC.RECONVERGENT B1 ;  /* 0x0000000000017941 */ /* 0x000fea0003800200 */
.L_x_37:
[----:B-----5:R-:W-:-:S04]  /*1bc0*/  IADD3 R6, P1, PT, R3, R4, RZ ;  /* 0x0000000403067210 */ /* 0x020fc80007f3e0ff */
[----:B------:R-:W-:Y:S01]  /*1bd0*/  LEA.HI.X.SX32 R5, R3, R5, 0x1, P1 ;  /* 0x0000000503057211 */ /* 0x000fe200008f0eff */
[----:B------:R-:W-:Y:S08]  /*1be0*/  BRA `(.L_x_39) ;  /* 0x0000000000407947 */ /* 0x000ff00003800000 */
.L_x_36:
        /* <DEDUP_REMOVED lines=8> */
.L_x_41:
[----:B------:R-:W-:Y:S05]  /*1c70*/  BSYNC.RECONVERGENT B1 ;  /* 0x0000000000017941 */ /* 0x000fea0003800200 */
.L_x_40:
[----:B------:R-:W0:Y:S01]  /*1c80*/  LDCU.64 UR6, c[0x0][0x3c0] ;  /* 0x00007800ff0677ac */ /* 0x000e220008000a00 */
[----:B------:R-:W-:-:S04]  /*1c90*/  IADD3 R3, P1, PT, R6, R3, RZ ;  /* 0x0000000306037210 */ /* 0x000fc80007f3e0ff */
[----:B------:R-:W-:Y:S01]  /*1ca0*/  LOP3.LUT R3, RZ, R3, RZ, 0x33, !PT ;  /* 0x00000003ff037212 */ /* 0x000fe200078e33ff */
[----:B------:R-:W-:-:S03]  /*1cb0*/  IMAD.X R4, RZ, RZ, R7, P1 ;  /* 0x000000ffff047224 */ /* 0x000fc600008e0607 */
[----:B0-----:R-:W-:Y:S02]  /*1cc0*/  IADD3 R6, P1, PT, R3, UR6, RZ ;  /* 0x0000000603067c10 */ /* 0x001fe4000ff3e0ff */
[----:B------:R-:W-:-:S04]  /*1cd0*/  LOP3.LUT R3, RZ, R4, RZ, 0x33, !PT ;  /* 0x00000004ff037212 */ /* 0x000fc800078e33ff */
[----:B------:R-:W-:-:S07]  /*1ce0*/  IADD3.X R5, PT, PT, R3, UR7, RZ, P1, !PT ;  /* 0x0000000703057c10 */ /* 0x000fce0008ffe4ff */
.L_x_39:
[----:B------:R-:W-:Y:S05]  /*1cf0*/  BSYNC.RECONVERGENT B0 ;  /* 0x0000000000007941 */ /* 0x000fea0003800200 */
.L_x_35:
        /* <DEDUP_REMOVED lines=14> */
.L_x_45:
[----:B------:R-:W-:Y:S05]  /*1de0*/  BSYNC.RECONVERGENT B1 ;  /* 0x0000000000017941 */ /* 0x000fea0003800200 */
.L_x_44:
[----:B-----5:R-:W-:-:S04]  /*1df0*/  IADD3 R6, P1, PT, R3, R4, RZ ;  /* 0x0000000403067210 */ /* 0x020fc80007f3e0ff */
[----:B------:R-:W-:Y:S01]  /*1e00*/  LEA.HI.X.SX32 R5, R3, R5, 0x1, P1 ;  /* 0x0000000503057211 */ /* 0x000fe200008f0eff */
[----:B------:R-:W-:Y:S08]  /*1e10*/  BRA `(.L_x_46) ;  /* 0x0000000000407947 */ /* 0x000ff00003800000 */
.L_x_43:
        /* <DEDUP_REMOVED lines=8> */
.L_x_48:
[----:B------:R-:W-:Y:S05]  /*1ea0*/  BSYNC.RECONVERGENT B1 ;  /* 0x0000000000017941 */ /* 0x000fea0003800200 */
.L_x_47:
[----:B------:R-:W0:Y:S01]  /*1eb0*/  LDCU.64 UR6, c[0x0][0x3c0] ;  /* 0x00007800ff0677ac */ /* 0x000e220008000a00 */
[----:B------:R-:W-:-:S04]  /*1ec0*/  IADD3 R3, P1, PT, R6, R3, RZ ;  /* 0x0000000306037210 */ /* 0x000fc80007f3e0ff */
[----:B------:R-:W-:Y:S01]  /*1ed0*/  LOP3.LUT R3, RZ, R3, RZ, 0x33, !PT ;  /* 0x00000003ff037212 */ /* 0x000fe200078e33ff */
[----:B------:R-:W-:-:S03]  /*1ee0*/  IMAD.X R4, RZ, RZ, R7, P1 ;  /* 0x000000ffff047224 */ /* 0x000fc600008e0607 */
[----:B0-----:R-:W-:Y:S02]  /*1ef0*/  IADD3 R6, P1, PT, R3, UR6, RZ ;  /* 0x0000000603067c10 */ /* 0x001fe4000ff3e0ff */
[----:B------:R-:W-:-:S04]  /*1f00*/  LOP3.LUT R3, RZ, R4, RZ, 0x33, !PT ;  /* 0x00000004ff037212 */ /* 0x000fc800078e33ff */
[----:B------:R-:W-:-:S07]  /*1f10*/  IADD3.X R5, PT, PT, R3, UR7, RZ, P1, !PT ;  /* 0x0000000703057c10 */ /* 0x000fce0008ffe4ff */
.L_x_46:
[----:B------:R-:W-:Y:S05]  /*1f20*/  BSYNC.RECONVERGENT B0 ;  /* 0x0000000000007941 */ /* 0x000fea0003800200 */
.L_x_42:
        /* <DEDUP_REMOVED lines=14> */
.L_x_52:
[----:B------:R-:W-:Y:S05]  /*2010*/  BSYNC.RECONVERGENT B1 ;  /* 0x0000000000017941 */ /* 0x000fea0003800200 */
.L_x_51:
[----:B-----5:R-:W-:-:S04]  /*2020*/  IADD3 R6, P1, PT, R3, R4, RZ ;  /* 0x0000000403067210 */ /* 0x020fc80007f3e0ff */
[----:B------:R-:W-:Y:S01]  /*2030*/  LEA.HI.X.SX32 R5, R3, R5, 0x1, P1 ;  /* 0x0000000503057211 */ /* 0x000fe200008f0eff */
[----:B------:R-:W-:Y:S08]  /*2040*/  BRA `(.L_x_53) ;  /* 0x0000000000407947 */ /* 0x000ff00003800000 */
.L_x_50:
        /* <DEDUP_REMOVED lines=8> */
.L_x_55:
[----:B------:R-:W-:Y:S05]  /*20d0*/  BSYNC.RECONVERGENT B1 ;  /* 0x0000000000017941 */ /* 0x000fea0003800200 */
.L_x_54:
[----:B------:R-:W0:Y:S01]  /*20e0*/  LDCU.64 UR6, c[0x0][0x3c0] ;  /* 0x00007800ff0677ac */ /* 0x000e220008000a00 */
[----:B------:R-:W-:-:S04]  /*20f0*/  IADD3 R3, P1, PT, R6, R3, RZ ;  /* 0x0000000306037210 */ /* 0x000fc80007f3e0ff */
[----:B------:R-:W-:Y:S01]  /*2100*/  LOP3.LUT R3, RZ, R3, RZ, 0x33, !PT ;  /* 0x00000003ff037212 */ /* 0x000fe200078e33ff */
[----:B------:R-:W-:-:S03]  /*2110*/  IMAD.X R4, RZ, RZ, R7, P1 ;  /* 0x000000ffff047224 */ /* 0x000fc600008e0607 */
[----:B0-----:R-:W-:Y:S02]  /*2120*/  IADD3 R6, P1, PT, R3, UR6, RZ ;  /* 0x0000000603067c10 */ /* 0x001fe4000ff3e0ff */
[----:B------:R-:W-:-:S04]  /*2130*/  LOP3.LUT R3, RZ, R4, RZ, 0x33, !PT ;  /* 0x00000004ff037212 */ /* 0x000fc800078e33ff */
[----:B------:R-:W-:-:S07]  /*2140*/  IADD3.X R5, PT, PT, R3, UR7, RZ, P1, !PT ;  /* 0x0000000703057c10 */ /* 0x000fce0008ffe4ff */
.L_x_53:
[----:B------:R-:W-:Y:S05]  /*2150*/  BSYNC.RECONVERGENT B0 ;  /* 0x0000000000007941 */ /* 0x000fea0003800200 */
.L_x_49:
        /* <DEDUP_REMOVED lines=14> */
.L_x_59:
[----:B------:R-:W-:Y:S05]  /*2240*/  BSYNC.RECONVERGENT B1 ;  /* 0x0000000000017941 */ /* 0x000fea0003800200 */
.L_x_58:
[----:B-----5:R-:W-:-:S04]  /*2250*/  IADD3 R6, P1, PT, R3, R4, RZ ;  /* 0x0000000403067210 */ /* 0x020fc80007f3e0ff */
[----:B------:R-:W-:Y:S01]  /*2260*/  LEA.HI.X.SX32 R5, R3, R5, 0x1, P1 ;  /* 0x0000000503057211 */ /* 0x000fe200008f0eff */
[----:B------:R-:W-:Y:S08]  /*2270*/  BRA `(.L_x_60) ;  /* 0x0000000000407947 */ /* 0x000ff00003800000 */
.L_x_57:
        /* <DEDUP_REMOVED lines=8> */
.L_x_62:
[----:B------:R-:W-:Y:S05]  /*2300*/  BSYNC.RECONVERGENT B1 ;  /* 0x0000000000017941 */ /* 0x000fea0003800200 */
.L_x_61:
[----:B------:R-:W0:Y:S01]  /*2310*/  LDCU.64 UR6, c[0x0][0x3c0] ;  /* 0x00007800ff0677ac */ /* 0x000e220008000a00 */
[----:B------:R-:W-:-:S04]  /*2320*/  IADD3 R3, P1, PT, R6, R3, RZ ;  /* 0x0000000306037210 */ /* 0x000fc80007f3e0ff */
[----:B------:R-:W-:Y:S01]  /*2330*/  LOP3.LUT R3, RZ, R3, RZ, 0x33, !PT ;  /* 0x00000003ff037212 */ /* 0x000fe200078e33ff */
[----:B------:R-:W-:-:S03]  /*2340*/  IMAD.X R4, RZ, RZ, R7, P1 ;  /* 0x000000ffff047224 */ /* 0x000fc600008e0607 */
[----:B0-----:R-:W-:Y:S02]  /*2350*/  IADD3 R6, P1, PT, R3, UR6, RZ ;  /* 0x0000000603067c10 */ /* 0x001fe4000ff3e0ff */
[----:B------:R-:W-:-:S04]  /*2360*/  LOP3.LUT R3, RZ, R4, RZ, 0x33, !PT ;  /* 0x00000004ff037212 */ /* 0x000fc800078e33ff */
[----:B------:R-:W-:-:S07]  /*2370*/  IADD3.X R5, PT, PT, R3, UR7, RZ, P1, !PT ;  /* 0x0000000703057c10 */ /* 0x000fce0008ffe4ff */
.L_x_60:
[----:B------:R-:W-:Y:S05]  /*2380*/  BSYNC.RECONVERGENT B0 ;  /* 0x0000000000007941 */ /* 0x000fea0003800200 */
.L_x_56:
        /* <DEDUP_REMOVED lines=14> */
.L_x_66:
[----:B------:R-:W-:Y:S05]  /*2470*/  BSYNC.RECONVERGENT B1 ;  /* 0x0000000000017941 */ /* 0x000fea0003800200 */
.L_x_65:
[----:B-----5:R-:W-:-:S04]  /*2480*/  IADD3 R6, P1, PT, R3, R4, RZ ;  /* 0x0000000403067210 */ /* 0x020fc80007f3e0ff */
[----:B------:R-:W-:Y:S01]  /*2490*/  LEA.HI.X.SX32 R5, R3, R5, 0x1, P1 ;  /* 0x0000000503057211 */ /* 0x000fe200008f0eff */
[----:B------:R-:W-:Y:S08]  /*24a0*/  BRA `(.L_x_67) ;  /* 0x0000000000407947 */ /* 0x000ff00003800000 */
.L_x_64:
        /* <DEDUP_REMOVED lines=8> */
.L_x_69:
[----:B------:R-:W-:Y:S05]  /*2530*/  BSYNC.RECONVERGENT B1 ;  /* 0x0000000000017941 */ /* 0x000fea0003800200 */
.L_x_68:
[----:B------:R-:W0:Y:S01]  /*2540*/  LDCU.64 UR6, c[0x0][0x3c0] ;  /* 0x00007800ff0677ac */ /* 0x000e220008000a00 */
[----:B------:R-:W-:-:S04]  /*2550*/  IADD3 R3, P1, PT, R6, R3, RZ ;  /* 0x0000000306037210 */ /* 0x000fc80007f3e0ff */
[----:B------:R-:W-:Y:S01]  /*2560*/  LOP3.LUT R3, RZ, R3, RZ, 0x33, !PT ;  /* 0x00000003ff037212 */ /* 0x000fe200078e33ff */
[----:B------:R-:W-:-:S03]  /*2570*/  IMAD.X R4, RZ, RZ, R7, P1 ;  /* 0x000000ffff047224 */ /* 0x000fc600008e0607 */
[----:B0-----:R-:W-:Y:S02]  /*2580*/  IADD3 R6, P1, PT, R3, UR6, RZ ;  /* 0x0000000603067c10 */ /* 0x001fe4000ff3e0ff */
[----:B------:R-:W-:-:S04]  /*2590*/  LOP3.LUT R3, RZ, R4, RZ, 0x33, !PT ;  /* 0x00000004ff037212 */ /* 0x000fc800078e33ff */
[----:B------:R-:W-:-:S07]  /*25a0*/  IADD3.X R5, PT, PT, R3, UR7, RZ, P1, !PT ;  /* 0x0000000703057c10 */ /* 0x000fce0008ffe4ff */
.L_x_67:
[----:B------:R-:W-:Y:S05]  /*25b0*/  BSYNC.RECONVERGENT B0 ;  /* 0x0000000000007941 */ /* 0x000fea0003800200 */
.L_x_63:
        /* <DEDUP_REMOVED lines=14> */
.L_x_73:
[----:B------:R-:W-:Y:S05]  /*26a0*/  BSYNC.RECONVERGENT B1 ;  /* 0x0000000000017941 */ /* 0x000fea0003800200 */
.L_x_72:
[----:B-----5:R-:W-:-:S04]  /*26b0*/  IADD3 R6, P1, PT, R3, R4, RZ ;  /* 0x0000000403067210 */ /* 0x020fc80007f3e0ff */
[----:B------:R-:W-:Y:S01]  /*26c0*/  LEA.HI.X.SX32 R5, R3, R5, 0x1, P1 ;  /* 0x0000000503057211 */ /* 0x000fe200008f0eff */
[----:B------:R-:W-:Y:S08]  /*26d0*/  BRA `(.L_x_74) ;  /* 0x0000000000407947 */ /* 0x000ff00003800000 */
.L_x_71:
        /* <DEDUP_REMOVED lines=8> */
.L_x_76:
[----:B------:R-:W-:Y:S05]  /*2760*/  BSYNC.RECONVERGENT B1 ;  /* 0x0000000000017941 */ /* 0x000fea0003800200 */
.L_x_75:
[----:B------:R-:W0:Y:S01]  /*2770*/  LDCU.64 UR6, c[0x0][0x3c0] ;  /* 0x00007800ff0677ac */ /* 0x000e220008000a00 */
[----:B------:R-:W-:-:S04]  /*2780*/  IADD3 R3, P1, PT, R6, R3, RZ ;  /* 0x0000000306037210 */ /* 0x000fc80007f3e0ff */
[----:B------:R-:W-:Y:S01]  /*2790*/  LOP3.LUT R3, RZ, R3, RZ, 0x33, !PT ;  /* 0x00000003ff037212 */ /* 0x000fe200078e33ff */
[----:B------:R-:W-:-:S03]  /*27a0*/  IMAD.X R4, RZ, RZ, R7, P1 ;  /* 0x000000ffff047224 */ /* 0x000fc600008e0607 */
[----:B0-----:R-:W-:Y:S02]  /*27b0*/  IADD3 R6, P1, PT, R3, UR6, RZ ;  /* 0x0000000603067c10 */ /* 0x001fe4000ff3e0ff */
[----:B------:R-:W-:-:S04]  /*27c0*/  LOP3.LUT R3, RZ, R4, RZ, 0x33, !PT ;  /* 0x00000004ff037212 */ /* 0x000fc800078e33ff */
[----:B------:R-:W-:-:S07]  /*27d0*/  IADD3.X R5, PT, PT, R3, UR7, RZ, P1, !PT ;  /* 0x0000000703057c10 */ /* 0x000fce0008ffe4ff */
.L_x_74:
[----:B------:R-:W-:Y:S05]  /*27e0*/  BSYNC.RECONVERGENT B0 ;  /* 0x0000000000007941 */ /* 0x000fea0003800200 */
.L_x_70:
        /* <DEDUP_REMOVED lines=14> */
.L_x_80:
[----:B------:R-:W-:Y:S05]  /*28d0*/  BSYNC.RECONVERGENT B1 ;  /* 0x0000000000017941 */ /* 0x000fea0003800200 */
.L_x_79:
[----:B-----5:R-:W-:-:S04]  /*28e0*/  IADD3 R6, P1, PT, R3, R4, RZ ;  /* 0x0000000403067210 */ /* 0x020fc80007f3e0ff */
[----:B------:R-:W-:Y:S01]  /*28f0*/  LEA.HI.X.SX32 R5, R3, R5, 0x1, P1 ;  /* 0x0000000503057211 */ /* 0x000fe200008f0eff */
[----:B------:R-:W-:Y:S08]  /*2900*/  BRA `(.L_x_81) ;  /* 0x0000000000407947 */ /* 0x000ff00003800000 */
.L_x_78:
        /* <DEDUP_REMOVED lines=8> */
.L_x_83:
[----:B------:R-:W-:Y:S05]  /*2990*/  BSYNC.RECONVERGENT B1 ;  /* 0x0000000000017941 */ /* 0x000fea0003800200 */
.L_x_82:
[----:B------:R-:W0:Y:S01]  /*29a0*/  LDCU.64 UR6, c[0x0][0x3c0] ;  /* 0x00007800ff0677ac */ /* 0x000e220008000a00 */
[----:B------:R-:W-:-:S04]  /*29b0*/  IADD3 R3, P1, PT, R6, R3, RZ ;  /* 0x0000000306037210 */ /* 0x000fc80007f3e0ff */
[----:B------:R-:W-:Y:S01]  /*29c0*/  LOP3.LUT R3, RZ, R3, RZ, 0x33, !PT ;  /* 0x00000003ff037212 */ /* 0x000fe200078e33ff */
[----:B------:R-:W-:-:S03]  /*29d0*/  IMAD.X R4, RZ, RZ, R7, P1 ;  /* 0x000000ffff047224 */ /* 0x000fc600008e0607 */
[----:B0-----:R-:W-:Y:S02]  /*29e0*/  IADD3 R6, P1, PT, R3, UR6, RZ ;  /* 0x0000000603067c10 */ /* 0x001fe4000ff3e0ff */
[----:B------:R-:W-:-:S04]  /*29f0*/  LOP3.LUT R3, RZ, R4, RZ, 0x33, !PT ;  /* 0x00000004ff037212 */ /* 0x000fc800078e33ff */
[----:B------:R-:W-:-:S07]  /*2a00*/  IADD3.X R5, PT, PT, R3, UR7, RZ, P1, !PT ;  /* 0x0000000703057c10 */ /* 0x000fce0008ffe4ff */
.L_x_81:
[----:B------:R-:W-:Y:S05]  /*2a10*/  BSYNC.RECONVERGENT B0 ;  /* 0x0000000000007941 */ /* 0x000fea0003800200 */
.L_x_77:
        /* <DEDUP_REMOVED lines=14> */
.L_x_87:
[----:B------:R-:W-:Y:S05]  /*2b00*/  BSYNC.RECONVERGENT B1 ;  /* 0x0000000000017941 */ /* 0x000fea0003800200 */
.L_x_86:
[----:B-----5:R-:W-:-:S04]  /*2b10*/  IADD3 R6, P1, PT, R3, R4, RZ ;  /* 0x0000000403067210 */ /* 0x020fc80007f3e0ff */
[----:B------:R-:W-:Y:S01]  /*2b20*/  LEA.HI.X.SX32 R5, R3, R5, 0x1, P1 ;  /* 0x0000000503057211 */ /* 0x000fe200008f0eff */
[----:B------:R-:W-:Y:S08]  /*2b30*/  BRA `(.L_x_88) ;  /* 0x0000000000407947 */ /* 0x000ff00003800000 */
.L_x_85:
        /* <DEDUP_REMOVED lines=8> */
.L_x_90:
[----:B------:R-:W-:Y:S05]  /*2bc0*/  BSYNC.RECONVERGENT B1 ;  /* 0x0000000000017941 */ /* 0x000fea0003800200 */
.L_x_89:
[----:B------:R-:W0:Y:S01]  /*2bd0*/  LDCU.64 UR6, c[0x0][0x3c0] ;  /* 0x00007800ff0677ac */ /* 0x000e220008000a00 */
[----:B------:R-:W-:-:S04]  /*2be0*/  IADD3 R3, P1, PT, R6, R3, RZ ;  /* 0x0000000306037210 */ /* 0x000fc80007f3e0ff */
[----:B------:R-:W-:Y:S01]  /*2bf0*/  LOP3.LUT R3, RZ, R3, RZ, 0x33, !PT ;  /* 0x00000003ff037212 */ /* 0x000fe200078e33ff */
[----:B------:R-:W-:-:S03]  /*2c00*/  IMAD.X R4, RZ, RZ, R7, P1 ;  /* 0x000000ffff047224 */ /* 0x000fc600008e0607 */
[----:B0-----:R-:W-:Y:S02]  /*2c10*/  IADD3 R6, P1, PT, R3, UR6, RZ ;  /* 0x0000000603067c10 */ /* 0x001fe4000ff3e0ff */
[----:B------:R-:W-:-:S04]  /*2c20*/  LOP3.LUT R3, RZ, R4, RZ, 0x33, !PT ;  /* 0x00000004ff037212 */ /* 0x000fc800078e33ff */
[----:B------:R-:W-:-:S07]  /*2c30*/  IADD3.X R5, PT, PT, R3, UR7, RZ, P1, !PT ;  /* 0x0000000703057c10 */ /* 0x000fce0008ffe4ff */
.L_x_88:
[----:B------:R-:W-:Y:S05]  /*2c40*/  BSYNC.RECONVERGENT B0 ;  /* 0x0000000000007941 */ /* 0x000fea0003800200 */
.L_x_84:
[----:B------:R-:W0:Y:S01]  /*2c50*/  LDS R3, [R2+0x4200] ;  /* 0x0042000002037984 */ /* 0x000e220000000800 */
[----:B------:R-:W-:Y:S01]  /*2c60*/  LEA R4, P1, R6, UR4, 0x2 ;  /* 0x0000000406047c11 */ /* 0x000fe2000f8210ff */
[----:B------:R-:W-:Y:S01]  /*2c70*/  VIADD R0, R0, 0x11e0 ;  /* 0x000011e000007836 */ /* 0x000fe20000000000 */
[----:B------:R-:W-:Y:S02]  /*2c80*/  BSSY.RECONVERGENT B0, `(.L_x_91) ;  /* 0x000001f000007945 */ /* 0x000fe40003800200 */
[----:B------:R-:W-:Y:S02]  /*2c90*/  LEA.HI.X R5, R6, UR5, R5, 0x2, P1 ;  /* 0x0000000506057c11 */ /* 0x000fe400088f1405 */
[----:B------:R-:W-:-:S03]  /*2ca0*/  ISETP.GE.AND P1, PT, R0, R49, PT ;  /* 0x000000310000720c */ /* 0x000fc60003f26270 */
[----:B0-----:R0:W-:Y:S10]  /*2cb0*/  STG.E desc[UR8][R4.64], R3 ;  /* 0x0000000304007986 */ /* 0x0011f4000c101908 */
[----:B------:R-:W-:Y:S05]  /*2cc0*/  @!P1 BRA `(.L_x_92) ;  /* 0x0000000000289947 */ /* 0x000fea0003800000 */
[----:B------:R-:W-:Y:S01]  /*2cd0*/  BSSY.RECONVERGENT B1, `(.L_x_93) ;  /* 0x0000006000017945 */ /* 0x000fe20003800200 */
[----:B------:R-:W-:Y:S01]  /*2ce0*/  IMAD.IADD R49, R0, 0x1, -R49 ;  /* 0x0000000100317824 */ /* 0x000fe200078e0a31 */
[----:B0-----:R-:W-:Y:S02]  /*2cf0*/  CS2R R4, SRZ ;  /* 0x0000000000047805 */ /* 0x001fe4000001ff00 */
[----:B------:R-:W-:Y:S05]  /*2d00*/  @P0 BRA `(.L_x_94) ;  /* 0x0000000000080947 */ /* 0x000fea0003800000 */
[----:B------:R-:W0:Y:S02]  /*2d10*/  LDC.64 R4, c[0x0][0x3d0] ;  /* 0x0000f400ff047b82 */ /* 0x000e240000000a00 */
[----:B0-----:R-:W5:Y:S02]  /*2d20*/  LDG.E.64 R4, desc[UR8][R4.64] ;  /* 0x0000000804047981 */ /* 0x001f64000c1e1b00 */
.L_x_94:
[----:B------:R-:W-:Y:S05]  /*2d30*/  BSYNC.RECONVERGENT B1 ;  /* 0x0000000000017941 */ /* 0x000fea0003800200 */
.L_x_93:
[----:B-----5:R-:W-:-:S04]  /*2d40*/  IADD3 R6, P0, PT, R49, R4, RZ ;  /* 0x0000000431067210 */ /* 0x020fc80007f1e0ff */
[----:B------:R-:W-:Y:S01]  /*2d50*/  LEA.HI.X.SX32 R5, R49, R5, 0x1, P0 ;  /* 0x0000000531057211 */ /* 0x000fe200000f0eff */
[----:B------:R-:W-:Y:S08]  /*2d60*/  BRA `(.L_x_95) ;  /* 0x0000000000407947 */ /* 0x000ff00003800000 */
.L_x_92:
        /* <DEDUP_REMOVED lines=8> */
.L_x_97:
[----:B------:R-:W-:Y:S05]  /*2df0*/  BSYNC.RECONVERGENT B1 ;  /* 0x0000000000017941 */ /* 0x000fea0003800200 */
.L_x_96:
[----:B------:R-:W0:Y:S01]  /*2e00*/  LDCU.64 UR6, c[0x0][0x3c0] ;  /* 0x00007800ff0677ac */ /* 0x000e220008000a00 */
[----:B------:R-:W-:-:S04]  /*2e10*/  IADD3 R0, P0, PT, R0, R3, RZ ;  /* 0x0000000300007210 */ /* 0x000fc80007f1e0ff */
[----:B------:R-:W-:Y:S01]  /*2e20*/  LOP3.LUT R0, RZ, R0, RZ, 0x33, !PT ;  /* 0x00000000ff007212 */ /* 0x000fe200078e33ff */
[----:B------:R-:W-:-:S03]  /*2e30*/  IMAD.X R3, RZ, RZ, R6, P0 ;  /* 0x000000ffff037224 */ /* 0x000fc600000e0606 */
[----:B0-----:R-:W-:Y:S02]  /*2e40*/  IADD3 R6, P0, PT, R0, UR6, RZ ;  /* 0x0000000600067c10 */ /* 0x001fe4000ff1e0ff */
[----:B------:R-:W-:-:S04]  /*2e50*/  LOP3.LUT R0, RZ, R3, RZ, 0x33, !PT ;  /* 0x00000003ff007212 */ /* 0x000fc800078e33ff */
[----:B------:R-:W-:-:S07]  /*2e60*/  IADD3.X R5, PT, PT, R0, UR7, RZ, P0, !PT ;  /* 0x0000000700057c10 */ /* 0x000fce00087fe4ff */
.L_x_95:
[----:B------:R-:W-:Y:S05]  /*2e70*/  BSYNC.RECONVERGENT B0 ;  /* 0x0000000000007941 */ /* 0x000fea0003800200 */
.L_x_91:
[----:B------:R-:W0:Y:S01]  /*2e80*/  LDS R3, [R2+0x4780] ;  /* 0x0047800002037984 */ /* 0x000e220000000800 */
[----:B------:R-:W-:-:S04]  /*2e90*/  LEA R4, P0, R6, UR4, 0x2 ;  /* 0x0000000406047c11 */ /* 0x000fc8000f8010ff */
[----:B------:R-:W-:-:S05]  /*2ea0*/  LEA.HI.X R5, R6, UR5, R5, 0x2, P0 ;  /* 0x0000000506057c11 */ /* 0x000fca00080f1405 */
[----:B0-----:R-:W-:Y:S01]  /*2eb0*/  STG.E desc[UR8][R4.64], R3 ;  /* 0x0000000304007986 */ /* 0x001fe2000c101908 */
[----:B------:R-:W-:Y:S05]  /*2ec0*/  EXIT ;  /* 0x000000000000794d */ /* 0x000fea0003800000 */
.L_x_1:
[----:B------:R-:W0:Y:S01]  /*2ed0*/  S2R R0, SR_TID.X ;  /* 0x0000000000007919 */ /* 0x000e220000002100 */
[----:B------:R-:W1:Y:S01]  /*2ee0*/  LDC.64 R2, c[0x0][0x3c8] ;  /* 0x0000f200ff027b82 */ /* 0x000e620000000a00 */
[----:B------:R-:W2:Y:S01]  /*2ef0*/  LDCU.U8 UR5, c[0x0][0x3b8] ;  /* 0x00007700ff0577ac */ /* 0x000ea20008000000 */
[----:B------:R-:W3:Y:S01]  /*2f00*/  LDCU.64 UR10, c[0x0][0x380] ;  /* 0x00007000ff0a77ac */ /* 0x000ee20008000a00 */
[----:B------:R-:W4:Y:S01]  /*2f10*/  LDCU.64 UR12, c[0x0][0x388] ;  /* 0x00007100ff0c77ac */ /* 0x000f220008000a00 */
[----:B--2---:R-:W-:Y:S01]  /*2f20*/  ISETP.NE.AND P0, PT, RZ, UR5, PT ;  /* 0x00000005ff007c0c */ /* 0x004fe2000bf05270 */
[----:B------:R-:W-:-:S03]  /*2f30*/  USHF.R.S32.HI UR5, URZ, 0x1f, UR7 ;  /* 0x0000001fff057899 */ /* 0x000fc60008011407 */
[----:B-1----:R-:W-:Y:S01]  /*2f40*/  SEL R2, R2, RZ, !P0 ;  /* 0x000000ff02027207 */ /* 0x002fe20004000000 */
[----:B0-----:R-:W-:-:S05]  /*2f50*/  IMAD R5, R0, 0xe, RZ ;  /* 0x0000000e00057824 */ /* 0x001fca00078e02ff */
[----:B------:R-:W-:Y:S02]  /*2f60*/  IADD3 R5, P1, P2, R5, UR7, R2 ;  /* 0x0000000705057c10 */ /* 0x000fe4000fa3e002 */
[----:B------:R-:W-:-:S03]  /*2f70*/  SEL R2, R3, RZ, !P0 ;  /* 0x000000ff03027207 */ /* 0x000fc60004000000 */
[----:B------:R-:W-:Y:S01]  /*2f80*/  IMAD.SHL.U32 R12, R5, 0x4, RZ ;  /* 0x00000004050c7824 */ /* 0x000fe200078e00ff */
[----:B------:R-:W-:-:S04]  /*2f90*/  IADD3.X R2, PT, PT, RZ, UR5, R2, P1, P2 ;  /* 0x00000005ff027c10 */ /* 0x000fc80008fe4402 */
[----:B------:R-:W-:Y:S02]  /*2fa0*/  SHF.L.U64.HI R2, R5, 0x2, R2 ;  /* 0x0000000205027819 */ /* 0x000fe40000010202 */
[C---:B---3--:R-:W-:Y:S02]  /*2fb0*/  IADD3 R10, P0, PT, R12.reuse, UR10, RZ ;  /* 0x0000000a0c0a7c10 */ /* 0x048fe4000ff1e0ff */
[----:B----4-:R-:W-:Y:S02]  /*2fc0*/  IADD3 R12, P1, PT, R12, UR12, RZ ;  /* 0x0000000c0c0c7c10 */ /* 0x010fe4000ff3e0ff */
[C---:B------:R-:W-:Y:S02]  /*2fd0*/  IADD3.X R11, PT, PT, R2.reuse, UR11, RZ, P0, !PT ;  /* 0x0000000b020b7c10 */ /* 0x040fe400087fe4ff */
[----:B------:R-:W-:-:S03]  /*2fe0*/  IADD3.X R13, PT, PT, R2, UR13, RZ, P1, !PT ;  /* 0x0000000d020d7c10 */ /* 0x000fc60008ffe4ff */
        /* <DEDUP_REMOVED lines=15> */
[----:B------:R-:W0:Y:S04]  /*30e0*/  LDG.E R14, desc[UR8][R12.64] ;  /* 0x000000080c0e7981 */ /* 0x000e28000c1e1900 */
[----:B------:R-:W2:Y:S04]  /*30f0*/  LDG.E R15, desc[UR8][R12.64+0x4] ;  /* 0x000004080c0f7981 */ /* 0x000ea8000c1e1900 */
[----:B------:R-:W3:Y:S04]  /*3100*/  LDG.E R24, desc[UR8][R12.64+0x8] ;  /* 0x000008080c187981 */ /* 0x000ee8000c1e1900 */
[----:B------:R-:W4:Y:S04]  /*3110*/  LDG.E R25, desc[UR8][R12.64+0xc] ;  /* 0x00000c080c197981 */ /* 0x000f28000c1e1900 */
        /* <DEDUP_REMOVED lines=9> */
[----:B------:R1:W4:Y:S01]  /*31b0*/  LDG.E R35, desc[UR8][R12.64+0x34] ;  /* 0x000034080c237981 */ /* 0x000322000c1e1900 */
[----:B------:R-:W1:Y:S01]  /*31c0*/  S2UR UR6, SR_CgaCtaId ;  /* 0x00000000000679c3 */ /* 0x000e620000008800 */
[----:B------:R-:W-:Y:S01]  /*31d0*/  UMOV UR5, 0x400 ;  /* 0x0000040000057882 */ /* 0x000fe20000000000 */
[----:B------:R-:W-:Y:S01]  /*31e0*/  SHF.R.U32.HI R45, RZ, 0x5, R0 ;  /* 0x00000005ff2d7819 */ /* 0x000fe20000011600 */
[----:B------:R-:W1:Y:S02]  /*31f0*/  S2R R42, SR_LANEID ;  /* 0x00000000002a7919 */ /* 0x000e640000000000 */
[----:B-1----:R-:W-:-:S03]  /*3200*/  ULEA UR5, UR6, UR5, 0x18 ;  /* 0x0000000506057291 */ /* 0x002fc6000f8ec0ff */
[----:B------:R-:W-:Y:S01]  /*3210*/  BAR.SYNC.DEFER_BLOCKING 0x0 ;  /* 0x0000000000007b1d */ /* 0x000fe20000010000 */
[C---:B------:R-:W-:Y:S02]  /*3220*/  ISETP.NE.AND P1, PT, R42.reuse, 0x1f, PT ;  /* 0x0000001f2a00780c */ /* 0x040fe40003f25270 */
[----:B------:R-:W-:Y:S02]  /*3230*/  ISETP.NE.AND P2, PT, R42, RZ, PT ;  /* 0x000000ff2a00720c */ /* 0x000fe40003f45270 */
[----:B0-----:R-:W-:Y:S02]  /*3240*/  LOP3.LUT R10, R14, 0x1, RZ, 0xc0, !PT ;  /* 0x000000010e0a7812 */ /* 0x001fe400078ec0ff */
[----:B--2---:R-:W-:Y:S02]  /*3250*/  LOP3.LUT R11, R15, 0x1, RZ, 0xc0, !PT ;  /* 0x000000010f0b7812 */ /* 0x004fe400078ec0ff */
[----:B------:R-:W-:Y:S02]  /*3260*/  LOP3.LUT R14, R10, 0x1, RZ, 0x3c, !PT ;  /* 0x000000010a0e7812 */ /* 0x000fe400078e3cff */
[----:B---3--:R-:W-:-:S02]  /*3270*/  LOP3.LUT R24, R24, 0x1, RZ, 0xc0, !PT ;  /* 0x0000000118187812 */ /* 0x008fc400078ec0ff */
[----:B------:R-:W-:Y:S02]  /*3280*/  LOP3.LUT R15, R11, 0x1, RZ, 0x3c, !PT ;  /* 0x000000010b0f7812 */ /* 0x000fe400078e3cff */
[----:B------:R-:W-:Y:S02]  /*3290*/  LOP3.LUT R16, R24, 0x1, RZ, 0x3c, !PT ;  /* 0x0000000118107812 */ /* 0x000fe400078e3cff */
[----:B----4-:R-:W-:Y:S02]  /*32a0*/  LOP3.LUT R25, R25, 0x1, RZ, 0xc0, !PT ;  /* 0x0000000119197812 */ /* 0x010fe400078ec0ff */
[----:B------:R-:W-:Y:S02]  /*32b0*/  LOP3.LUT R26, R26, 0x1, RZ, 0xc0, !PT ;  /* 0x000000011a1a7812 */ /* 0x000fe400078ec0ff */
[----:B------:R-:W-:Y:S02]  /*32c0*/  IADD3 R15, PT, PT, R16, R15, R14 ;  /* 0x0000000f100f7210 */ /* 0x000fe40007ffe00e */
[----:B------:R-:W-:-:S02]  /*32d0*/  LOP3.LUT R14, R25, 0x1, RZ, 0x3c, !PT ;  /* 0x00000001190e7812 */ /* 0x000fc400078e3cff */
[----:B------:R-:W-:Y:S02]  /*32e0*/  LOP3.LUT R13, R26, 0x1, RZ, 0x3c, !PT ;  /* 0x000000011a0d7812 */ /* 0x000fe400078e3cff */
[----:B------:R-:W-:Y:S02]  /*32f0*/  LOP3.LUT R27, R27, 0x1, RZ, 0xc0, !PT ;  /* 0x000000011b1b7812 */ /* 0x000fe400078ec0ff */
[----:B------:R-:W-:Y:S02]  /*3300*/  LOP3.LUT R28, R28, 0x1, RZ, 0xc0, !PT ;  /* 0x000000011c1c7812 */ /* 0x000fe400078ec0ff */
[----:B------:R-:W-:Y:S02]  /*3310*/  IADD3 R14, PT, PT, R13, R14, R15 ;  /* 0x0000000e0d0e7210 */ /* 0x000fe40007ffe00f */
[----:B------:R-:W-:Y:S02]  /*3320*/  LOP3.LUT R12, R27, 0x1, RZ, 0x3c, !PT ;  /* 0x000000011b0c7812 */ /* 0x000fe400078e3cff */
[----:B------:R-:W-:-:S02]  /*3330*/  LOP3.LUT R13, R28, 0x1, RZ, 0x3c, !PT ;  /* 0x000000011c0d7812 */ /* 0x000fc400078e3cff */
[----:B------:R-:W-:Y:S02]  /*3340*/  LOP3.LUT R29, R29, 0x1, RZ, 0xc0, !PT ;  /* 0x000000011d1d7812 */ /* 0x000fe400078ec0ff */
[----:B------:R-:W-:Y:S02]  /*3350*/  LOP3.LUT R30, R30, 0x1, RZ, 0xc0, !PT ;  /* 0x000000011e1e7812 */ /* 0x000fe400078ec0ff */
[----:B------:R-:W-:Y:S02]  /*3360*/  IADD3 R14, PT, PT, R13, R12, R14 ;  /* 0x0000000c0d0e7210 */ /* 0x000fe40007ffe00e */
[----:B------:R-:W-:Y:S02]  /*3370*/  LOP3.LUT R12, R29, 0x1, RZ, 0x3c, !PT ;  /* 0x000000011d0c7812 */ /* 0x000fe400078e3cff */
[----:B------:R-:W-:Y:S02]  /*3380*/  LOP3.LUT R13, R30, 0x1, RZ, 0x3c, !PT ;  /* 0x000000011e0d7812 */ /* 0x000fe400078e3cff */
[----:B------:R-:W-:-:S02]  /*3390*/  LOP3.LUT R31, R31, 0x1, RZ, 0xc0, !PT ;  /* 0x000000011f1f7812 */ /* 0x000fc400078ec0ff */
[----:B------:R-:W-:Y:S02]  /*33a0*/  LOP3.LUT R32, R32, 0x1, RZ, 0xc0, !PT ;  /* 0x0000000120207812 */ /* 0x000fe400078ec0ff */
[----:B------:R-:W-:Y:S02]  /*33b0*/  IADD3 R14, PT, PT, R13, R12, R14 ;  /* 0x0000000c0d0e7210 */ /* 0x000fe40007ffe00e */
[----:B------:R-:W-:Y:S02]  /*33c0*/  LOP3.LUT R12, R31, 0x1, RZ, 0x3c, !PT ;  /* 0x000000011f0c7812 */ /* 0x000fe400078e3cff */
[----:B------:R-:W-:Y:S02]  /*33d0*/  LOP3.LUT R13, R32, 0x1, RZ, 0x3c, !PT ;  /* 0x00000001200d7812 */ /* 0x000fe400078e3cff */
[----:B------:R-:W-:Y:S02]  /*33e0*/  LOP3.LUT R33, R33, 0x1, RZ, 0xc0, !PT ;  /* 0x0000000121217812 */ /* 0x000fe400078ec0ff */
[----:B------:R-:W-:-:S02]  /*33f0*/  LOP3.LUT R34, R34, 0x1, RZ, 0xc0, !PT ;  /* 0x0000000122227812 */ /* 0x000fc400078ec0ff */
[----:B------:R-:W-:Y:S02]  /*3400*/  IADD3 R14, PT, PT, R13, R12, R14 ;  /* 0x0000000c0d0e7210 */ /* 0x000fe40007ffe00e */
[----:B------:R-:W-:Y:S02]  /*3410*/  LOP3.LUT R35, R35, 0x1, RZ, 0xc0, !PT ;  /* 0x0000000123237812 */ /* 0x000fe400078ec0ff */
[----:B------:R-:W-:Y:S02]  /*3420*/  LOP3.LUT R12, R33, 0x1, RZ, 0x3c, !PT ;  /* 0x00000001210c7812 */ /* 0x000fe400078e3cff */
[----:B------:R-:W-:Y:S02]  /*3430*/  LOP3.LUT R13, R34, 0x1, RZ, 0x3c, !PT ;  /* 0x00000001220d7812 */ /* 0x000fe400078e3cff */
[----:B------:R-:W-:Y:S02]  /*3440*/  LOP3.LUT R43, R35, 0x1, RZ, 0x3c, !PT ;  /* 0x00000001232b7812 */ /* 0x000fe400078e3cff */
[----:B------:R-:W-:-:S05]  /*3450*/  IADD3 R12, PT, PT, R13, R12, R14 ;  /* 0x0000000c0d0c7210 */ /* 0x000fca0007ffe00e */
[----:B------:R-:W-:-:S05]  /*3460*/  IMAD.IADD R43, R43, 0x1, R12 ;  /* 0x000000012b2b7824 */ /* 0x000fca00078e020c */
[----:B------:R-:W0:Y:S02]  /*3470*/  SHFL.UP P0, R12, R43, 0x1, RZ ;  /* 0x042000002b0c7989 */ /* 0x000e2400000000ff */
[----:B0-----:R-:W-:-:S05]  /*3480*/  @P0 IMAD.IADD R12, R43, 0x1, R12 ;  /* 0x000000012b0c0824 */ /* 0x001fca00078e020c */
[----:B------:R-:W0:Y:S02]  /*3490*/  SHFL.UP P0, R13, R12, 0x2, RZ ;  /* 0x044000000c0d7989 */ /* 0x000e2400000000ff */
[----:B0-----:R-:W-:Y:S01]  /*34a0*/  @P0 IMAD.IADD R13, R12, 0x1, R13 ;  /* 0x000000010c0d0824 */ /* 0x001fe200078e020d */
[----:B------:R-:W-:-:S04]  /*34b0*/  @!P1 SHF.R.U32.HI R12, RZ, 0x3, R0 ;  /* 0x00000003ff0c9819 */ /* 0x000fc80000011600 */
[----:B------:R-:W0:Y:S01]  /*34c0*/  SHFL.UP P0, R14, R13, 0x4, RZ ;  /* 0x048000000d0e7989 */ /* 0x000e2200000000ff */
[----:B------:R-:W-:Y:S01]  /*34d0*/  @!P1 LOP3.LUT R47, R12, 0x7c, RZ, 0xc0, !PT ;  /* 0x0000007c0c2f9812 */ /* 0x000fe200078ec0ff */
[----:B0-----:R-:W-:-:S05]  /*34e0*/  @P0 IMAD.IADD R14, R13, 0x1, R14 ;  /* 0x000000010d0e0824 */ /* 0x001fca00078e020e */
[----:B------:R-:W0:Y:S02]  /*34f0*/  SHFL.UP P0, R17, R14, 0x8, RZ ;  /* 0x050000000e117989 */ /* 0x000e2400000000ff */
[----:B0-----:R-:W-:-:S05]  /*3500*/  @P0 IMAD.IADD R17, R14, 0x1, R17 ;  /* 0x000000010e110824 */ /* 0x001fca00078e0211 */
[----:B------:R-:W0:Y:S02]  /*3510*/  SHFL.UP P0, R44, R17, 0x10, RZ ;  /* 0x06000000112c7989 */ /* 0x000e2400000000ff */
[----:B0-----:R-:W-:Y:S01]  /*3520*/  @P0 IMAD.IADD R44, R17, 0x1, R44 ;  /* 0x00000001112c0824 */ /* 0x001fe200078e022c */
[----:B------:R-:W-:-:S04]  /*3530*/  ISETP.NE.AND P0, PT, R45, 0x2, PT ;  /* 0x000000022d00780c */ /* 0x000fc80003f05270 */
[----:B------:R-:W-:Y:S01]  /*3540*/  @!P1 STS [R47+UR5], R44 ;  /* 0x0000002c2f009988 */ /* 0x000fe20008000805 */
[----:B------:R-:W-:Y:S01]  /*3550*/  BAR.SYNC.DEFER_BLOCKING 0x0 ;  /* 0x0000000000007b1d */ /* 0x000fe20000010000 */
[----:B------:R-:W-:-:S05]  /*3560*/  ISETP.NE.AND P1, PT, R45, 0x9, PT ;  /* 0x000000092d00780c */ /* 0x000fca0003f25270 */
[----:B------:R-:W0:Y:S04]  /*3570*/  LDS.128 R12, [UR5] ;  /* 0x00000005ff0c7984 */ /* 0x000e280008000c00 */
[----:B------:R-:W1:Y:S04]  /*3580*/  LDS.128 R16, [UR5+0x10] ;  /* 0x00001005ff107984 */ /* 0x000e680008000c00 */
[----:B------:R-:W2:Y:S01]  /*3590*/  LDS.128 R20, [UR5+0x20] ;  /* 0x00002005ff147984 */ /* 0x000ea20008000c00 */
[----:B0-----:R-:W-:-:S04]  /*35a0*/  IMAD.IADD R13, R12, 0x1, R13 ;  /* 0x000000010c0d7824 */ /* 0x001fc800078e020d */
[----:B------:R-:W-:Y:S01]  /*35b0*/  IMAD.IADD R14, R14, 0x1, R13 ;  /* 0x000000010e0e7824 */ /* 0x000fe200078e020d */
[----:B------:R-:W-:Y:S02]  /*35c0*/  SEL R12, R13, R12, !P0 ;  /* 0x0000000c0d0c7207 */ /* 0x000fe40004000000 */
[----:B------:R-:W-:Y:S01]  /*35d0*/  ISETP.NE.AND P0, PT, R45, 0x3, PT ;  /* 0x000000032d00780c */ /* 0x000fe20003f05270 */
[----:B------:R-:W-:-:S03]  /*35e0*/  IMAD.IADD R15, R15, 0x1, R14 ;  /* 0x000000010f0f7824 */ /* 0x000fc600078e020e */
[----:B------:R-:W-:Y:S01]  /*35f0*/  SEL R12, R14, R12, !P0 ;  /* 0x0000000c0e0c7207 */ /* 0x000fe20004000000 */
[----:B-1----:R-:W-:Y:S01]  /*3600*/  IMAD.IADD R16, R15, 0x1, R16 ;  /* 0x000000010f107824 */ /* 0x002fe200078e0210 */
[----:B------:R-:W-:-:S03]  /*3610*/  ISETP.NE.AND P0, PT, R45, 0x4, PT ;  /* 0x000000042d00780c */ /* 0x000fc60003f05270 */
[----:B------:R-:W-:Y:S01]  /*3620*/  IMAD.IADD R17, R17, 0x1, R16 ;  /* 0x0000000111117824 */ /* 0x000fe200078e0210 */
[----:B------:R-:W-:Y:S02]  /*3630*/  SEL R12, R15, R12, !P0 ;  /* 0x0000000c0f0c7207 */ /* 0x000fe40004000000 */
[----:B------:R-:W-:Y:S01]  /*3640*/  ISETP.NE.AND P0, PT, R45, 0x5, PT ;  /* 0x000000052d00780c */ /* 0x000fe20003f05270 */
[----:B------:R-:W-:-:S03]  /*3650*/  IMAD.IADD R18, R18, 0x1, R17 ;  /* 0x0000000112127824 */ /* 0x000fc600078e0211 */
[----:B------:R-:W-:Y:S01]  /*3660*/  SEL R12, R16, R12, !P0 ;  /* 0x0000000c100c7207 */ /* 0x000fe20004000000 */
[----:B------:R-:W-:Y:S01]  /*3670*/  IMAD.IADD R19, R19, 0x1, R18 ;  /* 0x0000000113137824 */ /* 0x000fe200078e0212 */
[----:B------:R-:W-:-:S04]  /*3680*/  ISETP.NE.AND P0, PT, R45, 0x6, PT ;  /* 0x000000062d00780c */ /* 0x000fc80003f05270 */
[----:B------:R-:W-:Y:S02]  /*3690*/  SEL R12, R17, R12, !P0 ;  /* 0x0000000c110c7207 */ /* 0x000fe40004000000 */
[----:B------:R-:W-:-:S04]  /*36a0*/  ISETP.NE.AND P0, PT, R45, 0x7, PT ;  /* 0x000000072d00780c */ /* 0x000fc80003f05270 */
[----:B------:R-:W-:Y:S02]  /*36b0*/  SEL R12, R18, R12, !P0 ;  /* 0x0000000c120c7207 */ /* 0x000fe40004000000 */
[----:B------:R-:W-:-:S04]  /*36c0*/  ISETP.NE.AND P0, PT, R45, 0x8, PT ;  /* 0x000000082d00780c */ /* 0x000fc80003f05270 */
[C---:B------:R-:W-:Y:S01]  /*36d0*/  SEL R12, R19.reuse, R12, !P0 ;  /* 0x0000000c130c7207 */ /* 0x040fe20004000000 */
[----:B--2---:R-:W-:Y:S01]  /*36e0*/  IMAD.IADD R19, R19, 0x1, R20 ;  /* 0x0000000113137824 */ /* 0x004fe200078e0214 */
[----:B------:R-:W-:Y:S01]  /*36f0*/  ISETP.NE.AND P0, PT, R45, 0xa, PT ;  /* 0x0000000a2d00780c */ /* 0x000fe20003f05270 */
[----:B------:R-:W-:Y:S02]  /*3700*/  IMAD.IADD R20, R44, 0x1, -R43 ;  /* 0x000000012c147824 */ /* 0x000fe400078e0a2b */
[----:B------:R-:W-:Y:S01]  /*3710*/  IMAD.IADD R21, R21, 0x1, R19 ;  /* 0x0000000115157824 */ /* 0x000fe200078e0213 */
[----:B------:R-:W-:Y:S02]  /*3720*/  SEL R12, R19, R12, !P1 ;  /* 0x0000000c130c7207 */ /* 0x000fe40004800000 */
[----:B------:R-:W-:Y:S01]  /*3730*/  SEL R13, R20, RZ, P2 ;  /* 0x000000ff140d7207 */ /* 0x000fe20001000000 */
[----:B------:R-:W-:Y:S01]  /*3740*/  IMAD.IADD R15, R22, 0x1, R21 ;  /* 0x00000001160f7824 */ /* 0x000fe200078e0215 */
[----:B------:R-:W-:-:S02]  /*3750*/  SEL R12, R21, R12, !P0 ;  /* 0x0000000c150c7207 */ /* 0x000fc40004000000 */
[C---:B------:R-:W-:Y:S02]  /*3760*/  ISETP.GT.U32.AND P0, PT, R0.reuse, 0x1f, PT ;  /* 0x0000001f0000780c */ /* 0x040fe40003f04070 */
[----:B------:R-:W-:Y:S01]  /*3770*/  ISETP.GE.U32.AND P1, PT, R0, 0x20, PT ;  /* 0x000000200000780c */ /* 0x000fe20003f26070 */
[----:B------:R-:W-:-:S05]  /*3780*/  IMAD.IADD R13, R12, 0x1, R13 ;  /* 0x000000010c0d7824 */ /* 0x000fca00078e020d */
[----:B------:R-:W-:-:S05]  /*3790*/  SEL R20, R20, R13, !P1 ;  /* 0x0000000d14147207 */ /* 0x000fca0004800000 */
[----:B------:R-:W-:Y:S05]  /*37a0*/  @P0 BRA `(.L_x_98) ;  /* 0x0000000800c40947 */ /* 0x000fea0003800000 */
[----:B------:R-:W0:Y:S01]  /*37b0*/  LDC.64 R16, c[0x0][0x3a0] ;  /* 0x0000e800ff107b82 */ /* 0x000e220000000a00 */
[----:B------:R-:W-:Y:S01]  /*37c0*/  ISETP.NE.AND P0, PT, R0, RZ, PT ;  /* 0x000000ff0000720c */ /* 0x000fe20003f05270 */
[----:B------:R-:W-:Y:S01]  /*37d0*/  IMAD.U32 R22, RZ, RZ, UR4 ;  /* 0x00000004ff167e24 */ /* 0x000fe2000f8e00ff */
[----:B------:R-:W-:-:S05]  /*37e0*/  LOP3.LUT R21, RZ, R0, RZ, 0x33, !PT ;  /* 0x00000000ff157212 */ /* 0x000fca00078e33ff */
[----:B------:R-:W-:-:S06]  /*37f0*/  IMAD.IADD R21, R22, 0x1, R21 ;  /* 0x0000000116157824 */ /* 0x000fcc00078e0215 */
[----:B------:R-:W-:Y:S01]  /*3800*/  @!P0 IMAD.MOV.U32 R14, RZ, RZ, 0x64 ;  /* 0x00000064ff0e8424 */ /* 0x000fe200078e00ff */
[----:B------:R1:W-:Y:S01]  /*3810*/  @!P0 STS [UR5+0x4c], R15 ;  /* 0x00004c0fff008988 */ /* 0x0003e20008000805 */
[----:B0-----:R-:W-:-:S04]  /*3820*/  IMAD.WIDE R48, R22, 0x8, R16 ;  /* 0x0000000816307825 */ /* 0x001fc800078e0210 */
[----:B------:R-:W-:Y:S01]  /*3830*/  IMAD.WIDE R16, R21, 0x8, R16 ;  /* 0x0000000815107825 */ /* 0x000fe200078e0210 */
[----:B------:R1:W-:Y:S01]  /*3840*/  @!P0 ST.E.64.STRONG.GPU desc[UR8][R48.64+0x100], R14 ;  /* 0x0001000e30008985 */ /* 0x0003e2000c10fb08 */
[----:B------:R-:W-:Y:S05]  /*3850*/  NANOSLEEP 0x28f ;  /* 0x0000028f0000795d */ /* 0x000fea0003800000 */
[----:B------:R-:W2:Y:S01]  /*3860*/  LD.E.64.STRONG.GPU R12, desc[UR8][R16.64+0x100] ;  /* 0x00010008100c7980 */ /* 0x000ea2000c10fb00 */
[----:B------:R-:W-:Y:S01]  /*3870*/  UMOV UR6, 0xffffffff ;  /* 0xffffffff00067882 */ /* 0x000fe20000000000 */
[----:B--2---:R-:W-:Y:S02]  /*3880*/  ISETP.NE.AND P0, PT, R12, 0x63, PT ;  /* 0x000000630c00780c */ /* 0x004fe40003f05270 */
[----:B-1----:R-:W-:Y:S11]  /*3890*/  BRA.DIV UR6, `(.L_x_99) ;  /* 0x000000aa06187947 */ /* 0x002ff6000b800000 */
[----:B------:R-:W-:-:S13]  /*38a0*/  VOTE.ANY P0, !P0 ;  /* 0x0000000000ff7806 */ /* 0x000fda0004000100 */
.L_x_422:
[----:B------:R-:W-:Y:S05]  /*38b0*/  @!P0 BRA `(.L_x_100) ;  /* 0x00000000007c8947 */ /* 0x000fea0003800000 */
[----:B------:R-:W-:-:S07]  /*38c0*/  IMAD.MOV.U32 R19, RZ, RZ, 0x2d2 ;  /* 0x000002d2ff137424 */ /* 0x000fce00078e00ff */
.L_x_102:
[----:B------:R-:W-:Y:S01]  /*38d0*/  SHF.R.U32.HI R14, RZ, 0x1, R19 ;  /* 0x00000001ff0e7819 */ /* 0x000fe20000011613 */
[----:B------:R-:W-:-:S03]  /*38e0*/  IMAD R22, R22, 0x41a7, RZ ;  /* 0x000041a716167824 */ /* 0x000fc600078e02ff */
[----:B------:R-:W-:Y:S02]  /*38f0*/  IADD3 R19, PT, PT, R19, 0x1, -R14 ;  /* 0x0000000113137810 */ /* 0x000fe40007ffe80e */
[----:B------:R-:W-:Y:S02]  /*3900*/  LOP3.LUT R22, R22, 0x7fffffff, RZ, 0xc0, !PT ;  /* 0x7fffffff16167812 */ /* 0x000fe400078ec0ff */
[----:B------:R-:W0:Y:S01]  /*3910*/  I2F.U32.RP R18, R19 ;  /* 0x0000001300127306 */ /* 0x000e220000209000 */
[----:B------:R-:W-:Y:S01]  /*3920*/  IMAD.MOV R23, RZ, RZ, -R19 ;  /* 0x000000ffff177224 */ /* 0x000fe200078e0a13 */
[----:B------:R-:W-:-:S06]  /*3930*/  ISETP.NE.U32.AND P1, PT, R19, RZ, PT ;  /* 0x000000ff1300720c */ /* 0x000fcc0003f25070 */
[----:B0-----:R-:W0:Y:S02]  /*3940*/  MUFU.RCP R18, R18 ;  /* 0x0000001200127308 */ /* 0x001e240000001000 */
[----:B0-----:R-:W-:-:S06]  /*3950*/  VIADD R12, R18, 0xffffffe ;  /* 0x0ffffffe120c7836 */ /* 0x001fcc0000000000 */
[----:B------:R0:W1:Y:S02]  /*3960*/  F2I.FTZ.U32.TRUNC.NTZ R13, R12 ;  /* 0x0000000c000d7305 */ /* 0x000064000021f000 */
[----:B0-----:R-:W-:Y:S02]  /*3970*/  IMAD.MOV.U32 R12, RZ, RZ, RZ ;  /* 0x000000ffff0c7224 */ /* 0x001fe400078e00ff */
[----:B-1----:R-:W-:-:S04]  /*3980*/  IMAD R23, R23, R13, RZ ;  /* 0x0000000d17177224 */ /* 0x002fc800078e02ff */
[----:B------:R-:W-:-:S06]  /*3990*/  IMAD.HI.U32 R13, R13, R23, R12 ;  /* 0x000000170d0d7227 */ /* 0x000fcc00078e000c */
[----:B------:R-:W-:-:S04]  /*39a0*/  IMAD.HI.U32 R13, R13, R22, RZ ;  /* 0x000000160d0d7227 */ /* 0x000fc800078e00ff */
[----:B------:R-:W-:-:S04]  /*39b0*/  IMAD.MOV R13, RZ, RZ, -R13 ;  /* 0x000000ffff0d7224 */ /* 0x000fc800078e0a0d */
[----:B------:R-:W-:-:S05]  /*39c0*/  IMAD R18, R19, R13, R22 ;  /* 0x0000000d13127224 */ /* 0x000fca00078e0216 */
[----:B------:R-:W-:-:S13]  /*39d0*/  ISETP.GE.U32.AND P0, PT, R18, R19, PT ;  /* 0x000000131200720c */ /* 0x000fda0003f06070 */
[----:B------:R-:W-:-:S05]  /*39e0*/  @P0 IMAD.IADD R18, R18, 0x1, -R19 ;  /* 0x0000000112120824 */ /* 0x000fca00078e0a13 */
[----:B------:R-:W-:-:S13]  /*39f0*/  ISETP.GE.U32.AND P0, PT, R18, R19, PT ;  /* 0x000000131200720c */ /* 0x000fda0003f06070 */
[----:B------:R-:W-:Y:S01]  /*3a00*/  @P0 IMAD.IADD R18, R18, 0x1, -R19 ;  /* 0x0000000112120824 */ /* 0x000fe200078e0a13 */
[----:B------:R-:W-:-:S05]  /*3a10*/  @!P1 LOP3.LUT R18, RZ, R19, RZ, 0x33, !PT ;  /* 0x00000013ff129212 */ /* 0x000fca00078e33ff */
[----:B------:R-:W-:-:S04]  /*3a20*/  IMAD.IADD R18, R14, 0x1, R18 ;  /* 0x000000010e127824 */ /* 0x000fc800078e0212 */
[----:B------:R-:W-:Y:S05]  /*3a30*/  NANOSLEEP R18 ;  /* 0x000000120000735d */ /* 0x000fea0003800000 */
[----:B------:R-:W2:Y:S01]  /*3a40*/  LD.E.64.STRONG.GPU R12, desc[UR8][R16.64+0x100] ;  /* 0x00010008100c7980 */ /* 0x000ea2000c10fb00 */
[----:B------:R-:W-:Y:S01]  /*3a50*/  UMOV UR6, 0xffffffff ;  /* 0xffffffff00067882 */ /* 0x000fe20000000000 */
[----:B------:R-:W-:Y:S01]  /*3a60*/  IMAD.MOV.U32 R19, RZ, RZ, R14 ;  /* 0x000000ffff137224 */ /* 0x000fe200078e000e */
[----:B--2---:R-:W-:Y:S01]  /*3a70*/  ISETP.NE.AND P0, PT, R12, 0x63, PT ;  /* 0x000000630c00780c */ /* 0x004fe20003f05270 */
[----:B------:R-:W-:-:S12]  /*3a80*/  BRA.DIV UR6, `(.L_x_101) ;  /* 0x000000a606bc7947 */ /* 0x000fd8000b800000 */
[----:B------:R-:W-:-:S13]  /*3a90*/  VOTE.ANY P0, !P0 ;  /* 0x0000000000ff7806 */ /* 0x000fda0004000100 */
.L_x_425:
[----:B------:R-:W-:Y:S05]  /*3aa0*/  @P0 BRA `(.L_x_102) ;  /* 0xfffffffc00880947 */ /* 0x000fea000383ffff */
.L_x_100:
[----:B------:R-:W-:Y:S01]  /*3ab0*/  UMOV UR6, 0xffffffff ;  /* 0xffffffff00067882 */ /* 0x000fe20000000000 */
[----:B------:R-:W-:Y:S02]  /*3ac0*/  ISETP.NE.AND P0, PT, R12, 0x65, PT ;  /* 0x000000650c00780c */ /* 0x000fe40003f05270 */
[----:B------:R-:W-:Y:S11]  /*3ad0*/  BRA.DIV UR6, `(.L_x_103) ;  /* 0x000000a606c87947 */ /* 0x000ff6000b800000 */
[----:B------:R-:W0:Y:S01]  /*3ae0*/  S2R R23, SR_GEMASK ;  /* 0x0000000000177919 */ /* 0x000e220000003c00 */
[----:B------:R-:W-:Y:S01]  /*3af0*/  VOTE.ANY R14, PT, !P0 ;  /* 0x00000000000e7806 */ /* 0x000fe200040e0100 */
[C---:B------:R-:W-:Y:S02]  /*3b00*/  VIADD R45, R42.reuse, 0x2 ;  /* 0x000000022a2d7836 */ /* 0x040fe40000000000 */
[C---:B------:R-:W-:Y:S02]  /*3b10*/  VIADD R44, R42.reuse, 0x4 ;  /* 0x000000042a2c7836 */ /* 0x040fe40000000000 */
[----:B------:R-:W-:Y:S01]  /*3b20*/  VIADD R43, R42, 0x8 ;  /* 0x000000082a2b7836 */ /* 0x000fe20000000000 */
[----:B0-----:R-:W-:-:S05]  /*3b30*/  LOP3.LUT R14, R14, 0x80000000, R23, 0xec, !PT ;  /* 0x800000000e0e7812 */ /* 0x001fca00078eec17 */
[----:B------:R-:W-:-:S05]  /*3b40*/  VIADD R17, R14, 0xffffffff ;  /* 0xffffffff0e117836 */ /* 0x000fca0000000000 */
[----:B------:R-:W-:-:S04]  /*3b50*/  LOP3.LUT R17, R14, R17, RZ, 0xc, !PT ;  /* 0x000000110e117212 */ /* 0x000fc800078e0cff */
[----:B------:R0:W1:Y:S02]  /*3b60*/  POPC R52, R17 ;  /* 0x0000001100347309 */ /* 0x0000640000000000 */
[----:B0-----:R-:W0:Y:S01]  /*3b70*/  LDC.64 R16, c[0x0][0x3a0] ;  /* 0x0000e800ff107b82 */ /* 0x001e220000000a00 */
[----:B-1----:R-:W1:Y:S01]  /*3b80*/  SHFL.DOWN PT, R18, R13, 0x1, R52 ;  /* 0x082000000d127989 */ /* 0x002e6200000e0034 */
[-C--:B------:R-:W-:Y:S02]  /*3b90*/  ISETP.GE.AND P0, PT, R42, R52.reuse, PT ;  /* 0x000000342a00720c */ /* 0x080fe40003f06270 */
[----:B0-----:R-:W-:Y:S02]  /*3ba0*/  IADD3 R50, P2, PT, R16, 0x100, RZ ;  /* 0x0000010010327810 */ /* 0x001fe40007f5e0ff */
[----:B-1----:R-:W-:Y:S02]  /*3bb0*/  SEL R18, R18, RZ, !P0 ;  /* 0x000000ff12127207 */ /* 0x002fe40004000000 */
[----:B------:R-:W-:-:S03]  /*3bc0*/  ISETP.GT.AND P0, PT, R45, R52, PT ;  /* 0x000000342d00720c */ /* 0x000fc60003f04270 */
[----:B------:R-:W-:Y:S02]  /*3bd0*/  IMAD.IADD R19, R18, 0x1, R13 ;  /* 0x0000000112137824 */ /* 0x000fe400078e020d */
[----:B------:R-:W-:-:S03]  /*3be0*/  VIADD R13, R42, 0x10 ;  /* 0x000000102a0d7836 */ /* 0x000fc60000000000 */
[----:B------:R-:W0:Y:S02]  /*3bf0*/  SHFL.DOWN PT, R18, R19, 0x2, R52 ;  /* 0x0840000013127989 */ /* 0x000e2400000e0034 */
[-C--:B------:R-:W-:Y:S02]  /*3c00*/  ISETP.GT.AND P1, PT, R13, R52.reuse, PT ;  /* 0x000000340d00720c */ /* 0x080fe40003f24270 */
[----:B0-----:R-:W-:Y:S02]  /*3c10*/  SEL R18, R18, RZ, !P0 ;  /* 0x000000ff12127207 */ /* 0x001fe40004000000 */
[----:B------:R-:W-:-:S03]  /*3c20*/  ISETP.GT.AND P0, PT, R44, R52, PT ;  /* 0x000000342c00720c */ /* 0x000fc60003f04270 */
[----:B------:R-:W-:-:S05]  /*3c30*/  IMAD.IADD R47, R19, 0x1, R18 ;  /* 0x00000001132f7824 */ /* 0x000fca00078e0212 */
[----:B------:R-:W0:Y:S02]  /*3c40*/  SHFL.DOWN PT, R18, R47, 0x4, R52 ;  /* 0x088000002f127989 */ /* 0x000e2400000e0034 */
[----:B0-----:R-:W-:Y:S02]  /*3c50*/  SEL R18, R18, RZ, !P0 ;  /* 0x000000ff12127207 */ /* 0x001fe40004000000 */
[----:B------:R-:W-:-:S03]  /*3c60*/  ISETP.GT.AND P0, PT, R43, R52, PT ;  /* 0x000000342b00720c */ /* 0x000fc60003f04270 */
[----:B------:R-:W-:-:S05]  /*3c70*/  IMAD.IADD R51, R47, 0x1, R18 ;  /* 0x000000012f337824 */ /* 0x000fca00078e0212 */
[----:B------:R-:W0:Y:S02]  /*3c80*/  SHFL.DOWN PT, R18, R51, 0x8, R52 ;  /* 0x0900000033127989 */ /* 0x000e2400000e0034 */
[----:B0-----:R-:W-:Y:S02]  /*3c90*/  SEL R18, R18, RZ, !P0 ;  /* 0x000000ff12127207 */ /* 0x001fe40004000000 */
[----:B------:R-:W-:-:S03]  /*3ca0*/  ISETP.NE.AND P0, PT, R12, 0x65, PT ;  /* 0x000000650c00780c */ /* 0x000fc60003f05270 */
[----:B------:R-:W-:Y:S02]  /*3cb0*/  IMAD.IADD R19, R51, 0x1, R18 ;  /* 0x0000000133137824 */ /* 0x000fe400078e0212 */
[----:B------:R-:W-:-:S03]  /*3cc0*/  IMAD.X R51, RZ, RZ, R17, P2 ;  /* 0x000000ffff337224 */ /* 0x000fc600010e0611 */
[----:B------:R-:W0:Y:S05]  /*3cd0*/  SHFL.DOWN PT, R18, R19, 0x10, R52 ;  /* 0x0a00000013127989 */ /* 0x000e2a00000e0034 */
[----:B------:R-:W-:Y:S02]  /*3ce0*/  VOTE.ALL P0, P0 ;  /* 0x0000000000ff7806 */ /* 0x000fe40000000000 */
[----:B0-----:R-:W-:-:S05]  /*3cf0*/  SEL R18, R18, RZ, !P1 ;  /* 0x000000ff12127207 */ /* 0x001fca0004800000 */
[----:B------:R-:W-:-:S07]  /*3d00*/  IMAD.IADD R46, R19, 0x1, R18 ;  /* 0x00000001132e7824 */ /* 0x000fce00078e0212 */
.L_x_434:
[----:B------:R-:W-:Y:S05]  /*3d10*/  @!P0 BRA `(.L_x_104) ;  /* 0x0000000400288947 */ /* 0x000fea0003800000 */
[----:B------:R-:W-:-:S07]  /*3d20*/  IMAD.MOV.U32 R19, RZ, RZ, 0x2d2 ;  /* 0x000002d2ff137424 */ /* 0x000fce00078e00ff */
.L_x_110:
[----:B------:R-:W-:-:S05]  /*3d30*/  IMAD.WIDE R16, R21, 0x8, R50 ;  /* 0x0000000815107825 */ /* 0x000fca00078e0232 */
[----:B------:R-:W2:Y:S01]  /*3d40*/  LD.E.64.STRONG.GPU R12, desc[UR8][R16.64+-0x100] ;  /* 0xffff0008100c7980 */ /* 0x000ea2000c10fb00 */
[----:B------:R-:W-:Y:S05]  /*3d50*/  YIELD ;  /* 0x0000000000007946 */ /* 0x000fea0003800000 */
[----:B------:R-:W-:Y:S01]  /*3d60*/  UMOV UR6, 0xffffffff ;  /* 0xffffffff00067882 */ /* 0x000fe20000000000 */
[----:B------:R-:W-:Y:S02]  /*3d70*/  SHF.R.U32.HI R19, RZ, 0x1, R19 ;  /* 0x00000001ff137819 */ /* 0x000fe40000011613 */
[----:B--2---:R-:W-:Y:S01]  /*3d80*/  ISETP.NE.AND P0, PT, R12, 0x63, PT ;  /* 0x000000630c00780c */ /* 0x004fe20003f05270 */
[----:B------:R-:W-:-:S12]  /*3d90*/  BRA.DIV UR6, `(.L_x_105) ;  /* 0x000000aa061c7947 */ /* 0x000fd8000b800000 */
[----:B------:R-:W-:-:S13]  /*3da0*/  VOTE.ANY P0, !P0 ;  /* 0x0000000000ff7806 */ /* 0x000fda0004000100 */
.L_x_437:
[----:B------:R-:W-:Y:S05]  /*3db0*/  @!P0 BRA `(.L_x_106) ;  /* 0x00000000007c8947 */ /* 0x000fea0003800000 */
[----:B------:R-:W-:-:S07]  /*3dc0*/  IMAD.MOV.U32 R47, RZ, RZ, R19 ;  /* 0x000000ffff2f7224 */ /* 0x000fce00078e0013 */
.L_x_108:
        /* <DEDUP_REMOVED lines=29> */
.L_x_440:
[----:B------:R-:W-:Y:S05]  /*3fa0*/  @P0 BRA `(.L_x_108) ;  /* 0xfffffffc00880947 */ /* 0x000fea000383ffff */
.L_x_106:
[----:B------:R-:W-:Y:S01]  /*3fb0*/  UMOV UR6, 0xffffffff ;  /* 0xffffffff00067882 */ /* 0x000fe20000000000 */
[----:B------:R-:W-:Y:S02]  /*3fc0*/  ISETP.NE.AND P0, PT, R12, 0x65, PT ;  /* 0x000000650c00780c */ /* 0x000fe40003f05270 */
[----:B------:R-:W-:Y:S11]  /*3fd0*/  BRA.DIV UR6, `(.L_x_109) ;  /* 0x000000a606cc7947 */ /* 0x000ff6000b800000 */
[----:B------:R-:W-:Y:S01]  /*3fe0*/  VOTE.ANY R14, PT, !P0 ;  /* 0x00000000000e7806 */ /* 0x000fe200040e0100 */
[----:B------:R-:W-:-:S03]  /*3ff0*/  VIADD R21, R21, 0xffffffe0 ;  /* 0xffffffe015157836 */ /* 0x000fc60000000000 */
[----:B------:R-:W-:-:S05]  /*4000*/  LOP3.LUT R14, R14, 0x80000000, R23, 0xec, !PT ;  /* 0x800000000e0e7812 */ /* 0x000fca00078eec17 */
[----:B------:R-:W-:-:S05]  /*4010*/  VIADD R17, R14, 0xffffffff ;  /* 0xffffffff0e117836 */ /* 0x000fca0000000000 */
[----:B------:R-:W-:-:S04]  /*4020*/  LOP3.LUT R17, R14, R17, RZ, 0xc, !PT ;  /* 0x000000110e117212 */ /* 0x000fc800078e0cff */
[----:B------:R-:W0:Y:S02]  /*4030*/  POPC R16, R17 ;  /* 0x0000001100107309 */ /* 0x000e240000000000 */
[----:B0-----:R-:W0:Y:S01]  /*4040*/  SHFL.DOWN PT, R18, R13, 0x1, R16 ;  /* 0x082000000d127989 */ /* 0x001e2200000e0010 */
[----:B------:R-:W-:-:S04]  /*4050*/  ISETP.GE.AND P0, PT, R42, R16, PT ;  /* 0x000000102a00720c */ /* 0x000fc80003f06270 */
        /* <DEDUP_REMOVED lines=15> */
[----:B------:R-:W-:-:S03]  /*4150*/  VIADD R13, R42, 0x10 ;  /* 0x000000102a0d7836 */ /* 0x000fc60000000000 */
[----:B------:R-:W0:Y:S02]  /*4160*/  SHFL.DOWN PT, R18, R47, 0x10, R16 ;  /* 0x0a0000002f127989 */ /* 0x000e2400000e0010 */
[----:B------:R-:W-:-:S03]  /*4170*/  ISETP.GT.AND P1, PT, R13, R16, PT ;  /* 0x000000100d00720c */ /* 0x000fc60003f24270 */
[----:B------:R-:W-:Y:S02]  /*4180*/  VOTE.ALL P0, P0 ;  /* 0x0000000000ff7806 */ /* 0x000fe40000000000 */
[----:B0-----:R-:W-:-:S04]  /*4190*/  SEL R18, R18, RZ, !P1 ;  /* 0x000000ff12127207 */ /* 0x001fc80004800000 */
[----:B------:R-:W-:-:S07]  /*41a0*/  IADD3 R46, PT, PT, R47, R18, R46 ;  /* 0x000000122f2e7210 */ /* 0x000fce0007ffe02e */
.L_x_449:
[----:B------:R-:W-:Y:S05]  /*41b0*/  @P0 BRA `(.L_x_110) ;  /* 0xfffffff800dc0947 */ /* 0x000fea000383ffff */
.L_x_104:
[----:B------:R-:W-:Y:S02]  /*41c0*/  ISETP.NE.AND P1, PT, R0, RZ, PT ;  /* 0x000000ff0000720c */ /* 0x000fe40003f25270 */
[----:B------:R-:W-:-:S11]  /*41d0*/  ISETP.NE.AND P0, PT, R42, RZ, PT ;  /* 0x000000ff2a00720c */ /* 0x000fd60003f05270 */
[----:B------:R-:W0:Y:S01]  /*41e0*/  @!P1 S2R R13, SR_CgaCtaId ;  /* 0x00000000000d9919 */ /* 0x000e220000008800 */
[----:B------:R-:W-:Y:S01]  /*41f0*/  @!P1 MOV R12, 0x400 ;  /* 0x00000400000c9802 */ /* 0x000fe20000000f00 */
[----:B------:R-:W-:Y:S01]  /*4200*/  @!P1 IMAD.IADD R15, R15, 0x1, R46 ;  /* 0x000000010f0f9824 */ /* 0x000fe200078e022e */
[----:B------:R-:W-:Y:S01]  /*4210*/  @!P0 MOV R16, 0x400 ;  /* 0x0000040000108802 */ /* 0x000fe20000000f00 */
[----:B------:R-:W1:Y:S01]  /*4220*/  @!P0 S2R R17, SR_CgaCtaId ;  /* 0x0000000000118919 */ /* 0x000e620000008800 */
[----:B------:R-:W-:-:S05]  /*4230*/  @!P1 IMAD.MOV.U32 R14, RZ, RZ, 0x65 ;  /* 0x00000065ff0e9424 */ /* 0x000fca00078e00ff */
[----:B------:R2:W-:Y:S01]  /*4240*/  @!P1 ST.E.64.STRONG.GPU desc[UR8][R48.64+0x100], R14 ;  /* 0x0001000e30009985 */ /* 0x0005e2000c10fb08 */
[----:B0-----:R-:W-:Y:S01]  /*4250*/  @!P1 LEA R12, R13, R12, 0x18 ;  /* 0x0000000c0d0c9211 */ /* 0x001fe200078ec0ff */
[----:B------:R-:W-:Y:S02]  /*4260*/  IMAD.MOV.U32 R13, RZ, RZ, R20 ;  /* 0x000000ffff0d7224 */ /* 0x000fe400078e0014 */
[----:B------:R-:W-:Y:S01]  /*4270*/  @!P0 IMAD.MOV.U32 R13, RZ, RZ, R46 ;  /* 0x000000ffff0d8224 */ /* 0x000fe200078e002e */
[----:B-1----:R-:W-:Y:S01]  /*4280*/  @!P0 LEA R17, R17, R16, 0x18 ;  /* 0x0000001011118211 */ /* 0x002fe200078ec0ff */
[----:B------:R2:W-:Y:S04]  /*4290*/  @!P1 STS [R12+0x48], R15 ;  /* 0x0000480f0c009388 */ /* 0x0005e80000000800 */
[----:B------:R2:W-:Y:S04]  /*42a0*/  @!P1 STS [R12+0x44], R46 ;  /* 0x0000442e0c009388 */ /* 0x0005e80000000800 */
[----:B------:R2:W-:Y:S02]  /*42b0*/  @!P0 STS [R17+0x38], R46 ;  /* 0x0000382e11008388 */ /* 0x0005e40000000800 */
.L_x_98:
[----:B------:R-:W-:Y:S05]  /*42c0*/  WARPSYNC.ALL ;  /* 0x0000000000007948 */ /* 0x000fea0003800000 */
[----:B------:R-:W0:Y:S08]  /*42d0*/  S2UR UR5, SR_CgaCtaId ;  /* 0x00000000000579c3 */ /* 0x000e300000008800 */
[----:B------:R-:W-:Y:S01]  /*42e0*/  BAR.SYNC.DEFER_BLOCKING 0x0 ;  /* 0x0000000000007b1d */ /* 0x000fe20000010000 */
[----:B------:R-:W-:-:S02]  /*42f0*/  ISETP.NE.AND P0, PT, R0, RZ, PT ;  /* 0x000000ff0000720c */ /* 0x000fc40003f05270 */
[----:B------:R-:W-:Y:S02]  /*4300*/  ISETP.NE.AND P1, PT, R10, RZ, PT ;  /* 0x000000ff0a00720c */ /* 0x000fe40003f25270 */
[C---:B------:R-:W-:Y:S01]  /*4310*/  ISETP.NE.AND P2, PT, R11.reuse, RZ, PT ;  /* 0x000000ff0b00720c */ /* 0x040fe20003f45270 */
[----:B------:R-:W-:Y:S01]  /*4320*/  UMOV UR4, 0x400 ;  /* 0x0000040000047882 */ /* 0x000fe20000000000 */
[----:B------:R-:W-:Y:S01]  /*4330*/  LOP3.LUT R19, R11, 0x1, RZ, 0x3c, !PT ;  /* 0x000000010b137812 */ /* 0x000fe200078e3cff */
[----:B------:R-:W-:Y:S01]  /*4340*/  BSSY.RECONVERGENT B0, `(.L_x_111) ;  /* 0x00000af000007945 */ /* 0x000fe20003800200 */
[C---:B------:R-:W-:Y:S02]  /*4350*/  LOP3.LUT R16, R26.reuse, 0x1, RZ, 0x3c, !PT ;  /* 0x000000011a107812 */ /* 0x040fe400078e3cff */
[----:B------:R-:W-:Y:S02]  /*4360*/  ISETP.NE.AND P3, PT, R26, RZ, PT ;  /* 0x000000ff1a00720c */ /* 0x000fe40003f65270 */
[----:B------:R-:W-:Y:S01]  /*4370*/  LOP3.LUT R23, R34, 0x1, RZ, 0x3c, !PT ;  /* 0x0000000122177812 */ /* 0x000fe200078e3cff */
[----:B0-----:R-:W-:Y:S01]  /*4380*/  ULEA UR4, UR5, UR4, 0x18 ;  /* 0x0000000405047291 */ /* 0x001fe2000f8ec0ff */
[----:B------:R-:W0:Y:S08]  /*4390*/  LDCU.U8 UR5, c[0x0][0x3b8] ;  /* 0x00007700ff0577ac */ /* 0x000e300008000000 */
[----:B--2---:R-:W1:Y:S04]  /*43a0*/  LDS R14, [UR4+0x38] ;  /* 0x00003804ff0e7984 */ /* 0x004e680008000800 */
[----:B------:R-:W-:Y:S04]  /*43b0*/  LDS R12, [UR4+0x44] ;  /* 0x00004404ff0c7984 */ /* 0x000fe80008000800 */
[----:B------:R-:W2:Y:S01]  /*43c0*/  LDS R15, [UR4+0x4c] ;  /* 0x00004c04ff0f7984 */ /* 0x000ea20008000800 */
[----:B-1----:R-:W-:Y:S01]  /*43d0*/  SEL R14, R14, RZ, P0 ;  /* 0x000000ff0e0e7207 */ /* 0x002fe20000000000 */
[----:B------:R-:W-:Y:S01]  /*43e0*/  BAR.SYNC.DEFER_BLOCKING 0x0 ;  /* 0x0000000000007b1d */ /* 0x000fe20000010000 */
[----:B------:R-:W-:-:S03]  /*43f0*/  ISETP.NE.AND P0, PT, R35, RZ, PT ;  /* 0x000000ff2300720c */ /* 0x000fc60003f05270 */
[----:B------:R-:W-:Y:S01]  /*4400*/  IMAD.IADD R17, R14, 0x1, R13 ;  /* 0x000000010e117824 */ /* 0x000fe200078e020d */
[----:B------:R-:W-:Y:S02]  /*4410*/  LOP3.LUT R14, R10, 0x1, RZ, 0x3c, !PT ;  /* 0x000000010a0e7812 */ /* 0x000fe400078e3cff */
[----:B--2---:R-:W-:Y:S01]  /*4420*/  IADD3 R13, PT, PT, -R15, 0x1340, RZ ;  /* 0x000013400f0d7810 */ /* 0x004fe20007ffe1ff */
[C---:B------:R-:W-:Y:S01]  /*4430*/  IMAD.IADD R10, R17.reuse, 0x1, -R12 ;  /* 0x00000001110a7824 */ /* 0x040fe200078e0a0c */
[--C-:B------:R-:W-:Y:S02]  /*4440*/  IADD3 R15, PT, PT, R12, -R17, -R14.reuse ;  /* 0x800000110c0f7210 */ /* 0x100fe40007ffe80e */
[----:B------:R-:W-:Y:S01]  /*4450*/  IADD3 R17, PT, PT, R17, R19, R14 ;  /* 0x0000001311117210 */ /* 0x000fe20007ffe00e */
[--C-:B------:R-:W-:Y:S02]  /*4460*/  IMAD R11, R0, 0xe, -R10.reuse ;  /* 0x0000000e000b7824 */ /* 0x100fe400078e0a0a */
[----:B------:R-:W-:-:S02]  /*4470*/  IMAD.IADD R10, R13, 0x1, R10 ;  /* 0x000000010d0a7824 */ /* 0x000fc400078e020a */
[----:B------:R-:W-:Y:S02]  /*4480*/  IMAD R15, R0, 0xe, R15 ;  /* 0x0000000e000f7824 */ /* 0x000fe400078e020f */
[----:B------:R-:W-:Y:S01]  /*4490*/  IMAD.IADD R14, R14, 0x1, R10 ;  /* 0x000000010e0e7824 */ /* 0x000fe200078e020a */
[----:B------:R-:W-:Y:S01]  /*44a0*/  SEL R11, R10, R11, !P1 ;  /* 0x0000000b0a0b7207 */ /* 0x000fe20004800000 */
[----:B------:R-:W-:Y:S01]  /*44b0*/  VIADD R15, R15, 0x1 ;  /* 0x000000010f0f7836 */ /* 0x000fe20000000000 */
[C---:B------:R-:W-:Y:S02]  /*44c0*/  ISETP.NE.AND P1, PT, R24.reuse, RZ, PT ;  /* 0x000000ff1800720c */ /* 0x040fe40003f25270 */
[----:B------:R-:W-:Y:S02]  /*44d0*/  LOP3.LUT R24, R24, 0x1, RZ, 0x3c, !PT ;  /* 0x0000000118187812 */ /* 0x000fe400078e3cff */
[----:B------:R-:W-:Y:S01]  /*44e0*/  LEA R10, R11, UR4, 0x2 ;  /* 0x000000040b0a7c11 */ /* 0x000fe2000f8e10ff */
[--C-:B------:R-:W-:Y:S01]  /*44f0*/  IMAD.IADD R11, R12, 0x1, -R17.reuse ;  /* 0x000000010c0b7824 */ /* 0x100fe200078e0a11 */
[----:B------:R-:W-:Y:S01]  /*4500*/  SEL R15, R14, R15, !P2 ;  /* 0x0000000f0e0f7207 */ /* 0x000fe20005000000 */
[----:B------:R-:W-:Y:S01]  /*4510*/  IMAD.IADD R17, R24, 0x1, R17 ;  /* 0x0000000118117824 */ /* 0x000fe200078e0211 */
[C---:B------:R-:W-:Y:S01]  /*4520*/  ISETP.NE.AND P2, PT, R25.reuse, RZ, PT ;  /* 0x000000ff1900720c */ /* 0x040fe20003f45270 */
[----:B------:R-:W-:Y:S01]  /*4530*/  IMAD R11, R0, 0xe, R11 ;  /* 0x0000000e000b7824 */ /* 0x000fe200078e020b */
[----:B------:R-:W-:Y:S01]  /*4540*/  LOP3.LUT R25, R25, 0x1, RZ, 0x3c, !PT ;  /* 0x0000000119197812 */ /* 0x000fe200078e3cff */
[----:B------:R-:W-:Y:S01]  /*4550*/  IMAD.IADD R14, R19, 0x1, R14 ;  /* 0x00000001130e7824 */ /* 0x000fe200078e020e */
[----:B-----5:R1:W-:Y:S01]  /*4560*/  STS [R10], R41 ;  /* 0x000000290a007388 */ /* 0x0203e20000000800 */
[----:B------:R-:W-:Y:S01]  /*4570*/  IMAD.IADD R19, R12, 0x1, -R17 ;  /* 0x000000010c137824 */ /* 0x000fe200078e0a11 */
[----:B------:R-:W-:Y:S01]  /*4580*/  LEA R15, R15, UR4, 0x2 ;  /* 0x000000040f0f7c11 */ /* 0x000fe2000f8e10ff */
[----:B------:R-:W-:-:S02]  /*4590*/  VIADD R11, R11, 0x2 ;  /* 0x000000020b0b7836 */ /* 0x000fc40000000000 */
[----:B------:R-:W-:Y:S02]  /*45a0*/  IMAD.IADD R17, R25, 0x1, R17 ;  /* 0x0000000119117824 */ /* 0x000fe400078e0211 */
[----:B------:R-:W-:Y:S01]  /*45b0*/  IMAD R19, R0, 0xe, R19 ;  /* 0x0000000e00137824 */ /* 0x000fe200078e0213 */
[----:B------:R2:W-:Y:S01]  /*45c0*/  STS [R15], R40 ;  /* 0x000000280f007388 */ /* 0x0005e20000000800 */
[----:B-1----:R-:W-:Y:S01]  /*45d0*/  SEL R10, R14, R11, !P1 ;  /* 0x0000000b0e0a7207 */ /* 0x002fe20004800000 */
[----:B------:R-:W-:Y:S01]  /*45e0*/  IMAD.IADD R11, R16, 0x1, R17 ;  /* 0x00000001100b7824 */ /* 0x000fe200078e0211 */
[C---:B------:R-:W-:Y:S01]  /*45f0*/  ISETP.NE.AND P1, PT, R27.reuse, RZ, PT ;  /* 0x000000ff1b00720c */ /* 0x040fe20003f25270 */
[----:B------:R-:W-:Y:S01]  /*4600*/  IMAD.IADD R14, R24, 0x1, R14 ;  /* 0x00000001180e7824 */ /* 0x000fe200078e020e */
[----:B------:R-:W-:Y:S01]  /*4610*/  LOP3.LUT R27, R27, 0x1, RZ, 0x3c, !PT ;  /* 0x000000011b1b7812 */ /* 0x000fe200078e3cff */
[----:B------:R-:W-:Y:S01]  /*4620*/  VIADD R19, R19, 0x3 ;  /* 0x0000000313137836 */ /* 0x000fe20000000000 */
[----:B------:R-:W-:Y:S01]  /*4630*/  LEA R10, R10, UR4, 0x2 ;  /* 0x000000040a0a7c11 */ /* 0x000fe2000f8e10ff */
[----:B------:R-:W-:-:S02]  /*4640*/  IMAD.IADD R21, R12, 0x1, -R11 ;  /* 0x000000010c157824 */ /* 0x000fc400078e0a0b */
[----:B------:R-:W-:Y:S01]  /*4650*/  IMAD.IADD R17, R12, 0x1, -R17 ;  /* 0x000000010c117824 */ /* 0x000fe200078e0a11 */
[----:B------:R-:W-:Y:S01]  /*4660*/  SEL R19, R14, R19, !P2 ;  /* 0x000000130e137207 */ /* 0x000fe20005000000 */
[----:B------:R-:W-:Y:S01]  /*4670*/  IMAD.IADD R14, R25, 0x1, R14 ;  /* 0x00000001190e7824 */ /* 0x000fe200078e020e */
[C---:B------:R-:W-:Y:S01]  /*4680*/  ISETP.NE.AND P2, PT, R29.reuse, RZ, PT ;  /* 0x000000ff1d00720c */ /* 0x040fe20003f45270 */
[----:B------:R-:W-:Y:S01]  /*4690*/  IMAD R21, R0, 0xe, R21 ;  /* 0x0000000e00157824 */ /* 0x000fe200078e0215 */
[----:B------:R-:W-:Y:S01]  /*46a0*/  LOP3.LUT R29, R29, 0x1, RZ, 0x3c, !PT ;  /* 0x000000011d1d7812 */ /* 0x000fe200078e3cff */
[----:B------:R-:W-:Y:S01]  /*46b0*/  IMAD.IADD R16, R16, 0x1, R14 ;  /* 0x0000000110107824 */ /* 0x000fe200078e020e */
[----:B------:R1:W-:Y:S01]  /*46c0*/  STS [R10], R39 ;  /* 0x000000270a007388 */ /* 0x0003e20000000800 */
[----:B------:R-:W-:Y:S01]  /*46d0*/  VIADD R21, R21, 0x5 ;  /* 0x0000000515157836 */ /* 0x000fe20000000000 */
[----:B------:R-:W-:Y:S01]  /*46e0*/  LEA R19, R19, UR4, 0x2 ;  /* 0x0000000413137c11 */ /* 0x000fe2000f8e10ff */
[----:B------:R-:W-:-:S02]  /*46f0*/  IMAD R17, R0, 0xe, R17 ;  /* 0x0000000e00117824 */ /* 0x000fc400078e0211 */
[----:B------:R-:W-:Y:S01]  /*4700*/  IMAD.IADD R11, R27, 0x1, R11 ;  /* 0x000000011b0b7824 */ /* 0x000fe200078e020b */
[----:B------:R-:W-:Y:S01]  /*4710*/  SEL R21, R16, R21, !P1 ;  /* 0x0000001510157207 */ /* 0x000fe20004800000 */
[----:B------:R-:W-:Y:S01]  /*4720*/  VIADD R17, R17, 0x4 ;  /* 0x0000000411117836 */ /* 0x000fe20000000000 */
[----:B------:R-:W-:Y:S01]  /*4730*/  ISETP.NE.AND P1, PT, R28, RZ, PT ;  /* 0x000000ff1c00720c */ /* 0x000fe20003f25270 */
[----:B--2---:R-:W-:Y:S01]  /*4740*/  IMAD.IADD R15, R12, 0x1, -R11 ;  /* 0x000000010c0f7824 */ /* 0x004fe200078e0a0b */
[----:B------:R-:W-:Y:S01]  /*4750*/  LOP3.LUT R28, R28, 0x1, RZ, 0x3c, !PT ;  /* 0x000000011c1c7812 */ /* 0x000fe200078e3cff */
[----:B------:R-:W-:Y:S01]  /*4760*/  IMAD.IADD R16, R27, 0x1, R16 ;  /* 0x000000011b107824 */ /* 0x000fe200078e0210 */
[----:B------:R-:W-:Y:S01]  /*4770*/  SEL R17, R14, R17, !P3 ;  /* 0x000000110e117207 */ /* 0x000fe20005800000 */
[----:B------:R-:W-:Y:S01]  /*4780*/  IMAD R15, R0, 0xe, R15 ;  /* 0x0000000e000f7824 */ /* 0x000fe200078e020f */
[----:B------:R2:W-:Y:S01]  /*4790*/  STS [R19], R38 ;  /* 0x0000002613007388 */ /* 0x0005e20000000800 */
[----:B------:R-:W-:Y:S01]  /*47a0*/  IMAD.IADD R11, R28, 0x1, R11 ;  /* 0x000000011c0b7824 */ /* 0x000fe200078e020b */
[----:B-1----:R-:W-:Y:S01]  /*47b0*/  LEA R10, R17, UR4, 0x2 ;  /* 0x00000004110a7c11 */ /* 0x002fe2000f8e10ff */
[----:B------:R-:W-:Y:S01]  /*47c0*/  VIADD R15, R15, 0x6 ;  /* 0x000000060f0f7836 */ /* 0x000fe20000000000 */
[----:B------:R-:W-:Y:S01]  /*47d0*/  LEA R21, R21, UR4, 0x2 ;  /* 0x0000000415157c11 */ /* 0x000fe2000f8e10ff */
[--C-:B------:R-:W-:Y:S01]  /*47e0*/  IMAD.IADD R17, R12, 0x1, -R11.reuse ;  /* 0x000000010c117824 */ /* 0x100fe200078e0a0b */
[----:B------:R-:W-:Y:S01]  /*47f0*/  ISETP.NE.AND P3, PT, R33, RZ, PT ;  /* 0x000000ff2100720c */ /* 0x000fe20003f65270 */
[----:B------:R-:W-:Y:S01]  /*4800*/  IMAD.IADD R11, R29, 0x1, R11 ;  /* 0x000000011d0b7824 */ /* 0x000fe200078e020b */
[----:B------:R-:W-:Y:S01]  /*4810*/  SEL R15, R16, R15, !P1 ;  /* 0x0000000f100f7207 */ /* 0x000fe20004800000 */
[----:B------:R-:W-:Y:S01]  /*4820*/  IMAD R17, R0, 0xe, R17 ;  /* 0x0000000e00117824 */ /* 0x000fe200078e0211 */
[----:B------:R-:W-:Y:S01]  /*4830*/  ISETP.NE.AND P1, PT, R30, RZ, PT ;  /* 0x000000ff1e00720c */ /* 0x000fe20003f25270 */
[----:B--2---:R-:W-:Y:S01]  /*4840*/  IMAD.IADD R19, R12, 0x1, -R11 ;  /* 0x000000010c137824 */ /* 0x004fe200078e0a0b */
[----:B------:R-:W-:Y:S01]  /*4850*/  LOP3.LUT R30, R30, 0x1, RZ, 0x3c, !PT ;  /* 0x000000011e1e7812 */ /* 0x000fe200078e3cff */
[----:B------:R-:W-:Y:S01]  /*4860*/  IMAD.IADD R16, R28, 0x1, R16 ;  /* 0x000000011c107824 */ /* 0x000fe200078e0210 */
[----:B------:R1:W-:Y:S01]  /*4870*/  STS [R10], R37 ;  /* 0x000000250a007388 */ /* 0x0003e20000000800 */
[----:B------:R-:W-:Y:S01]  /*4880*/  VIADD R17, R17, 0x7 ;  /* 0x0000000711117836 */ /* 0x000fe20000000000 */
[----:B------:R-:W-:Y:S01]  /*4890*/  LEA R15, R15, UR4, 0x2 ;  /* 0x000000040f0f7c11 */ /* 0x000fe2000f8e10ff */
[----:B------:R-:W-:Y:S01]  /*48a0*/  IMAD R19, R0, 0xe, R19 ;  /* 0x0000000e00137824 */ /* 0x000fe200078e0213 */
[----:B------:R2:W-:Y:S01]  /*48b0*/  STS [R21], R36 ;  /* 0x0000002415007388 */ /* 0x0005e20000000800 */
[----:B------:R-:W-:Y:S01]  /*48c0*/  IMAD.IADD R11, R30, 0x1, R11 ;  /* 0x000000011e0b7824 */ /* 0x000fe200078e020b */
[----:B------:R-:W-:Y:S01]  /*48d0*/  SEL R17, R16, R17, !P2 ;  /* 0x0000001110117207 */ /* 0x000fe20005000000 */
[----:B------:R-:W-:Y:S01]  /*48e0*/  IMAD.IADD R16, R29, 0x1, R16 ;  /* 0x000000011d107824 */ /* 0x000fe200078e0210 */
[C---:B------:R-:W-:Y:S01]  /*48f0*/  ISETP.NE.AND P2, PT, R32.reuse, RZ, PT ;  /* 0x000000ff2000720c */ /* 0x040fe20003f45270 */
[----:B------:R-:W-:Y:S01]  /*4900*/  VIADD R19, R19, 0x8 ;  /* 0x0000000813137836 */ /* 0x000fe20000000000 */
[----:B------:R-:W-:Y:S01]  /*4910*/  LOP3.LUT R32, R32, 0x1, RZ, 0x3c, !PT ;  /* 0x0000000120207812 */ /* 0x000fe200078e3cff */
[----:B------:R3:W-:Y:S01]  /*4920*/  STS [R15], R2 ;  /* 0x000000020f007388 */ /* 0x0007e20000000800 */
[----:B-1----:R-:W-:-:S02]  /*4930*/  LEA R10, R17, UR4, 0x2 ;  /* 0x00000004110a7c11 */ /* 0x002fc4000f8e10ff */
[----:B------:R-:W-:Y:S01]  /*4940*/  SEL R19, R16, R19, !P1 ;  /* 0x0000001310137207 */ /* 0x000fe20004800000 */
[----:B--2---:R-:W-:Y:S01]  /*4950*/  IMAD.IADD R21, R12, 0x1, -R11 ;  /* 0x000000010c157824 */ /* 0x004fe200078e0a0b */
[C---:B------:R-:W-:Y:S01]  /*4960*/  ISETP.NE.AND P1, PT, R31.reuse, RZ, PT ;  /* 0x000000ff1f00720c */ /* 0x040fe20003f25270 */
[----:B------:R-:W-:Y:S01]  /*4970*/  IMAD.IADD R16, R30, 0x1, R16 ;  /* 0x000000011e107824 */ /* 0x000fe200078e0210 */
[----:B------:R-:W-:Y:S01]  /*4980*/  LOP3.LUT R31, R31, 0x1, RZ, 0x3c, !PT ;  /* 0x000000011f1f7812 */ /* 0x000fe200078e3cff */
[----:B------:R-:W-:Y:S01]  /*4990*/  IMAD R21, R0, 0xe, R21 ;  /* 0x0000000e00157824 */ /* 0x000fe200078e0215 */
[----:B------:R-:W-:Y:S01]  /*49a0*/  LOP3.LUT R33, R33, 0x1, RZ, 0x3c, !PT ;  /* 0x0000000121217812 */ /* 0x000fe200078e3cff */
[----:B------:R1:W-:Y:S01]  /*49b0*/  STS [R10], R3 ;  /* 0x000000030a007388 */ /* 0x0003e20000000800 */
[----:B------:R-:W-:Y:S01]  /*49c0*/  LEA R19, R19, UR4, 0x2 ;  /* 0x0000000413137c11 */ /* 0x000fe2000f8e10ff */
[----:B------:R-:W-:Y:S02]  /*49d0*/  IMAD.IADD R11, R31, 0x1, R11 ;  /* 0x000000011f0b7824 */ /* 0x000fe400078e020b */
[----:B------:R-:W-:-:S02]  /*49e0*/  VIADD R21, R21, 0x9 ;  /* 0x0000000915157836 */ /* 0x000fc40000000000 */
[--C-:B---3--:R-:W-:Y:S01]  /*49f0*/  IMAD.IADD R15, R32, 0x1, R11.reuse ;  /* 0x00000001200f7824 */ /* 0x108fe200078e020b */
[----:B------:R2:W-:Y:S01]  /*4a00*/  STS [R19], R4 ;  /* 0x0000000413007388 */ /* 0x0005e20000000800 */
[----:B------:R-:W-:Y:S01]  /*4a10*/  IMAD.IADD R11, R12, 0x1, -R11 ;  /* 0x000000010c0b7824 */ /* 0x000fe200078e0a0b */
[----:B------:R-:W-:Y:S01]  /*4a20*/  SEL R21, R16, R21, !P1 ;  /* 0x0000001510157207 */ /* 0x000fe20004800000 */
[--C-:B-1----:R-:W-:Y:S01]  /*4a30*/  IMAD.IADD R3, R33, 0x1, R15.reuse ;  /* 0x0000000121037824 */ /* 0x102fe200078e020f */
[----:B------:R-:W-:Y:S01]  /*4a40*/  ISETP.NE.AND P1, PT, R34, RZ, PT ;  /* 0x000000ff2200720c */ /* 0x000fe20003f25270 */
[----:B------:R-:W-:Y:S02]  /*4a50*/  IMAD.IADD R16, R31, 0x1, R16 ;  /* 0x000000011f107824 */ /* 0x000fe400078e0210 */
[C---:B------:R-:W-:Y:S01]  /*4a60*/  IMAD.IADD R15, R12.reuse, 0x1, -R15 ;  /* 0x000000010c0f7824 */ /* 0x040fe200078e0a0f */
[C---:B------:R-:W-:Y:S01]  /*4a70*/  IADD3 R17, PT, PT, R12.reuse, -R3, -R23 ;  /* 0x800000030c117210 */ /* 0x040fe20007ffe817 */
[----:B------:R-:W-:-:S02]  /*4a80*/  IMAD.IADD R3, R12, 0x1, -R3 ;  /* 0x000000010c037824 */ /* 0x000fc400078e0a03 */
[C---:B------:R-:W-:Y:S02]  /*4a90*/  IMAD R11, R0.reuse, 0xe, R11 ;  /* 0x0000000e000b7824 */ /* 0x040fe400078e020b */
[----:B------:R-:W-:Y:S02]  /*4aa0*/  IMAD R15, R0, 0xe, R15 ;  /* 0x0000000e000f7824 */ /* 0x000fe400078e020f */
[----:B------:R-:W-:Y:S02]  /*4ab0*/  IMAD.IADD R2, R32, 0x1, R16 ;  /* 0x0000000120027824 */ /* 0x000fe400078e0210 */
[C---:B------:R-:W-:Y:S02]  /*4ac0*/  IMAD R3, R0.reuse, 0xe, R3 ;  /* 0x0000000e00037824 */ /* 0x040fe400078e0203 */
[----:B------:R-:W-:Y:S02]  /*4ad0*/  IMAD R17, R0, 0xe, R17 ;  /* 0x0000000e00117824 */ /* 0x000fe400078e0211 */
[----:B------:R-:W-:-:S02]  /*4ae0*/  VIADD R11, R11, 0xa ;  /* 0x0000000a0b0b7836 */ /* 0x000fc40000000000 */
[----:B------:R-:W-:Y:S02]  /*4af0*/  VIADD R15, R15, 0xb ;  /* 0x0000000b0f0f7836 */ /* 0x000fe40000000000 */
[----:B------:R-:W-:Y:S01]  /*4b00*/  IMAD.IADD R10, R33, 0x1, R2 ;  /* 0x00000001210a7824 */ /* 0x000fe200078e0202 */
[----:B------:R-:W-:Y:S01]  /*4b10*/  SEL R11, R16, R11, !P2 ;  /* 0x0000000b100b7207 */ /* 0x000fe20005000000 */
[----:B------:R-:W-:Y:S01]  /*4b20*/  VIADD R3, R3, 0xc ;  /* 0x0000000c03037836 */ /* 0x000fe20000000000 */
[----:B------:R-:W-:Y:S01]  /*4b30*/  SEL R15, R2, R15, !P3 ;  /* 0x0000000f020f7207 */ /* 0x000fe20005800000 */
[----:B------:R-:W-:Y:S01]  /*4b40*/  VIADD R17, R17, 0xd ;  /* 0x0000000d11117836 */ /* 0x000fe20000000000 */
[----:B------:R-:W-:Y:S01]  /*4b50*/  LEA R11, R11, UR4, 0x2 ;  /* 0x000000040b0b7c11 */ /* 0x000fe2000f8e10ff */
[----:B------:R-:W-:Y:S01]  /*4b60*/  @!P0 IMAD.IADD R17, R23, 0x1, R10 ;  /* 0x0000000117118824 */ /* 0x000fe200078e020a */
[----:B------:R-:W-:Y:S02]  /*4b70*/  ISETP.GE.AND P0, PT, R0, R13, PT ;  /* 0x0000000d0000720c */ /* 0x000fe40003f06270 */
[----:B------:R-:W-:-:S02]  /*4b80*/  SEL R3, R10, R3, !P1 ;  /* 0x000000030a037207 */ /* 0x000fc40004800000 */
[----:B------:R-:W-:Y:S02]  /*4b90*/  LEA R10, R21, UR4, 0x2 ;  /* 0x00000004150a7c11 */ /* 0x000fe4000f8e10ff */
[----:B------:R-:W-:Y:S02]  /*4ba0*/  LEA R14, R15, UR4, 0x2 ;  /* 0x000000040f0e7c11 */ /* 0x000fe4000f8e10ff */
[----:B------:R-:W-:Y:S01]  /*4bb0*/  LEA R15, R3, UR4, 0x2 ;  /* 0x00000004030f7c11 */ /* 0x000fe2000f8e10ff */
[----:B------:R1:W-:Y:S01]  /*4bc0*/  STS [R10], R5 ;  /* 0x000000050a007388 */ /* 0x0003e20000000800 */
[----:B------:R-:W-:Y:S02]  /*4bd0*/  LEA R16, R17, UR4, 0x2 ;  /* 0x0000000411107c11 */ /* 0x000fe4000f8e10ff */
[----:B------:R-:W-:Y:S01]  /*4be0*/  IADD3 R3, PT, PT, -R12, UR7, RZ ;  /* 0x000000070c037c10 */ /* 0x000fe2000fffe1ff */
[----:B------:R1:W-:Y:S01]  /*4bf0*/  STS [R11], R6 ;  /* 0x000000060b007388 */ /* 0x0003e20000000800 */
[----:B------:R-:W-:-:S02]  /*4c00*/  SHF.R.S32.HI R2, RZ, 0x1f, R12 ;  /* 0x0000001fff027819 */ /* 0x000fc4000001140c */
[----:B--2---:R-:W-:Y:S01]  /*4c10*/  SHF.R.S32.HI R4, RZ, 0x1f, R3 ;  /* 0x0000001fff047819 */ /* 0x004fe20000011403 */
[----:B------:R1:W-:Y:S04]  /*4c20*/  STS [R14], R7 ;  /* 0x000000070e007388 */ /* 0x0003e80000000800 */
[----:B------:R1:W-:Y:S04]  /*4c30*/  STS [R15], R8 ;  /* 0x000000080f007388 */ /* 0x0003e80000000800 */
[----:B------:R1:W-:Y:S01]  /*4c40*/  STS [R16], R9 ;  /* 0x0000000910007388 */ /* 0x0003e20000000800 */
[----:B------:R-:W-:Y:S06]  /*4c50*/  BAR.SYNC.DEFER_BLOCKING 0x0 ;  /* 0x0000000000007b1d */ /* 0x000fec0000010000 */
[----:B0-----:R-:W-:Y:S05]  /*4c60*/  @P0 BRA `(.L_x_112) ;  /* 0x0000000000480947 */ /* 0x001fea0003800000 */
[----:B------:R-:W-:Y:S01]  /*4c70*/  UISETP.NE.AND UP0, UPT, UR5, URZ, UPT ;  /* 0x000000ff0500728c */ /* 0x000fe2000bf05270 */
[----:B-1----:R-:W-:Y:S01]  /*4c80*/  IMAD.MOV.U32 R8, RZ, RZ, RZ ;  /* 0x000000ffff087224 */ /* 0x002fe200078e00ff */
[----:B------:R-:W0:Y:S01]  /*4c90*/  LDCU.64 UR6, c[0x0][0x3c0] ;  /* 0x00007800ff0677ac */ /* 0x000e220008000a00 */
[----:B------:R-:W-:-:S03]  /*4ca0*/  IMAD.MOV.U32 R5, RZ, RZ, RZ ;  /* 0x000000ffff057224 */ /* 0x000fc600078e00ff */
[----:B------:R-:W-:-:S13]  /*4cb0*/  PLOP3.LUT P0, PT, PT, PT, UP0, 0x80, 0x8 ;  /* 0x000000000008781c */ /* 0x000fda0003f0f008 */
[----:B------:R-:W-:Y:S05]  /*4cc0*/  @P0 BRA `(.L_x_113) ;  /* 0x0000000000140947 */ /* 0x000fea0003800000 */
[----:B------:R-:W1:Y:S08]  /*4cd0*/  LDC.64 R6, c[0x0][0x3d0] ;  /* 0x0000f400ff067b82 */ /* 0x000e700000000a00 */
[----:B------:R-:W2:Y:S01]  /*4ce0*/  LDC.64 R8, c[0x0][0x3c8] ;  /* 0x0000f200ff087b82 */ /* 0x000ea20000000a00 */
[----:B-1----:R-:W2:Y:S02]  /*4cf0*/  LDG.E.64 R6, desc[UR8][R6.64] ;  /* 0x0000000806067981 */ /* 0x002ea4000c1e1b00 */
[----:B--2---:R-:W-:-:S05]  /*4d00*/  IADD3 R8, P1, PT, -R6, R8, RZ ;  /* 0x0000000806087210 */ /* 0x004fca0007f3e1ff */
[----:B------:R-:W-:-:S08]  /*4d10*/  IMAD.X R5, R9, 0x1, ~R7, P1 ;  /* 0x0000000109057824 */ /* 0x000fd000008e0e07 */
.L_x_113:
[----:B------:R-:W-:-:S04]  /*4d20*/  IADD3 R8, P1, P2, R8, R0, R3 ;  /* 0x0000000008087210 */ /* 0x000fc80007a3e003 */
[----:B------:R-:W-:Y:S02]  /*4d30*/  LOP3.LUT R8, RZ, R8, RZ, 0x33, !PT ;  /* 0x00000008ff087212 */ /* 0x000fe400078e33ff */
[----:B------:R-:W-:Y:S02]  /*4d40*/  IADD3.X R7, PT, PT, R5, RZ, R4, P1, P2 ;  /* 0x000000ff05077210 */ /* 0x000fe40000fe4404 */
[----:B0-----:R-:W-:Y:S02]  /*4d50*/  IADD3 R8, P1, PT, R8, UR6, RZ ;  /* 0x0000000608087c10 */ /* 0x001fe4000ff3e0ff */
[----:B------:R-:W-:-:S04]  /*4d60*/  LOP3.LUT R7, RZ, R7, RZ, 0x33, !PT ;  /* 0x00000007ff077212 */ /* 0x000fc800078e33ff */
[----:B------:R-:W-:Y:S01]  /*4d70*/  IADD3.X R7, PT, PT, R7, UR7, RZ, P1, !PT ;  /* 0x0000000707077c10 */ /* 0x000fe20008ffe4ff */
[----:B------:R-:W-:Y:S06]  /*4d80*/  BRA `(.L_x_114) ;  /* 0x0000000000287947 */ /* 0x000fec0003800000 */
.L_x_112:
[----:B------:R-:W-:Y:S01]  /*4d90*/  UISETP.NE.AND UP0, UPT, UR5, URZ, UPT ;  /* 0x000000ff0500728c */ /* 0x000fe2000bf05270 */
[----:B-1----:R-:W-:Y:S01]  /*4da0*/  IMAD.IADD R5, R0, 0x1, -R13 ;  /* 0x0000000100057824 */ /* 0x002fe200078e0a0d */
[----:B------:R-:W-:-:S04]  /*4db0*/  CS2R R6, SRZ ;  /* 0x0000000000067805 */ /* 0x000fc8000001ff00 */
[----:B------:R-:W-:-:S13]  /*4dc0*/  PLOP3.LUT P0, PT, PT, PT, UP0, 0x80, 0x8 ;  /* 0x000000000008781c */ /* 0x000fda0003f0f008 */
[----:B------:R-:W-:Y:S05]  /*4dd0*/  @P0 BRA `(.L_x_115) ;  /* 0x0000000000080947 */ /* 0x000fea0003800000 */
[----:B------:R-:W0:Y:S02]  /*4de0*/  LDC.64 R6, c[0x0][0x3d0] ;  /* 0x0000f400ff067b82 */ /* 0x000e240000000a00 */
[----:B0-----:R-:W5:Y:S02]  /*4df0*/  LDG.E.64 R6, desc[UR8][R6.64] ;  /* 0x0000000806067981 */ /* 0x001f64000c1e1b00 */
.L_x_115:
[----:B-----5:R-:W-:Y:S02]  /*4e00*/  IADD3 R8, P1, P2, R6, R5, R12 ;  /* 0x0000000506087210 */ /* 0x020fe40007a3e00c */
[----:B------:R-:W-:-:S04]  /*4e10*/  SHF.R.S32.HI R5, RZ, 0x1f, R5 ;  /* 0x0000001fff057819 */ /* 0x000fc80000011405 */
[----:B------:R-:W-:-:S07]  /*4e20*/  IADD3.X R7, PT, PT, R7, R5, R2, P1, P2 ;  /* 0x0000000507077210 */ /* 0x000fce0000fe4402 */
.L_x_114:
[----:B------:R-:W-:Y:S05]  /*4e30*/  BSYNC.RECONVERGENT B0 ;  /* 0x0000000000007941 */ /* 0x000fea0003800200 */
.L_x_111:
[C---:B------:R-:W-:Y:S01]  /*4e40*/  LEA R5, R0.reuse, UR4, 0x2 ;  /* 0x0000000400057c11 */ /* 0x040fe2000f8e10ff */
[----:B------:R-:W0:Y:S01]  /*4e50*/  LDCU.64 UR4, c[0x0][0x390] ;  /* 0x00007200ff0477ac */ /* 0x000e220008000a00 */
[----:B------:R-:W-:Y:S01]  /*4e60*/  VIADD R10, R0, 0x160 ;  /* 0x00000160000a7836 */ /* 0x000fe20000000000 */
[----:B------:R-:W-:Y:S02]  /*4e70*/  BSSY.RECONVERGENT B0, `(.L_x_116) ;  /* 0x0000022000007945 */ /* 0x000fe40003800200 */
[----:B------:R-:W1:Y:S01]  /*4e80*/  LDS R9, [R5] ;  /* 0x0000000005097984 */ /* 0x000e620000000800 */
[----:B0-----:R-:W-:-:S04]  /*4e90*/  LEA R6, P1, R8, UR4, 0x2 ;  /* 0x0000000408067c11 */ /* 0x001fc8000f8210ff */
[----:B------:R-:W-:Y:S02]  /*4ea0*/  LEA.HI.X R7, R8, UR5, R7, 0x2, P1 ;  /* 0x0000000508077c11 */ /* 0x000fe400088f1407 */
[----:B------:R-:W-:-:S03]  /*4eb0*/  ISETP.GE.AND P1, PT, R10, R13, PT ;  /* 0x0000000d0a00720c */ /* 0x000fc60003f26270 */
[----:B-1----:R0:W-:Y:S10]  /*4ec0*/  STG.E desc[UR8][R6.64], R9 ;  /* 0x0000000906007986 */ /* 0x0021f4000c101908 */
[----:B------:R-:W-:Y:S05]  /*4ed0*/  @!P1 BRA `(.L_x_117) ;  /* 0x00000000002c9947 */ /* 0x000fea0003800000 */
[----:B------:R-:W-:Y:S01]  /*4ee0*/  BSSY.RECONVERGENT B1, `(.L_x_118) ;  /* 0x0000006000017945 */ /* 0x000fe20003800200 */
[----:B0-----:R-:W-:Y:S01]  /*4ef0*/  IMAD.IADD R9, R10, 0x1, -R13 ;  /* 0x000000010a097824 */ /* 0x001fe200078e0a0d */
[----:B------:R-:W-:Y:S02]  /*4f00*/  CS2R R6, SRZ ;  /* 0x0000000000067805 */ /* 0x000fe4000001ff00 */
[----:B------:R-:W-:Y:S05]  /*4f10*/  @P0 BRA `(.L_x_119) ;  /* 0x0000000000080947 */ /* 0x000fea0003800000 */
[----:B------:R-:W0:Y:S02]  /*4f20*/  LDC.64 R6, c[0x0][0x3d0] ;  /* 0x0000f400ff067b82 */ /* 0x000e240000000a00 */
[----:B0-----:R-:W5:Y:S02]  /*4f30*/  LDG.E.64 R6, desc[UR8][R6.64] ;  /* 0x0000000806067981 */ /* 0x001f64000c1e1b00 */
.L_x_119:
[----:B------:R-:W-:Y:S05]  /*4f40*/  BSYNC.RECONVERGENT B1 ;  /* 0x0000000000017941 */ /* 0x000fea0003800200 */
.L_x_118:
[----:B-----5:R-:W-:Y:S02]  /*4f50*/  IADD3 R8, P1, P2, R6, R9, R12 ;  /* 0x0000000906087210 */ /* 0x020fe40007a3e00c */
[----:B------:R-:W-:-:S04]  /*4f60*/  SHF.R.S32.HI R9, RZ, 0x1f, R9 ;  /* 0x0000001fff097819 */ /* 0x000fc80000011409 */
[----:B------:R-:W-:Y:S01]  /*4f70*/  IADD3.X R7, PT, PT, R7, R9, R2, P1, P2 ;  /* 0x0000000907077210 */ /* 0x000fe20000fe4402 */
[----:B------:R-:W-:Y:S06]  /*4f80*/  BRA `(.L_x_120) ;  /* 0x0000000000407947 */ /* 0x000fec0003800000 */
.L_x_117:
[----:B------:R-:W-:Y:S01]  /*4f90*/  BSSY.RECONVERGENT B1, `(.L_x_121) ;  /* 0x0000008000017945 */ /* 0x000fe20003800200 */
[----:B0-----:R-:W-:-:S03]  /*4fa0*/  CS2R R8, SRZ ;  /* 0x0000000000087805 */ /* 0x001fc6000001ff00 */
[----:B------:R-:W-:Y:S05]  /*4fb0*/  @P0 BRA `(.L_x_122) ;  /* 0x0000000000140947 */ /* 0x000fea0003800000 */
[----:B------:R-:W0:Y:S01]  /*4fc0*/  LDC.64 R6, c[0x0][0x3d0] ;  /* 0x0000f400ff067b82 */ /* 0x000e220000000a00 */
[----:B------:R-:W1:Y:S01]  /*4fd0*/  LDCU.64 UR6, c[0x0][0x3c8] ;  /* 0x00007900ff0677ac */ /* 0x000e620008000a00 */
[----:B0-----:R-:W1:Y:S02]  /*4fe0*/  LDG.E.64 R6, desc[UR8][R6.64] ;  /* 0x0000000806067981 */ /* 0x001e64000c1e1b00 */
[----:B-1----:R-:W-:-:S04]  /*4ff0*/  IADD3 R8, P1, PT, -R6, UR6, RZ ;  /* 0x0000000606087c10 */ /* 0x002fc8000ff3e1ff */
[----:B------:R-:W-:-:S09]  /*5000*/  IADD3.X R9, PT, PT, ~R7, UR7, RZ, P1, !PT ;  /* 0x0000000707097c10 */ /* 0x000fd20008ffe5ff */
.L_x_122:
[----:B------:R-:W-:Y:S05]  /*5010*/  BSYNC.RECONVERGENT B1 ;  /* 0x0000000000017941 */ /* 0x000fea0003800200 */
.L_x_121:
[----:B------:R-:W0:Y:S01]  /*5020*/  LDCU.64 UR6, c[0x0][0x3c0] ;  /* 0x00007800ff0677ac */ /* 0x000e220008000a00 */
[----:B------:R-:W-:-:S04]  /*5030*/  IADD3 R6, P1, P2, R8, R10, R3 ;  /* 0x0000000a08067210 */ /* 0x000fc80007a3e003 */
[----:B------:R-:W-:Y:S02]  /*5040*/  LOP3.LUT R6, RZ, R6, RZ, 0x33, !PT ;  /* 0x00000006ff067212 */ /* 0x000fe400078e33ff */
[----:B------:R-:W-:Y:S02]  /*5050*/  IADD3.X R7, PT, PT, R9, RZ, R4, P1, P2 ;  /* 0x000000ff09077210 */ /* 0x000fe40000fe4404 */
[----:B0-----:R-:W-:Y:S02]  /*5060*/  IADD3 R8, P1, PT, R6, UR6, RZ ;  /* 0x0000000606087c10 */ /* 0x001fe4000ff3e0ff */
[----:B------:R-:W-:-:S04]  /*5070*/  LOP3.LUT R6, RZ, R7, RZ, 0x33, !PT ;  /* 0x00000007ff067212 */ /* 0x000fc800078e33ff */
[----:B------:R-:W-:-:S07]  /*5080*/  IADD3.X R7, PT, PT, R6, UR7, RZ, P1, !PT ;  /* 0x0000000706077c10 */ /* 0x000fce0008ffe4ff */
.L_x_120:
[----:B------:R-:W-:Y:S05]  /*5090*/  BSYNC.RECONVERGENT B0 ;  /* 0x0000000000007941 */ /* 0x000fea0003800200 */
.L_x_116:
        /* <DEDUP_REMOVED lines=9> */
[----:B0-----:R-:W-:Y:S01]  /*5130*/  IMAD.IADD R9, R10, 0x1, -R13 ;  /* 0x000000010a097824 */ /* 0x001fe200078e0a0d */
[----:B------:R-:W-:Y:S02]  /*5140*/  CS2R R6, SRZ ;  /* 0x0000000000067805 */ /* 0x000fe4000001ff00 */
[----:B------:R-:W-:Y:S05]  /*5150*/  @P0 BRA `(.L_x_126) ;  /* 0x0000000000080947 */ /* 0x000fea0003800000 */
[----:B------:R-:W0:Y:S02]  /*5160*/  LDC.64 R6, c[0x0][0x3d0] ;  /* 0x0000f400ff067b82 */ /* 0x000e240000000a00 */
[----:B0-----:R-:W5:Y:S02]  /*5170*/  LDG.E.64 R6, desc[UR8][R6.64] ;  /* 0x0000000806067981 */ /* 0x001f64000c1e1b00 */
.L_x_126:
[----:B------:R-:W-:Y:S05]  /*5180*/  BSYNC.RECONVERGENT B1 ;  /* 0x0000000000017941 */ /* 0x000fea0003800200 */
.L_x_125:
[----:B-----5:R-:W-:Y:S02]  /*5190*/  IADD3 R8, P1, P2, R6, R9, R12 ;  /* 0x0000000906087210 */ /* 0x020fe40007a3e00c */
[----:B------:R-:W-:-:S04]  /*51a0*/  SHF.R.S32.HI R9, RZ, 0x1f, R9 ;  /* 0x0000001fff097819 */ /* 0x000fc80000011409 */
[----:B------:R-:W-:Y:S01]  /*51b0*/  IADD3.X R7, PT, PT, R7, R9, R2, P1, P2 ;  /* 0x0000000907077210 */ /* 0x000fe20000fe4402 */
[----:B------:R-:W-:Y:S06]  /*51c0*/  BRA `(.L_x_127) ;  /* 0x0000000000407947 */ /* 0x000fec0003800000 */
.L_x_124:
        /* <DEDUP_REMOVED lines=8> */
.L_x_129:
[----:B------:R-:W-:Y:S05]  /*5250*/  BSYNC.RECONVERGENT B1 ;  /* 0x0000000000017941 */ /* 0x000fea0003800200 */
.L_x_128:
[----:B------:R-:W0:Y:S01]  /*5260*/  LDCU.64 UR6, c[0x0][0x3c0] ;  /* 0x00007800ff0677ac */ /* 0x000e220008000a00 */
[----:B------:R-:W-:-:S04]  /*5270*/  IADD3 R6, P1, P2, R8, R10, R3 ;  /* 0x0000000a08067210 */ /* 0x000fc80007a3e003 */
[----:B------:R-:W-:Y:S02]  /*5280*/  LOP3.LUT R6, RZ, R6, RZ, 0x33, !PT ;  /* 0x00000006ff067212 */ /* 0x000fe400078e33ff */
[----:B------:R-:W-:Y:S02]  /*5290*/  IADD3.X R7, PT, PT, R9, RZ, R4, P1, P2 ;  /* 0x000000ff09077210 */ /* 0x000fe40000fe4404 */
[----:B0-----:R-:W-:Y:S02]  /*52a0*/  IADD3 R8, P1, PT, R6, UR6, RZ ;  /* 0x0000000606087c10 */ /* 0x001fe4000ff3e0ff */
[----:B------:R-:W-:-:S04]  /*52b0*/  LOP3.LUT R6, RZ, R7, RZ, 0x33, !PT ;  /* 0x00000007ff067212 */ /* 0x000fc800078e33ff */
[----:B------:R-:W-:-:S07]  /*52c0*/  IADD3.X R7, PT, PT, R6, UR7, RZ, P1, !PT ;  /* 0x0000000706077c10 */ /* 0x000fce0008ffe4ff */
.L_x_127:
[----:B------:R-:W-:Y:S05]  /*52d0*/  BSYNC.RECONVERGENT B0 ;  /* 0x0000000000007941 */ /* 0x000fea0003800200 */
.L_x_123:
        /* <DEDUP_REMOVED lines=14> */
.L_x_133:
[----:B------:R-:W-:Y:S05]  /*53c0*/  BSYNC.RECONVERGENT B1 ;  /* 0x0000000000017941 */ /* 0x000fea0003800200 */
.L_x_132:
[----:B-----5:R-:W-:Y:S02]  /*53d0*/  IADD3 R8, P1, P2, R6, R9, R12 ;  /* 0x0000000906087210 */ /* 0x020fe40007a3e00c */
[----:B------:R-:W-:-:S04]  /*53e0*/  SHF.R.S32.HI R9, RZ, 0x1f, R9 ;  /* 0x0000001fff097819 */ /* 0x000fc80000011409 */
[----:B------:R-:W-:Y:S01]  /*53f0*/  IADD3.X R7, PT, PT, R7, R9, R2, P1, P2 ;  /* 0x0000000907077210 */ /* 0x000fe20000fe4402 */
[----:B------:R-:W-:Y:S06]  /*5400*/  BRA `(.L_x_134) ;  /* 0x0000000000407947 */ /* 0x000fec0003800000 */
.L_x_131:
        /* <DEDUP_REMOVED lines=8> */
.L_x_136:
[----:B------:R-:W-:Y:S05]  /*5490*/  BSYNC.RECONVERGENT B1 ;  /* 0x0000000000017941 */ /* 0x000fea0003800200 */
.L_x_135:
[----:B------:R-:W0:Y:S01]  /*54a0*/  LDCU.64 UR6, c[0x0][0x3c0] ;  /* 0x00007800ff0677ac */ /* 0x000e220008000a00 */
[----:B------:R-:W-:-:S04]  /*54b0*/  IADD3 R6, P1, P2, R8, R10, R3 ;  /* 0x0000000a08067210 */ /* 0x000fc80007a3e003 */
[----:B------:R-:W-:Y:S02]  /*54c0*/  LOP3.LUT R6, RZ, R6, RZ, 0x33, !PT ;  /* 0x00000006ff067212 */ /* 0x000fe400078e33ff */
[----:B------:R-:W-:Y:S02]  /*54d0*/  IADD3.X R7, PT, PT, R9, RZ, R4, P1, P2 ;  /* 0x000000ff09077210 */ /* 0x000fe40000fe4404 */
[----:B0-----:R-:W-:Y:S02]  /*54e0*/  IADD3 R8, P1, PT, R6, UR6, RZ ;  /* 0x0000000606087c10 */ /* 0x001fe4000ff3e0ff */
[----:B------:R-:W-:-:S04]  /*54f0*/  LOP3.LUT R6, RZ, R7, RZ, 0x33, !PT ;  /* 0x00000007ff067212 */ /* 0x000fc800078e33ff */
[----:B------:R-:W-:-:S07]  /*5500*/  IADD3.X R7, PT, PT, R6, UR7, RZ, P1, !PT ;  /* 0x0000000706077c10 */ /* 0x000fce0008ffe4ff */
.L_x_134:
[----:B------:R-:W-:Y:S05]  /*5510*/  BSYNC.RECONVERGENT B0 ;  /* 0x0000000000007941 */ /* 0x000fea0003800200 */
.L_x_130:
        /* <DEDUP_REMOVED lines=14> */
.L_x_140:
[----:B------:R-:W-:Y:S05]  /*5600*/  BSYNC.RECONVERGENT B1 ;  /* 0x0000000000017941 */ /* 0x000fea0003800200 */
.L_x_139:
[----:B-----5:R-:W-:Y:S02]  /*5610*/  IADD3 R8, P1, P2, R6, R9, R12 ;  /* 0x0000000906087210 */ /* 0x020fe40007a3e00c */
[----:B------:R-:W-:-:S04]  /*5620*/  SHF.R.S32.HI R9, RZ, 0x1f, R9 ;  /* 0x0000001fff097819 */ /* 0x000fc80000011409 */
[----:B------:R-:W-:Y:S01]  /*5630*/  IADD3.X R7, PT, PT, R7, R9, R2, P1, P2 ;  /* 0x0000000907077210 */ /* 0x000fe20000fe4402 */
[----:B------:R-:W-:Y:S06]  /*5640*/  BRA `(.L_x_141) ;  /* 0x0000000000407947 */ /* 0x000fec0003800000 */
.L_x_138:
        /* <DEDUP_REMOVED lines=8> */
.L_x_143:
[----:B------:R-:W-:Y:S05]  /*56d0*/  BSYNC.RECONVERGENT B1 ;  /* 0x0000000000017941 */ /* 0x000fea0003800200 */
.L_x_142:
[----:B------:R-:W0:Y:S01]  /*56e0*/  LDCU.64 UR6, c[0x0][0x3c0] ;  /* 0x00007800ff0677ac */ /* 0x000e220008000a00 */
[----:B------:R-:W-:-:S04]  /*56f0*/  IADD3 R6, P1, P2, R8, R10, R3 ;  /* 0x0000000a08067210 */ /* 0x000fc80007a3e003 */
[----:B------:R-:W-:Y:S02]  /*5700*/  LOP3.LUT R6, RZ, R6, RZ, 0x33, !PT ;  /* 0x00000006ff067212 */ /* 0x000fe400078e33ff */
[----:B------:R-:W-:Y:S02]  /*5710*/  IADD3.X R7, PT, PT, R9, RZ, R4, P1, P2 ;  /* 0x000000ff09077210 */ /* 0x000fe40000fe4404 */
[----:B0-----:R-:W-:Y:S02]  /*5720*/  IADD3 R8, P1, PT, R6, UR6, RZ ;  /* 0x0000000606087c10 */ /* 0x001fe4000ff3e0ff */
[----:B------:R-:W-:-:S04]  /*5730*/  LOP3.LUT R6, RZ, R7, RZ, 0x33, !PT ;  /* 0x00000007ff067212 */ /* 0x000fc800078e33ff */
[----:B------:R-:W-:-:S07]  /*5740*/  IADD3.X R7, PT, PT, R6, UR7, RZ, P1, !PT ;  /* 0x0000000706077c10 */ /* 0x000fce0008ffe4ff */
.L_x_141:
[----:B------:R-:W-:Y:S05]  /*5750*/  BSYNC.RECONVERGENT B0 ;  /* 0x0000000000007941 */ /* 0x000fea0003800200 */
.L_x_137:
        /* <DEDUP_REMOVED lines=14> */
.L_x_147:
[----:B------:R-:W-:Y:S05]  /*5840*/  BSYNC.RECONVERGENT B1 ;  /* 0x0000000000017941 */ /* 0x000fea0003800200 */
.L_x_146:
[----:B-----5:R-:W-:Y:S02]  /*5850*/  IADD3 R8, P1, P2, R6, R9, R12 ;  /* 0x0000000906087210 */ /* 0x020fe40007a3e00c */
[----:B------:R-:W-:-:S04]  /*5860*/  SHF.R.S32.HI R9, RZ, 0x1f, R9 ;  /* 0x0000001fff097819 */ /* 0x000fc80000011409 */
[----:B------:R-:W-:Y:S01]  /*5870*/  IADD3.X R7, PT, PT, R7, R9, R2, P1, P2 ;  /* 0x0000000907077210 */ /* 0x000fe20000fe4402 */
[----:B------:R-:W-:Y:S06]  /*5880*/  BRA `(.L_x_148) ;  /* 0x0000000000407947 */ /* 0x000fec0003800000 */
.L_x_145:
        /* <DEDUP_REMOVED lines=8> */
.L_x_150:
[----:B------:R-:W-:Y:S05]  /*5910*/  BSYNC.RECONVERGENT B1 ;  /* 0x0000000000017941 */ /* 0x000fea0003800200 */
.L_x_149:
[----:B------:R-:W0:Y:S01]  /*5920*/  LDCU.64 UR6, c[0x0][0x3c0] ;  /* 0x00007800ff0677ac */ /* 0x000e220008000a00 */
[----:B------:R-:W-:-:S04]  /*5930*/  IADD3 R6, P1, P2, R8, R10, R3 ;  /* 0x0000000a08067210 */ /* 0x000fc80007a3e003 */
[----:B------:R-:W-:Y:S02]  /*5940*/  LOP3.LUT R6, RZ, R6, RZ, 0x33, !PT ;  /* 0x00000006ff067212 */ /* 0x000fe400078e33ff */
[----:B------:R-:W-:Y:S02]  /*5950*/  IADD3.X R7, PT, PT, R9, RZ, R4, P1, P2 ;  /* 0x000000ff09077210 */ /* 0x000fe40000fe4404 */
[----:B0-----:R-:W-:Y:S02]  /*5960*/  IADD3 R8, P1, PT, R6, UR6, RZ ;  /* 0x0000000606087c10 */ /* 0x001fe4000ff3e0ff */
[----:B------:R-:W-:-:S04]  /*5970*/  LOP3.LUT R6, RZ, R7, RZ, 0x33, !PT ;  /* 0x00000007ff067212 */ /* 0x000fc800078e33ff */
[----:B------:R-:W-:-:S07]  /*5980*/  IADD3.X R7, PT, PT, R6, UR7, RZ, P1, !PT ;  /* 0x0000000706077c10 */ /* 0x000fce0008ffe4ff */
.L_x_148:
[----:B------:R-:W-:Y:S05]  /*5990*/  BSYNC.RECONVERGENT B0 ;  /* 0x0000000000007941 */ /* 0x000fea0003800200 */
.L_x_144:
        /* <DEDUP_REMOVED lines=14> */
.L_x_154:
[----:B------:R-:W-:Y:S05]  /*5a80*/  BSYNC.RECONVERGENT B1 ;  /* 0x0000000000017941 */ /* 0x000fea0003800200 */
.L_x_153:
[----:B-----5:R-:W-:Y:S02]  /*5a90*/  IADD3 R8, P1, P2, R6, R9, R12 ;  /* 0x0000000906087210 */ /* 0x020fe40007a3e00c */
[----:B------:R-:W-:-:S04]  /*5aa0*/  SHF.R.S32.HI R9, RZ, 0x1f, R9 ;  /* 0x0000001fff097819 */ /* 0x000fc80000011409 */
[----:B------:R-:W-:Y:S01]  /*5ab0*/  IADD3.X R7, PT, PT, R7, R9, R2, P1, P2 ;  /* 0x0000000907077210 */ /* 0x000fe20000fe4402 */
[----:B------:R-:W-:Y:S06]  /*5ac0*/  BRA `(.L_x_155) ;  /* 0x0000000000407947 */ /* 0x000fec0003800000 */
.L_x_152:
        /* <DEDUP_REMOVED lines=8> */
.L_x_157:
[----:B------:R-:W-:Y:S05]  /*5b50*/  BSYNC.RECONVERGENT B1 ;  /* 0x0000000000017941 */ /* 0x000fea0003800200 */
.L_x_156:
[----:B------:R-:W0:Y:S01]  /*5b60*/  LDCU.64 UR6, c[0x0][0x3c0] ;  /* 0x00007800ff0677ac */ /* 0x000e220008000a00 */
[----:B------:R-:W-:-:S04]  /*5b70*/  IADD3 R6, P1, P2, R8, R10, R3 ;  /* 0x0000000a08067210 */ /* 0x000fc80007a3e003 */
[----:B------:R-:W-:Y:S02]  /*5b80*/  LOP3.LUT R6, RZ, R6, RZ, 0x33, !PT ;  /* 0x00000006ff067212 */ /* 0x000fe400078e33ff */
[----:B------:R-:W-:Y:S02]  /*5b90*/  IADD3.X R7, PT, PT, R9, RZ, R4, P1, P2 ;  /* 0x000000ff09077210 */ /* 0x000fe40000fe4404 */
[----:B0-----:R-:W-:Y:S02]  /*5ba0*/  IADD3 R8, P1, PT, R6, UR6, RZ ;  /* 0x0000000606087c10 */ /* 0x001fe4000ff3e0ff */
[----:B------:R-:W-:-:S04]  /*5bb0*/  LOP3.LUT R6, RZ, R7, RZ, 0x33, !PT ;  /* 0x00000007ff067212 */ /* 0x000fc800078e33ff */
[----:B------:R-:W-:-:S07]  /*5bc0*/  IADD3.X R7, PT, PT, R6, UR7, RZ, P1, !PT ;  /* 0x0000000706077c10 */ /* 0x000fce0008ffe4ff */
.L_x_155:
[----:B------:R-:W-:Y:S05]  /*5bd0*/  BSYNC.RECONVERGENT B0 ;  /* 0x0000000000007941 */ /* 0x000fea0003800200 */
.L_x_151:
        /* <DEDUP_REMOVED lines=14> */
.L_x_161:
[----:B------:R-:W-:Y:S05]  /*5cc0*/  BSYNC.RECONVERGENT B1 ;  /* 0x0000000000017941 */ /* 0x000fea0003800200 */
.L_x_160:
[----:B-----5:R-:W-:Y:S02]  /*5cd0*/  IADD3 R8, P1, P2, R6, R9, R12 ;  /* 0x0000000906087210 */ /* 0x020fe40007a3e00c */
[----:B------:R-:W-:-:S04]  /*5ce0*/  SHF.R.S32.HI R9, RZ, 0x1f, R9 ;  /* 0x0000001fff097819 */ /* 0x000fc80000011409 */
[----:B------:R-:W-:Y:S01]  /*5cf0*/  IADD3.X R7, PT, PT, R7, R9, R2, P1, P2 ;  /* 0x0000000907077210 */ /* 0x000fe20000fe4402 */
[----:B------:R-:W-:Y:S06]  /*5d00*/  BRA `(.L_x_162) ;  /* 0x0000000000407947 */ /* 0x000fec0003800000 */
.L_x_159:
        /* <DEDUP_REMOVED lines=8> */
.L_x_164:
[----:B------:R-:W-:Y:S05]  /*5d90*/  BSYNC.RECONVERGENT B1 ;  /* 0x0000000000017941 */ /* 0x000fea0003800200 */
.L_x_163:
[----:B------:R-:W0:Y:S01]  /*5da0*/  LDCU.64 UR6, c[0x0][0x3c0] ;  /* 0x00007800ff0677ac */ /* 0x000e220008000a00 */
[----:B------:R-:W-:-:S04]  /*5db0*/  IADD3 R6, P1, P2, R8, R10, R3 ;  /* 0x0000000a08067210 */ /* 0x000fc80007a3e003 */
[----:B------:R-:W-:Y:S02]  /*5dc0*/  LOP3.LUT R6, RZ, R6, RZ, 0x33, !PT ;  /* 0x00000006ff067212 */ /* 0x000fe400078e33ff */
[----:B------:R-:W-:Y:S02]  /*5dd0*/  IADD3.X R7, PT, PT, R9, RZ, R4, P1, P2 ;  /* 0x000000ff09077210 */ /* 0x000fe40000fe4404 */
[----:B0-----:R-:W-:Y:S02]  /*5de0*/  IADD3 R8, P1, PT, R6, UR6, RZ ;  /* 0x0000000606087c10 */ /* 0x001fe4000ff3e0ff */
[----:B------:R-:W-:-:S04]  /*5df0*/  LOP3.LUT R6, RZ, R7, RZ, 0x33, !PT ;  /* 0x00000007ff067212 */ /* 0x000fc800078e33ff */
[----:B------:R-:W-:-:S07]  /*5e00*/  IADD3.X R7, PT, PT, R6, UR7, RZ, P1, !PT ;  /* 0x0000000706077c10 */ /* 0x000fce0008ffe4ff */
.L_x_162:
[----:B------:R-:W-:Y:S05]  /*5e10*/  BSYNC.RECONVERGENT B0 ;  /* 0x0000000000007941 */ /* 0x000fea0003800200 */
.L_x_158:
        /* <DEDUP_REMOVED lines=14> */
.L_x_168:
[----:B------:R-:W-:Y:S05]  /*5f00*/  BSYNC.RECONVERGENT B1 ;  /* 0x0000000000017941 */ /* 0x000fea0003800200 */
.L_x_167:
[----:B-----5:R-:W-:Y:S02]  /*5f10*/  IADD3 R8, P1, P2, R6, R9, R12 ;  /* 0x0000000906087210 */ /* 0x020fe40007a3e00c */
[----:B------:R-:W-:-:S04]  /*5f20*/  SHF.R.S32.HI R9, RZ, 0x1f, R9 ;  /* 0x0000001fff097819 */ /* 0x000fc80000011409 */
[----:B------:R-:W-:Y:S01]  /*5f30*/  IADD3.X R7, PT, PT, R7, R9, R2, P1, P2 ;  /* 0x0000000907077210 */ /* 0x000fe20000fe4402 */
[----:B------:R-:W-:Y:S06]  /*5f40*/  BRA `(.L_x_169) ;  /* 0x0000000000407947 */ /* 0x000fec0003800000 */
.L_x_166:
        /* <DEDUP_REMOVED lines=8> */
.L_x_171:
[----:B------:R-:W-:Y:S05]  /*5fd0*/  BSYNC.RECONVERGENT B1 ;  /* 0x0000000000017941 */ /* 0x000fea0003800200 */
.L_x_170:
[----:B------:R-:W0:Y:S01]  /*5fe0*/  LDCU.64 UR6, c[0x0][0x3c0] ;  /* 0x00007800ff0677ac */ /* 0x000e220008000a00 */
[----:B------:R-:W-:-:S04]  /*5ff0*/  IADD3 R6, P1, P2, R8, R10, R3 ;  /* 0x0000000a08067210 */ /* 0x000fc80007a3e003 */
[----:B------:R-:W-:Y:S02]  /*6000*/  LOP3.LUT R6, RZ, R6, RZ, 0x33, !PT ;  /* 0x00000006ff067212 */ /* 0x000fe400078e33ff */
[----:B------:R-:W-:Y:S02]  /*6010*/  IADD3.X R7, PT, PT, R9, RZ, R4, P1, P2 ;  /* 0x000000ff09077210 */ /* 0x000fe40000fe4404 */
[----:B0-----:R-:W-:Y:S02]  /*6020*/  IADD3 R8, P1, PT, R6, UR6, RZ ;  /* 0x0000000606087c10 */ /* 0x001fe4000ff3e0ff */
[----:B------:R-:W-:-:S04]  /*6030*/  LOP3.LUT R6, RZ, R7, RZ, 0x33, !PT ;  /* 0x00000007ff067212 */ /* 0x000fc800078e33ff */
[----:B------:R-:W-:-:S07]  /*6040*/  IADD3.X R7, PT, PT, R6, UR7, RZ, P1, !PT ;  /* 0x0000000706077c10 */ /* 0x000fce0008ffe4ff */
.L_x_169:
[----:B------:R-:W-:Y:S05]  /*6050*/  BSYNC.RECONVERGENT B0 ;  /* 0x0000000000007941 */ /* 0x000fea0003800200 */
.L_x_165:
        /* <DEDUP_REMOVED lines=14> */
.L_x_175:
[----:B------:R-:W-:Y:S05]  /*6140*/  BSYNC.RECONVERGENT B1 ;  /* 0x0000000000017941 */ /* 0x000fea0003800200 */
.L_x_174:
[----:B-----5:R-:W-:Y:S02]  /*6150*/  IADD3 R8, P1, P2, R6, R9, R12 ;  /* 0x0000000906087210 */ /* 0x020fe40007a3e00c */
[----:B------:R-:W-:-:S04]  /*6160*/  SHF.R.S32.HI R9, RZ, 0x1f, R9 ;  /* 0x0000001fff097819 */ /* 0x000fc80000011409 */
[----:B------:R-:W-:Y:S01]  /*6170*/  IADD3.X R7, PT, PT, R7, R9, R2, P1, P2 ;  /* 0x0000000907077210 */ /* 0x000fe20000fe4402 */
[----:B------:R-:W-:Y:S06]  /*6180*/  BRA `(.L_x_176) ;  /* 0x0000000000407947 */ /* 0x000fec0003800000 */
.L_x_173:
        /* <DEDUP_REMOVED lines=8> */
.L_x_178:
[----:B------:R-:W-:Y:S05]  /*6210*/  BSYNC.RECONVERGENT B1 ;  /* 0x0000000000017941 */ /* 0x000fea0003800200 */
.L_x_177:
[----:B------:R-:W0:Y:S01]  /*6220*/  LDCU.64 UR6, c[0x0][0x3c0] ;  /* 0x00007800ff0677ac */ /* 0x000e220008000a00 */
[----:B------:R-:W-:-:S04]  /*6230*/  IADD3 R6, P1, P2, R8, R10, R3 ;  /* 0x0000000a08067210 */ /* 0x000fc80007a3e003 */
[----:B------:R-:W-:Y:S02]  /*6240*/  LOP3.LUT R6, RZ, R6, RZ, 0x33, !PT ;  /* 0x00000006ff067212 */ /* 0x000fe400078e33ff */
[----:B------:R-:W-:Y:S02]  /*6250*/  IADD3.X R7, PT, PT, R9, RZ, R4, P1, P2 ;  /* 0x000000ff09077210 */ /* 0x000fe40000fe4404 */
[----:B0-----:R-:W-:Y:S02]  /*6260*/  IADD3 R8, P1, PT, R6, UR6, RZ ;  /* 0x0000000606087c10 */ /* 0x001fe4000ff3e0ff */
[----:B------:R-:W-:-:S04]  /*6270*/  LOP3.LUT R6, RZ, R7, RZ, 0x33, !PT ;  /* 0x00000007ff067212 */ /* 0x000fc800078e33ff */
[----:B------:R-:W-:-:S07]  /*6280*/  IADD3.X R7, PT, PT, R6, UR7, RZ, P1, !PT ;  /* 0x0000000706077c10 */ /* 0x000fce0008ffe4ff */
.L_x_176:
[----:B------:R-:W-:Y:S05]  /*6290*/  BSYNC.RECONVERGENT B0 ;  /* 0x0000000000007941 */ /* 0x000fea0003800200 */
.L_x_172:
        /* <DEDUP_REMOVED lines=14> */
.L_x_182:
[----:B------:R-:W-:Y:S05]  /*6380*/  BSYNC.RECONVERGENT B1 ;  /* 0x0000000000017941 */ /* 0x000fea0003800200 */
.L_x_181:
[----:B-----5:R-:W-:Y:S02]  /*6390*/  IADD3 R8, P1, P2, R6, R9, R12 ;  /* 0x0000000906087210 */ /* 0x020fe40007a3e00c */
[----:B------:R-:W-:-:S04]  /*63a0*/  SHF.R.S32.HI R9, RZ, 0x1f, R9 ;  /* 0x0000001fff097819 */ /* 0x000fc80000011409 */
[----:B------:R-:W-:Y:S01]  /*63b0*/  IADD3.X R7, PT, PT, R7, R9, R2, P1, P2 ;  /* 0x0000000907077210 */ /* 0x000fe20000fe4402 */
[----:B------:R-:W-:Y:S06]  /*63c0*/  BRA `(.L_x_183) ;  /* 0x0000000000407947 */ /* 0x000fec0003800000 */
.L_x_180:
        /* <DEDUP_REMOVED lines=8> */
.L_x_185:
[----:B------:R-:W-:Y:S05]  /*6450*/  BSYNC.RECONVERGENT B1 ;  /* 0x0000000000017941 */ /* 0x000fea0003800200 */
.L_x_184:
[----:B------:R-:W0:Y:S01]  /*6460*/  LDCU.64 UR6, c[0x0][0x3c0] ;  /* 0x00007800ff0677ac */ /* 0x000e220008000a00 */
[----:B------:R-:W-:-:S04]  /*6470*/  IADD3 R6, P1, P2, R8, R10, R3 ;  /* 0x0000000a08067210 */ /* 0x000fc80007a3e003 */
[----:B------:R-:W-:Y:S02]  /*6480*/  LOP3.LUT R6, RZ, R6, RZ, 0x33, !PT ;  /* 0x00000006ff067212 */ /* 0x000fe400078e33ff */
[----:B------:R-:W-:Y:S02]  /*6490*/  IADD3.X R7, PT, PT, R9, RZ, R4, P1, P2 ;  /* 0x000000ff09077210 */ /* 0x000fe40000fe4404 */
[----:B0-----:R-:W-:Y:S02]  /*64a0*/  IADD3 R8, P1, PT, R6, UR6, RZ ;  /* 0x0000000606087c10 */ /* 0x001fe4000ff3e0ff */
[----:B------:R-:W-:-:S04]  /*64b0*/  LOP3.LUT R6, RZ, R7, RZ, 0x33, !PT ;  /* 0x00000007ff067212 */ /* 0x000fc800078e33ff */
[----:B------:R-:W-:-:S07]  /*64c0*/  IADD3.X R7, PT, PT, R6, UR7, RZ, P1, !PT ;  /* 0x0000000706077c10 */ /* 0x000fce0008ffe4ff */
.L_x_183:
[----:B------:R-:W-:Y:S05]  /*64d0*/  BSYNC.RECONVERGENT B0 ;  /* 0x0000000000007941 */ /* 0x000fea0003800200 */
.L_x_179:
        /* <DEDUP_REMOVED lines=14> */
.L_x_189:
[----:B------:R-:W-:Y:S05]  /*65c0*/  BSYNC.RECONVERGENT B1 ;  /* 0x0000000000017941 */ /* 0x000fea0003800200 */
.L_x_188:
[----:B-----5:R-:W-:Y:S02]  /*65d0*/  IADD3 R8, P1, P2, R6, R9, R12 ;  /* 0x0000000906087210 */ /* 0x020fe40007a3e00c */
[----:B------:R-:W-:-:S04]  /*65e0*/  SHF.R.S32.HI R9, RZ, 0x1f, R9 ;  /* 0x0000001fff097819 */ /* 0x000fc80000011409 */
[----:B------:R-:W-:Y:S01]  /*65f0*/  IADD3.X R7, PT, PT, R7, R9, R2, P1, P2 ;  /* 0x0000000907077210 */ /* 0x000fe20000fe4402 */
[----:B------:R-:W-:Y:S06]  /*6600*/  BRA `(.L_x_190) ;  /* 0x0000000000407947 */ /* 0x000fec0003800000 */
.L_x_187:
        /* <DEDUP_REMOVED lines=8> */
.L_x_192:
[----:B------:R-:W-:Y:S05]  /*6690*/  BSYNC.RECONVERGENT B1 ;  /* 0x0000000000017941 */ /* 0x000fea0003800200 */
.L_x_191:
[----:B------:R-:W0:Y:S01]  /*66a0*/  LDCU.64 UR6, c[0x0][0x3c0] ;  /* 0x00007800ff0677ac */ /* 0x000e220008000a00 */
[----:B------:R-:W-:-:S04]  /*66b0*/  IADD3 R6, P1, P2, R8, R10, R3 ;  /* 0x0000000a08067210 */ /* 0x000fc80007a3e003 */
[----:B------:R-:W-:Y:S02]  /*66c0*/  LOP3.LUT R6, RZ, R6, RZ, 0x33, !PT ;  /* 0x00000006ff067212 */ /* 0x000fe400078e33ff */
[----:B------:R-:W-:Y:S02]  /*66d0*/  IADD3.X R7, PT, PT, R9, RZ, R4, P1, P2 ;  /* 0x000000ff09077210 */ /* 0x000fe40000fe4404 */
[----:B0-----:R-:W-:Y:S02]  /*66e0*/  IADD3 R8, P1, PT, R6, UR6, RZ ;  /* 0x0000000606087c10 */ /* 0x001fe4000ff3e0ff */
[----:B------:R-:W-:-:S04]  /*66f0*/  LOP3.LUT R6, RZ, R7, RZ, 0x33, !PT ;  /* 0x00000007ff067212 */ /* 0x000fc800078e33ff */
[----:B------:R-:W-:-:S07]  /*6700*/  IADD3.X R7, PT, PT, R6, UR7, RZ, P1, !PT ;  /* 0x0000000706077c10 */ /* 0x000fce0008ffe4ff */
.L_x_190:
[----:B------:R-:W-:Y:S05]  /*6710*/  BSYNC.RECONVERGENT B0 ;  /* 0x0000000000007941 */ /* 0x000fea0003800200 */
.L_x_186:
        /* <DEDUP_REMOVED lines=14> */
.L_x_196:
[----:B------:R-:W-:Y:S05]  /*6800*/  BSYNC.RECONVERGENT B1 ;  /* 0x0000000000017941 */ /* 0x000fea0003800200 */
.L_x_195:
[----:B-----5:R-:W-:Y:S02]  /*6810*/  IADD3 R8, P1, P2, R6, R9, R12 ;  /* 0x0000000906087210 */ /* 0x020fe40007a3e00c */
[----:B------:R-:W-:-:S04]  /*6820*/  SHF.R.S32.HI R9, RZ, 0x1f, R9 ;  /* 0x0000001fff097819 */ /* 0x000fc80000011409 */
[----:B------:R-:W-:Y:S01]  /*6830*/  IADD3.X R7, PT, PT, R7, R9, R2, P1, P2 ;  /* 0x0000000907077210 */ /* 0x000fe20000fe4402 */
[----:B------:R-:W-:Y:S06]  /*6840*/  BRA `(.L_x_197) ;  /* 0x0000000000407947 */ /* 0x000fec0003800000 */
.L_x_194:
        /* <DEDUP_REMOVED lines=8> */
.L_x_199:
[----:B------:R-:W-:Y:S05]  /*68d0*/  BSYNC.RECONVERGENT B1 ;  /* 0x0000000000017941 */ /* 0x000fea0003800200 */
.L_x_198:
[----:B------:R-:W0:Y:S01]  /*68e0*/  LDCU.64 UR6, c[0x0][0x3c0] ;  /* 0x00007800ff0677ac */ /* 0x000e220008000a00 */
[----:B------:R-:W-:-:S04]  /*68f0*/  IADD3 R6, P1, P2, R8, R10, R3 ;  /* 0x0000000a08067210 */ /* 0x000fc80007a3e003 */
[----:B------:R-:W-:Y:S02]  /*6900*/  LOP3.LUT R6, RZ, R6, RZ, 0x33, !PT ;  /* 0x00000006ff067212 */ /* 0x000fe400078e33ff */
[----:B------:R-:W-:Y:S02]  /*6910*/  IADD3.X R7, PT, PT, R9, RZ, R4, P1, P2 ;  /* 0x000000ff09077210 */ /* 0x000fe40000fe4404 */
[----:B0-----:R-:W-:Y:S02]  /*6920*/  IADD3 R8, P1, PT, R6, UR6, RZ ;  /* 0x0000000606087c10 */ /* 0x001fe4000ff3e0ff */
[----:B------:R-:W-:-:S04]  /*6930*/  LOP3.LUT R6, RZ, R7, RZ, 0x33, !PT ;  /* 0x00000007ff067212 */ /* 0x000fc800078e33ff */
[----:B------:R-:W-:-:S07]  /*6940*/  IADD3.X R7, PT, PT, R6, UR7, RZ, P1, !PT ;  /* 0x0000000706077c10 */ /* 0x000fce0008ffe4ff */
.L_x_197:
[----:B------:R-:W-:Y:S05]  /*6950*/  BSYNC.RECONVERGENT B0 ;  /* 0x0000000000007941 */ /* 0x000fea0003800200 */
.L_x_193:
        /* <DEDUP_REMOVED lines=9> */
[----:B------:R-:W-:Y:S01]  /*69f0*/  IMAD.IADD R13, R8, 0x1, -R13 ;  /* 0x00000001080d7824 */ /* 0x000fe200078e0a0d */
[----:B0-----:R-:W-:Y:S02]  /*6a00*/  CS2R R6, SRZ ;  /* 0x0000000000067805 */ /* 0x001fe4000001ff00 */
[----:B------:R-:W-:Y:S05]  /*6a10*/  @P0 BRA `(.L_x_203) ;  /* 0x0000000000080947 */ /* 0x000fea0003800000 */
[----:B------:R-:W0:Y:S02]  /*6a20*/  LDC.64 R6, c[0x0][0x3d0] ;  /* 0x0000f400ff067b82 */ /* 0x000e240000000a00 */
[----:B0-----:R-:W5:Y:S02]  /*6a30*/  LDG.E.64 R6, desc[UR8][R6.64] ;  /* 0x0000000806067981 */ /* 0x001f64000c1e1b00 */
.L_x_203:
[----:B------:R-:W-:Y:S05]  /*6a40*/  BSYNC.RECONVERGENT B1 ;  /* 0x0000000000017941 */ /* 0x000fea0003800200 */
.L_x_202:
[----:B-----5:R-:W-:Y:S02]  /*6a50*/  IADD3 R12, P0, P1, R6, R13, R12 ;  /* 0x0000000d060c7210 */ /* 0x020fe4000791e00c */
[----:B------:R-:W-:-:S04]  /*6a60*/  SHF.R.S32.HI R13, RZ, 0x1f, R13 ;  /* 0x0000001fff0d7819 */ /* 0x000fc8000001140d */
[----:B------:R-:W-:Y:S01]  /*6a70*/  IADD3.X R7, PT, PT, R7, R13, R2, P0, P1 ;  /* 0x0000000d07077210 */ /* 0x000fe200007e2402 */
[----:B------:R-:W-:Y:S06]  /*6a80*/  BRA `(.L_x_204) ;  /* 0x0000000000447947 */ /* 0x000fec0003800000 */
.L_x_201:
[----:B------:R-:W-:Y:S01]  /*6a90*/  BSSY.RECONVERGENT B1, `(.L_x_205) ;  /* 0x0000009000017945 */ /* 0x000fe20003800200 */
[----:B------:R-:W-:Y:S02]  /*6aa0*/  IMAD.MOV.U32 R0, RZ, RZ, RZ ;  /* 0x000000ffff007224 */ /* 0x000fe400078e00ff */
[----:B0-----:R-:W-:Y:S01]  /*6ab0*/  IMAD.MOV.U32 R9, RZ, RZ, RZ ;  /* 0x000000ffff097224 */ /* 0x001fe200078e00ff */
[----:B------:R-:W-:Y:S06]  /*6ac0*/  @P0 BRA `(.L_x_206) ;  /* 0x0000000000140947 */ /* 0x000fec0003800000 */
[----:B------:R-:W0:Y:S01]  /*6ad0*/  LDC.64 R6, c[0x0][0x3d0] ;  /* 0x0000f400ff067b82 */ /* 0x000e220000000a00 */
[----:B------:R-:W1:Y:S01]  /*6ae0*/  LDCU.64 UR6, c[0x0][0x3c8] ;  /* 0x00007900ff0677ac */ /* 0x000e620008000a00 */
[----:B0-----:R-:W1:Y:S02]  /*6af0*/  LDG.E.64 R6, desc[UR8][R6.64] ;  /* 0x0000000806067981 */ /* 0x001e64000c1e1b00 */
[----:B-1----:R-:W-:-:S04]  /*6b00*/  IADD3 R0, P0, PT, -R6, UR6, RZ ;  /* 0x0000000606007c10 */ /* 0x002fc8000ff1e1ff */
[----:B------:R-:W-:-:S09]  /*6b10*/  IADD3.X R9, PT, PT, ~R7, UR7, RZ, P0, !PT ;  /* 0x0000000707097c10 */ /* 0x000fd200087fe5ff */
.L_x_206:
[----:B------:R-:W-:Y:S05]  /*6b20*/  BSYNC.RECONVERGENT B1 ;  /* 0x0000000000017941 */ /* 0x000fea0003800200 */
.L_x_205:
[----:B------:R-:W0:Y:S01]  /*6b30*/  LDCU.64 UR6, c[0x0][0x3c0] ;  /* 0x00007800ff0677ac */ /* 0x000e220008000a00 */
[----:B------:R-:W-:-:S04]  /*6b40*/  IADD3 R0, P0, P1, R0, R8, R3 ;  /* 0x0000000800007210 */ /* 0x000fc8000791e003 */
[----:B------:R-:W-:Y:S02]  /*6b50*/  LOP3.LUT R0, RZ, R0, RZ, 0x33, !PT ;  /* 0x00000000ff007212 */ /* 0x000fe400078e33ff */
[----:B------:R-:W-:Y:S02]  /*6b60*/  IADD3.X R4, PT, PT, R9, RZ, R4, P0, P1 ;  /* 0x000000ff09047210 */ /* 0x000fe400007e2404 */
[----:B0-----:R-:W-:Y:S02]  /*6b70*/  IADD3 R12, P0, PT, R0, UR6, RZ ;  /* 0x00000006000c7c10 */ /* 0x001fe4000ff1e0ff */
[----:B------:R-:W-:-:S04]  /*6b80*/  LOP3.LUT R0, RZ, R4, RZ, 0x33, !PT ;  /* 0x00000004ff007212 */ /* 0x000fc800078e33ff */
[----:B------:R-:W-:-:S07]  /*6b90*/  IADD3.X R7, PT, PT, R0, UR7, RZ, P0, !PT ;  /* 0x0000000700077c10 */ /* 0x000fce00087fe4ff */
.L_x_204:
[----:B------:R-:W-:Y:S05]  /*6ba0*/  BSYNC.RECONVERGENT B0 ;  /* 0x0000000000007941 */ /* 0x000fea0003800200 */
.L_x_200:
[----:B------:R-:W0:Y:S01]  /*6bb0*/  LDS R5, [R5+0x4780] ;  /* 0x0047800005057984 */ /* 0x000e220000000800 */
[----:B------:R-:W-:-:S04]  /*6bc0*/  LEA R2, P0, R12, UR4, 0x2 ;  /* 0x000000040c027c11 */ /* 0x000fc8000f8010ff */
[----:B------:R-:W-:-:S05]  /*6bd0*/  LEA.HI.X R3, R12, UR5, R7, 0x2, P0 ;  /* 0x000000050c037c11 */ /* 0x000fca00080f1407 */
[----:B0-----:R-:W-:Y:S01]  /*6be0*/  STG.E desc[UR8][R2.64], R5 ;  /* 0x0000000502007986 */ /* 0x001fe2000c101908 */
[----:B------:R-:W-:Y:S05]  /*6bf0*/  EXIT ;  /* 0x000000000000794d */ /* 0x000fea0003800000 */
.L_x_0:
[----:B------:R-:W0:Y:S01]  /*6c00*/  LDC R43, c[0x0][0x3ac] ;  /* 0x0000eb00ff2b7b82 */ /* 0x000e220000000800 */
[----:B------:R-:W-:Y:S01]  /*6c10*/  ISETP.NE.AND P0, PT, R44, RZ, PT ;  /* 0x000000ff2c00720c */ /* 0x000fe20003f05270 */
[----:B------:R-:W-:Y:S01]  /*6c20*/  BSSY.RECONVERGENT B0, `(.L_x_207) ;  /* 0x0000731000007945 */ /* 0x000fe20003800200 */
[----:B0-----:R-:W-:-:S11]  /*6c30*/  VIADD R43, R43, -UR7 ;  /* 0x800000072b2b7c36 */ /* 0x001fd60008000000 */
        /* <DEDUP_REMOVED lines=9> */
[----:B0-----:R-:W-:-:S04]  /*6cd0*/  IMAD R26, R0, 0xe, RZ ;  /* 0x0000000e001a7824 */ /* 0x001fc800078e02ff */
[C---:B------:R-:W-:Y:S01]  /*6ce0*/  VIADD R8, R26.reuse, 0x1 ;  /* 0x000000011a087836 */ /* 0x040fe20000000000 */
[C---:B------:R-:W-:Y:S01]  /*6cf0*/  IADD3 R5, P0, P1, R26.reuse, UR7, R5 ;  /* 0x000000071a057c10 */ /* 0x040fe2000f91e005 */
[C---:B------:R-:W-:Y:S02]  /*6d00*/  VIADD R10, R26.reuse, 0x2 ;  /* 0x000000021a0a7836 */ /* 0x040fe40000000000 */
[C---:B------:R-:W-:Y:S01]  /*6d10*/  VIADD R12, R26.reuse, 0x3 ;  /* 0x000000031a0c7836 */ /* 0x040fe20000000000 */
[----:B------:R-:W-:Y:S01]  /*6d20*/  IADD3.X R24, PT, PT, RZ, R4, RZ, P0, P1 ;  /* 0x00000004ff187210 */ /* 0x000fe200007e24ff */
[C---:B------:R-:W-:Y:S01]  /*6d30*/  VIADD R14, R26.reuse, 0x4 ;  /* 0x000000041a0e7836 */ /* 0x040fe20000000000 */
[C---:B---3--:R-:W-:Y:S01]  /*6d40*/  LEA R6, P1, R5.reuse, UR4, 0x2 ;  /* 0x0000000405067c11 */ /* 0x048fe2000f8210ff */
[C---:B------:R-:W-:Y:S01]  /*6d50*/  VIADD R18, R26.reuse, 0x5 ;  /* 0x000000051a127836 */ /* 0x040fe20000000000 */
[C---:B----4-:R-:W-:Y:S01]  /*6d60*/  LEA R4, P0, R5.reuse, UR10, 0x2 ;  /* 0x0000000a05047c11 */ /* 0x050fe2000f8010ff */
[C---:B------:R-:W-:Y:S01]  /*6d70*/  VIADD R20, R26.reuse, 0x6 ;  /* 0x000000061a147836 */ /* 0x040fe20000000000 */
[C-C-:B------:R-:W-:Y:S01]  /*6d80*/  LEA.HI.X R7, R5.reuse, UR5, R24.reuse, 0x2, P1 ;  /* 0x0000000505077c11 */ /* 0x140fe200088f1418 */
[C---:B------:R-:W-:Y:S01]  /*6d90*/  VIADD R30, R26.reuse, 0x8 ;  /* 0x000000081a1e7836 */ /* 0x040fe20000000000 */
[----:B------:R-:W-:Y:S01]  /*6da0*/  LEA.HI.X R5, R5, UR11, R24, 0x2, P0 ;  /* 0x0000000b05057c11 */ /* 0x000fe200080f1418 */
[----:B------:R-:W-:Y:S01]  /*6db0*/  VIADD R24, R26, 0x7 ;  /* 0x000000071a187836 */ /* 0x000fe20000000000 */
[-C--:B------:R-:W-:Y:S01]  /*6dc0*/  ISETP.GE.AND P6, PT, R10, R43.reuse, PT ;  /* 0x0000002b0a00720c */ /* 0x080fe20003fc6270 */
        /* <DEDUP_REMOVED lines=8> */
[C---:B------:R-:W-:Y:S01]  /*6e50*/  VIADD R48, R26.reuse, 0xd ;  /* 0x0000000d1a307836 */ /* 0x040fe20000000000 */
[----:B------:R-:W-:-:S02]  /*6e60*/  ISETP.GE.AND P0, PT, R26, R43, PT ;  /* 0x0000002b1a00720c */ /* 0x000fc40003f06270 */
[-C--:B------:R-:W-:Y:S01]  /*6e70*/  ISETP.GE.AND P1, PT, R8, R43.reuse, PT ;  /* 0x0000002b0800720c */ /* 0x080fe20003f26270 */
[----:B------:R-:W2:Y:S01]  /*6e80*/  @!P6 LDG.E R42, desc[UR8][R6.64+0x8] ;  /* 0x00000808062ae981 */ /* 0x000ea2000c1e1900 */
[----:B------:R-:W-:-:S03]  /*6e90*/  ISETP.GE.AND P6, PT, R48, R43, PT ;  /* 0x0000002b3000720c */ /* 0x000fc60003fc6270 */
[----:B------:R-:W3:Y:S01]  /*6ea0*/  @!P5 LDG.E R41, desc[UR8][R6.64+0xc] ;  /* 0x00000c080629d981 */ /* 0x000ee2000c1e1900 */
[----:B------:R-:W-:-:S03]  /*6eb0*/  ISETP.GE.AND P5, PT, R46, R43, PT ;  /* 0x0000002b2e00720c */ /* 0x000fc60003fa6270 */
[----:B------:R-:W4:Y:S01]  /*6ec0*/  @!P4 LDG.E R38, desc[UR8][R6.64+0x10] ;  /* 0x000010080626c981 */ /* 0x000f22000c1e1900 */
[----:B------:R-:W-:-:S03]  /*6ed0*/  ISETP.GE.AND P4, PT, R44, R43, PT ;  /* 0x0000002b2c00720c */ /* 0x000fc60003f86270 */
[----:B------:R-:W5:Y:S01]  /*6ee0*/  @!P0 LDG.E R27, desc[UR8][R6.64] ;  /* 0x00000008061b8981 */ /* 0x000f62000c1e1900 */
[----:B------:R-:W-:-:S03]  /*6ef0*/  ISETP.GE.AND P0, PT, R24, R43, PT ;  /* 0x0000002b1800720c */ /* 0x000fc60003f06270 */
[----:B------:R-:W2:Y:S01]  /*6f00*/  @!P1 LDG.E R45, desc[UR8][R6.64+0x4] ;  /* 0x00000408062d9981 */ /* 0x000ea2000c1e1900 */
[----:B------:R-:W-:-:S03]  /*6f10*/  ISETP.GE.AND P1, PT, R30, R43, PT ;  /* 0x0000002b1e00720c */ /* 0x000fc60003f26270 */
[----:B------:R-:W4:Y:S01]  /*6f20*/  @!P3 LDG.E R37, desc[UR8][R6.64+0x14] ;  /* 0x000014080625b981 */ /* 0x000f22000c1e1900 */
[----:B------:R-:W-:-:S03]  /*6f30*/  ISETP.GE.AND P3, PT, R40, R43, PT ;  /* 0x0000002b2800720c */ /* 0x000fc60003f66270 */
[----:B------:R-:W4:Y:S01]  /*6f40*/  @!P2 LDG.E R34, desc[UR8][R6.64+0x18] ;  /* 0x000018080622a981 */ /* 0x000f22000c1e1900 */
[----:B------:R-:W-:-:S03]  /*6f50*/  ISETP.GE.AND P2, PT, R36, R43, PT ;  /* 0x0000002b2400720c */ /* 0x000fc60003f46270 */
[----:B------:R-:W4:Y:S04]  /*6f60*/  @!P0 LDG.E R32, desc[UR8][R6.64+0x1c] ;  /* 0x00001c0806208981 */ /* 0x000f28000c1e1900 */
[----:B------:R-:W4:Y:S04]  /*6f70*/  @!P1 LDG.E R28, desc[UR8][R6.64+0x20] ;  /* 0x00002008061c9981 */ /* 0x000f28000c1e1900 */
[----:B------:R-:W4:Y:S04]  /*6f80*/  @!P3 LDG.E R21, desc[UR8][R6.64+0x28] ;  /* 0x000028080615b981 */ /* 0x000f28000c1e1900 */
[----:B------:R-:W4:Y:S04]  /*6f90*/  @!P2 LDG.E R22, desc[UR8][R6.64+0x24] ;  /* 0x000024080616a981 */ /* 0x000f28000c1e1900 */
[----:B------:R-:W4:Y:S04]  /*6fa0*/  @!P4 LDG.E R19, desc[UR8][R6.64+0x2c] ;  /* 0x00002c080613c981 */ /* 0x000f28000c1e1900 */
[----:B------:R-:W4:Y:S04]  /*6fb0*/  @!P5 LDG.E R17, desc[UR8][R6.64+0x30] ;  /* 0x000030080611d981 */ /* 0x000f28000c1e1900 */
[----:B------:R0:W4:Y:S01]  /*6fc0*/  @!P6 LDG.E R16, desc[UR8][R6.64+0x34] ;  /* 0x000034080610e981 */ /* 0x000122000c1e1900 */
[----:B------:R-:W-:-:S02]  /*6fd0*/  P2R R13, PR, RZ, 0x1 ;  /* 0x00000001ff0d7803 */ /* 0x000fc40000000000 */
[-C--:B------:R-:W-:Y:S01]  /*6fe0*/  ISETP.GE.AND P0, PT, R26, R43.reuse, PT ;  /* 0x0000002b1a00720c */ /* 0x080fe20003f06270 */
[----:B------:R-:W-:Y:S01]  /*6ff0*/  BAR.SYNC.DEFER_BLOCKING 0x0 ;  /* 0x0000000000007b1d */ /* 0x000fe20000010000 */
[----:B------:R-:W-:Y:S02]  /*7000*/  P2R R11, PR, RZ, 0x2 ;  /* 0x00000002ff0b7803 */ /* 0x000fe40000000000 */
[----:B------:R-:W-:-:S09]  /*7010*/  ISETP.GE.AND P1, PT, R8, R43, PT ;  /* 0x0000002b0800720c */ /* 0x000fd20003f26270 */
[----:B------:R-:W3:Y:S04]  /*7020*/  @!P0 LDG.E R9, desc[UR8][R4.64] ;  /* 0x0000000804098981 */ /* 0x000ee8000c1e1900 */
[----:B------:R-:W5:Y:S01]  /*7030*/  @!P1 LDG.E R8, desc[UR8][R4.64+0x4] ;  /* 0x0000040804089981 */ /* 0x000f62000c1e1900 */
[----:B------:R-:W-:Y:S02]  /*7040*/  IMAD.MOV.U32 R49, RZ, RZ, 0x1 ;  /* 0x00000001ff317424 */ /* 0x000fe400078e00ff */
[----:B------:R-:W-:Y:S01]  /*7050*/  IMAD.MOV.U32 R44, RZ, RZ, 0x1 ;  /* 0x00000001ff2c7424 */ /* 0x000fe200078e00ff */
[----:B---3--:R-:W-:Y:S02]  /*7060*/  @!P0 LOP3.LUT R49, R9, 0x1, RZ, 0xc, !PT ;  /* 0x0000000109318812 */ /* 0x008fe400078e0cff */
[-C--:B------:R-:W-:Y:S01]  /*7070*/  ISETP.GE.AND P0, PT, R10, R43.reuse, PT ;  /* 0x0000002b0a00720c */ /* 0x080fe20003f06270 */
[----:B------:R-:W-:Y:S01]  /*7080*/  IMAD.MOV.U32 R47, RZ, RZ, 0x1 ;  /* 0x00000001ff2f7424 */ /* 0x000fe200078e00ff */
[----:B-----5:R-:W-:Y:S01]  /*7090*/  @!P1 LOP3.LUT R44, R8, 0x1, RZ, 0xc, !PT ;  /* 0x00000001082c9812 */ /* 0x020fe200078e0cff */
[----:B------:R-:W-:Y:S01]  /*70a0*/  IMAD.MOV.U32 R35, RZ, RZ, 0x1 ;  /* 0x00000001ff237424 */ /* 0x000fe200078e00ff */
[----:B------:R-:W-:Y:S01]  /*70b0*/  ISETP.GE.AND P1, PT, R12, R43, PT ;  /* 0x0000002b0c00720c */ /* 0x000fe20003f26270 */
[----:B------:R-:W-:Y:S01]  /*70c0*/  IMAD.MOV.U32 R40, RZ, RZ, 0x1 ;  /* 0x00000001ff287424 */ /* 0x000fe200078e00ff */
[----:B------:R-:W3:Y:S01]  /*70d0*/  @!P3 LDG.E R9, desc[UR8][R4.64+0x28] ;  /* 0x000028080409b981 */ /* 0x000ee2000c1e1900 */
[----:B------:R-:W-:-:S02]  /*70e0*/  IMAD.MOV.U32 R36, RZ, RZ, 0x1 ;  /* 0x00000001ff247424 */ /* 0x000fc400078e00ff */
[----:B------:R-:W-:Y:S01]  /*70f0*/  IMAD.MOV.U32 R39, RZ, RZ, 0x1 ;  /* 0x00000001ff277424 */ /* 0x000fe200078e00ff */
[----:B------:R-:W5:Y:S04]  /*7100*/  @!P4 LDG.E R10, desc[UR8][R4.64+0x2c] ;  /* 0x00002c08040ac981 */ /* 0x000f68000c1e1900 */
[----:B------:R-:W2:Y:S04]  /*7110*/  @!P0 LDG.E R8, desc[UR8][R4.64+0x8] ;  /* 0x0000080804088981 */ /* 0x000ea8000c1e1900 */
[----:B------:R-:W4:Y:S04]  /*7120*/  @!P1 LDG.E R6, desc[UR8][R4.64+0xc] ;  /* 0x00000c0804069981 */ /* 0x000f28000c1e1900 */
[----:B------:R-:W5:Y:S01]  /*7130*/  @!P6 LDG.E R12, desc[UR8][R4.64+0x34] ;  /* 0x00003408040ce981 */ /* 0x000f62000c1e1900 */
[----:B--2---:R-:W-:-:S02]  /*7140*/  @!P0 LOP3.LUT R47, R8, 0x1, RZ, 0xc, !PT ;  /* 0x00000001082f8812 */ /* 0x004fc400078e0cff */
[----:B------:R-:W-:Y:S01]  /*7150*/  ISETP.GE.AND P0, PT, R14, R43, PT ;  /* 0x0000002b0e00720c */ /* 0x000fe20003f06270 */
[----:B------:R-:W2:Y:S01]  /*7160*/  @!P2 LDG.E R8, desc[UR8][R4.64+0x24] ;  /* 0x000024080408a981 */ /* 0x000ea2000c1e1900 */
[----:B----4-:R-:W-:-:S11]  /*7170*/  @!P1 LOP3.LUT R35, R6, 0x1, RZ, 0xc, !PT ;  /* 0x0000000106239812 */ /* 0x010fd600078e0cff */
[----:B------:R-:W4:Y:S01]  /*7180*/  @!P0 LDG.E R6, desc[UR8][R4.64+0x10] ;  /* 0x0000100804068981 */ /* 0x000f22000c1e1900 */
[----:B------:R-:W-:Y:S02]  /*7190*/  ISETP.GE.AND P1, PT, R18, R43, PT ;  /* 0x0000002b1200720c */ /* 0x000fe40003f26270 */
[----:B----4-:R-:W-:-:S11]  /*71a0*/  @!P0 LOP3.LUT R40, R6, 0x1, RZ, 0xc, !PT ;  /* 0x0000000106288812 */ /* 0x010fd600078e0cff */
[----:B------:R-:W4:Y:S01]  /*71b0*/  @!P1 LDG.E R6, desc[UR8][R4.64+0x14] ;  /* 0x0000140804069981 */ /* 0x000f22000c1e1900 */
[----:B------:R-:W-:Y:S02]  /*71c0*/  ISETP.GE.AND P0, PT, R20, R43, PT ;  /* 0x0000002b1400720c */ /* 0x000fe40003f06270 */
[----:B----4-:R-:W-:-:S11]  /*71d0*/  @!P1 LOP3.LUT R36, R6, 0x1, RZ, 0xc, !PT ;  /* 0x0000000106249812 */ /* 0x010fd600078e0cff */
[----:B------:R-:W4:Y:S01]  /*71e0*/  @!P0 LDG.E R6, desc[UR8][R4.64+0x18] ;  /* 0x0000180804068981 */ /* 0x000f22000c1e1900 */
[----:B------:R-:W-:-:S03]  /*71f0*/  ISETP.NE.AND P1, PT, R11, RZ, PT ;  /* 0x000000ff0b00720c */ /* 0x000fc60003f25270 */
[----:B------:R-:W5:Y:S10]  /*7200*/  @!P5 LDG.E R11, desc[UR8][R4.64+0x30] ;  /* 0x00003008040bd981 */ /* 0x000f74000c1e1900 */
[----:B------:R-:W3:Y:S01]  /*7210*/  @!P1 LDG.E R7, desc[UR8][R4.64+0x20] ;  /* 0x0000200804079981 */ /* 0x000ee2000c1e1900 */
[----:B----4-:R-:W-:-:S02]  /*7220*/  @!P0 LOP3.LUT R39, R6, 0x1, RZ, 0xc, !PT ;  /* 0x0000000106278812 */ /* 0x010fc400078e0cff */
[----:B------:R-:W-:-:S13]  /*7230*/  ISETP.NE.AND P0, PT, R13, RZ, PT ;  /* 0x000000ff0d00720c */ /* 0x000fda0003f05270 */
[----:B------:R-:W4:Y:S01]  /*7240*/  @!P0 LDG.E R6, desc[UR8][R4.64+0x1c] ;  /* 0x00001c0804068981 */ /* 0x000f22000c1e1900 */
[----:B------:R-:W-:Y:S01]  /*7250*/  IADD3 R13, PT, PT, R47, R44, R49 ;  /* 0x0000002c2f0d7210 */ /* 0x000fe20007ffe031 */
[----:B------:R-:W-:-:S03]  /*7260*/  IMAD.MOV.U32 R24, RZ, RZ, 0x1 ;  /* 0x00000001ff187424 */ /* 0x000fc600078e00ff */
[----:B------:R-:W-:Y:S01]  /*7270*/  IADD3 R13, PT, PT, R40, R35, R13 ;  /* 0x00000023280d7210 */ /* 0x000fe20007ffe00d */
[----:B------:R-:W-:Y:S01]  /*7280*/  IMAD.MOV.U32 R31, RZ, RZ, 0x1 ;  /* 0x00000001ff1f7424 */ /* 0x000fe200078e00ff */
[----:B---3--:R-:W-:Y:S02]  /*7290*/  @!P1 LOP3.LUT R31, R7, 0x1, RZ, 0xc, !PT ;  /* 0x00000001071f9812 */ /* 0x008fe400078e0cff */
[----:B------:R-:W-:Y:S01]  /*72a0*/  IADD3 R13, PT, PT, R39, R36, R13 ;  /* 0x00000024270d7210 */ /* 0x000fe20007ffe00d */
[----:B------:R-:W-:Y:S01]  /*72b0*/  IMAD.MOV.U32 R20, RZ, RZ, 0x1 ;  /* 0x00000001ff147424 */ /* 0x000fe200078e00ff */
[----:B--2---:R-:W-:Y:S01]  /*72c0*/  @!P2 LOP3.LUT R20, R8, 0x1, RZ, 0xc, !PT ;  /* 0x000000010814a812 */ /* 0x004fe200078e0cff */
[----:B------:R-:W-:Y:S01]  /*72d0*/  IMAD.MOV.U32 R29, RZ, RZ, 0x1 ;  /* 0x00000001ff1d7424 */ /* 0x000fe200078e00ff */
[----:B------:R-:W-:Y:S01]  /*72e0*/  @!P3 LOP3.LUT R29, R9, 0x1, RZ, 0xc, !PT ;  /* 0x00000001091db812 */ /* 0x000fe200078e0cff */
[----:B------:R-:W-:Y:S01]  /*72f0*/  IMAD.MOV.U32 R18, RZ, RZ, 0x1 ;  /* 0x00000001ff127424 */ /* 0x000fe200078e00ff */
[----:B-----5:R-:W-:Y:S01]  /*7300*/  @!P4 LOP3.LUT R18, R10, 0x1, RZ, 0xc, !PT ;  /* 0x000000010a12c812 */ /* 0x020fe200078e0cff */
[----:B------:R-:W-:Y:S01]  /*7310*/  IMAD.MOV.U32 R23, RZ, RZ, 0x1 ;  /* 0x00000001ff177424 */ /* 0x000fe200078e00ff */
[----:B------:R-:W-:Y:S01]  /*7320*/  @!P5 LOP3.LUT R23, R11, 0x1, RZ, 0xc, !PT ;  /* 0x000000010b17d812 */ /* 0x000fe200078e0cff */
[----:B------:R-:W-:Y:S01]  /*7330*/  IMAD.MOV.U32 R46, RZ, RZ, 0x1 ;  /* 0x00000001ff2e7424 */ /* 0x000fe200078e00ff */
[----:B------:R-:W-:Y:S01]  /*7340*/  @!P6 LOP3.LUT R46, R12, 0x1, RZ, 0xc, !PT ;  /* 0x000000010c2ee812 */ /* 0x000fe200078e0cff */
[----:B------:R-:W1:Y:S01]  /*7350*/  S2R R33, SR_LANEID ;  /* 0x0000000000217919 */ /* 0x000e620000000000 */
[----:B------:R-:W2:Y:S01]  /*7360*/  S2UR UR5, SR_CgaCtaId ;  /* 0x00000000000579c3 */ /* 0x000ea20000008800 */
[----:B------:R-:W-:-:S07]  /*7370*/  UMOV UR4, 0x400 ;  /* 0x0000040000047882 */ /* 0x000fce0000000000 */
[----:B------:R-:W-:Y:S01]  /*7380*/  BAR.SYNC.DEFER_BLOCKING 0x0 ;  /* 0x0000000000007b1d */ /* 0x000fe20000010000 */
[----:B-1----:R-:W-:Y:S01]  /*7390*/  ISETP.NE.AND P1, PT, R33, 0x1f, PT ;  /* 0x0000001f2100780c */ /* 0x002fe20003f25270 */
[----:B--2---:R-:W-:Y:S01]  /*73a0*/  ULEA UR4, UR5, UR4, 0x18 ;  /* 0x0000000405047291 */ /* 0x004fe2000f8ec0ff */
[----:B------:R-:W-:Y:S02]  /*73b0*/  SHF.R.U32.HI R30, RZ, 0x5, R0 ;  /* 0x00000005ff1e7819 */ /* 0x000fe40000011600 */
[----:B----4-:R-:W-:-:S04]  /*73c0*/  @!P0 LOP3.LUT R24, R6, 0x1, RZ, 0xc, !PT ;  /* 0x0000000106188812 */ /* 0x010fc800078e0cff */
[----:B------:R-:W-:-:S04]  /*73d0*/  IADD3 R13, PT, PT, R31, R24, R13 ;  /* 0x000000181f0d7210 */ /* 0x000fc80007ffe00d */
[----:B------:R-:W-:-:S04]  /*73e0*/  IADD3 R13, PT, PT, R29, R20, R13 ;  /* 0x000000141d0d7210 */ /* 0x000fc80007ffe00d */
[----:B------:R-:W-:-:S05]  /*73f0*/  IADD3 R13, PT, PT, R23, R18, R13 ;  /* 0x00000012170d7210 */ /* 0x000fca0007ffe00d */
[----:B------:R-:W-:-:S05]  /*7400*/  IMAD.IADD R13, R13, 0x1, R46 ;  /* 0x000000010d0d7824 */ /* 0x000fca00078e022e */
[----:B------:R-:W1:Y:S02]  /*7410*/  SHFL.UP P0, R4, R13, 0x1, RZ ;  /* 0x042000000d047989 */ /* 0x000e6400000000ff */
[----:B-1----:R-:W-:-:S05]  /*7420*/  @P0 IMAD.IADD R4, R13, 0x1, R4 ;  /* 0x000000010d040824 */ /* 0x002fca00078e0204 */
[----:B------:R-:W1:Y:S02]  /*7430*/  SHFL.UP P0, R5, R4, 0x2, RZ ;  /* 0x0440000004057989 */ /* 0x000e6400000000ff */
[----:B-1----:R-:W-:-:S05]  /*7440*/  @P0 IMAD.IADD R5, R4, 0x1, R5 ;  /* 0x0000000104050824 */ /* 0x002fca00078e0205 */
[----:B0-----:R-:W0:Y:S02]  /*7450*/  SHFL.UP P0, R6, R5, 0x4, RZ ;  /* 0x0480000005067989 */ /* 0x001e2400000000ff */
[----:B0-----:R-:W-:-:S05]  /*7460*/  @P0 IMAD.IADD R6, R5, 0x1, R6 ;  /* 0x0000000105060824 */ /* 0x001fca00078e0206 */
[----:B------:R-:W0:Y:S02]  /*7470*/  SHFL.UP P0, R8, R6, 0x8, RZ ;  /* 0x0500000006087989 */ /* 0x000e2400000000ff */
[----:B0-----:R-:W-:-:S05]  /*7480*/  @P0 IMAD.IADD R8, R6, 0x1, R8 ;  /* 0x0000000106080824 */ /* 0x001fca00078e0208 */
[----:B------:R-:W0:Y:S01]  /*7490*/  SHFL.UP P0, R25, R8, 0x10, RZ ;  /* 0x0600000008197989 */ /* 0x000e2200000000ff */
[----:B------:R-:W-:-:S04]  /*74a0*/  @!P1 SHF.R.U32.HI R4, RZ, 0x3, R0 ;  /* 0x00000003ff049819 */ /* 0x000fc80000011600 */
[----:B------:R-:W-:Y:S01]  /*74b0*/  @!P1 LOP3.LUT R48, R4, 0x7c, RZ, 0xc0, !PT ;  /* 0x0000007c04309812 */ /* 0x000fe200078ec0ff */
[----:B0-----:R-:W-:-:S05]  /*74c0*/  @P0 IMAD.IADD R25, R8, 0x1, R25 ;  /* 0x0000000108190824 */ /* 0x001fca00078e0219 */
[----:B------:R-:W-:Y:S01]  /*74d0*/  @!P1 STS [R48+UR4], R25 ;  /* 0x0000001930009988 */ /* 0x000fe20008000804 */
[----:B------:R-:W-:Y:S06]  /*74e0*/  BAR.SYNC.DEFER_BLOCKING 0x0 ;  /* 0x0000000000007b1d */ /* 0x000fec0000010000 */
[----:B------:R-:W0:Y:S04]  /*74f0*/  LDS.128 R4, [UR4] ;  /* 0x00000004ff047984 */ /* 0x000e280008000c00 */
[----:B------:R-:W1:Y:S01]  /*7500*/  LDS.128 R8, [UR4+0x10] ;  /* 0x00001004ff087984 */ /* 0x000e620008000c00 */
[----:B------:R-:W-:-:S03]  /*7510*/  ISETP.NE.AND P0, PT, R30, 0x2, PT ;  /* 0x000000021e00780c */ /* 0x000fc60003f05270 */
[----:B------:R-:W2:Y:S01]  /*7520*/  LDS.128 R12, [UR4+0x20] ;  /* 0x00002004ff0c7984 */ /* 0x000ea20008000c00 */
[----:B0-----:R-:W-:-:S04]  /*7530*/  IMAD.IADD R5, R4, 0x1, R5 ;  /* 0x0000000104057824 */ /* 0x001fc800078e0205 */
[----:B------:R-:W-:Y:S01]  /*7540*/  IMAD.IADD R6, R6, 0x1, R5 ;  /* 0x0000000106067824 */ /* 0x000fe200078e0205 */
[----:B------:R-:W-:Y:S01]  /*7550*/  SEL R4, R5, R4, !P0 ;  /* 0x0000000405047207 */ /* 0x000fe20004000000 */
[----:B------:R-:W-:Y:S01]  /*7560*/  BAR.SYNC.DEFER_BLOCKING 0x0 ;  /* 0x0000000000007b1d */ /* 0x000fe20000010000 */
[----:B------:R-:W-:Y:S01]  /*7570*/  ISETP.NE.AND P0, PT, R30, 0x3, PT ;  /* 0x000000031e00780c */ /* 0x000fe20003f05270 */
[----:B------:R-:W-:-:S03]  /*7580*/  IMAD.IADD R7, R7, 0x1, R6 ;  /* 0x0000000107077824 */ /* 0x000fc600078e0206 */
[----:B------:R-:W-:Y:S02]  /*7590*/  SEL R4, R6, R4, !P0 ;  /* 0x0000000406047207 */ /* 0x000fe40004000000 */
[----:B------:R-:W-:Y:S01]  /*75a0*/  ISETP.NE.AND P0, PT, R30, 0x4, PT ;  /* 0x000000041e00780c */ /* 0x000fe20003f05270 */
[----:B-1----:R-:W-:-:S03]  /*75b0*/  IMAD.IADD R8, R7, 0x1, R8 ;  /* 0x0000000107087824 */ /* 0x002fc600078e0208 */
[----:B------:R-:W-:Y:S01]  /*75c0*/  SEL R5, R7, R4, !P0 ;  /* 0x0000000407057207 */ /* 0x000fe20004000000 */
[----:B------:R-:W-:Y:S01]  /*75d0*/  IMAD.IADD R4, R44, 0x1, R49 ;  /* 0x000000012c047824 */ /* 0x000fe200078e0231 */
[----:B------:R-:W-:Y:S01]  /*75e0*/  ISETP.NE.AND P0, PT, R30, 0x5, PT ;  /* 0x000000051e00780c */ /* 0x000fe20003f05270 */
[----:B------:R-:W-:Y:S02]  /*75f0*/  IMAD.IADD R9, R9, 0x1, R8 ;  /* 0x0000000109097824 */ /* 0x000fe400078e0208 */
[----:B------:R-:W-:Y:S01]  /*7600*/  IMAD.IADD R6, R4, 0x1, R47 ;  /* 0x0000000104067824 */ /* 0x000fe200078e022f */
[----:B------:R-:W-:Y:S02]  /*7610*/  SEL R7, R8, R5, !P0 ;  /* 0x0000000508077207 */ /* 0x000fe40004000000 */
[----:B------:R-:W-:Y:S01]  /*7620*/  ISETP.NE.AND P0, PT, R30, 0x6, PT ;  /* 0x000000061e00780c */ /* 0x000fe20003f05270 */
[----:B------:R-:W-:Y:S02]  /*7630*/  IMAD.IADD R5, R6, 0x1, R35 ;  /* 0x0000000106057824 */ /* 0x000fe400078e0223 */
[----:B------:R-:W-:Y:S01]  /*7640*/  IMAD.IADD R10, R10, 0x1, R9 ;  /* 0x000000010a0a7824 */ /* 0x000fe200078e0209 */
[----:B------:R-:W-:Y:S01]  /*7650*/  SEL R8, R9, R7, !P0 ;  /* 0x0000000709087207 */ /* 0x000fe20004000000 */
[----:B------:R-:W-:Y:S01]  /*7660*/  IMAD.IADD R7, R5, 0x1, R40 ;  /* 0x0000000105077824 */ /* 0x000fe200078e0228 */
[----:B------:R-:W-:-:S04]  /*7670*/  ISETP.NE.AND P0, PT, R30, 0x7, PT ;  /* 0x000000071e00780c */ /* 0x000fc80003f05270 */
[----:B------:R-:W-:Y:S01]  /*7680*/  SEL R48, R10, R8, !P0 ;  /* 0x000000080a307207 */ /* 0x000fe20004000000 */
[----:B------:R-:W-:Y:S01]  /*7690*/  IMAD.IADD R8, R7, 0x1, R36 ;  /* 0x0000000107087824 */ /* 0x000fe200078e0224 */
[----:B------:R-:W-:Y:S01]  /*76a0*/  ISETP.NE.AND P0, PT, R30, 0x8, PT ;  /* 0x000000081e00780c */ /* 0x000fe20003f05270 */
[----:B------:R-:W-:Y:S02]  /*76b0*/  IMAD.IADD R11, R11, 0x1, R10 ;  /* 0x000000010b0b7824 */ /* 0x000fe400078e020a */
[----:B------:R-:W-:Y:S02]  /*76c0*/  IMAD.IADD R9, R8, 0x1, R39 ;  /* 0x0000000108097824 */ /* 0x000fe400078e0227 */
[----:B--2---:R-:W-:Y:S02]  /*76d0*/  IMAD.IADD R12, R11, 0x1, R12 ;  /* 0x000000010b0c7824 */ /* 0x004fe400078e020c */
[----:B------:R-:W-:Y:S01]  /*76e0*/  IMAD.IADD R10, R9, 0x1, R24 ;  /* 0x00000001090a7824 */ /* 0x000fe200078e0218 */
[----:B------:R-:W-:-:S02]  /*76f0*/  SEL R48, R11, R48, !P0 ;  /* 0x000000300b307207 */ /* 0x000fc40004000000 */
[----:B------:R-:W-:Y:S01]  /*7700*/  ISETP.NE.AND P0, PT, R30, 0x9, PT ;  /* 0x000000091e00780c */ /* 0x000fe20003f05270 */
[----:B------:R-:W-:Y:S02]  /*7710*/  IMAD.IADD R11, R10, 0x1, R31 ;  /* 0x000000010a0b7824 */ /* 0x000fe400078e021f */
[----:B------:R-:W-:Y:S01]  /*7720*/  IMAD.IADD R15, R13, 0x1, R12 ;  /* 0x000000010d0f7824 */ /* 0x000fe200078e020c */
[----:B------:R-:W-:Y:S01]  /*7730*/  SEL R48, R12, R48, !P0 ;  /* 0x000000300c307207 */ /* 0x000fe20004000000 */
[----:B------:R-:W-:Y:S01]  /*7740*/  IMAD.IADD R12, R11, 0x1, R20 ;  /* 0x000000010b0c7824 */ /* 0x000fe200078e0214 */
[----:B------:R-:W-:-:S03]  /*7750*/  ISETP.NE.AND P1, PT, R30, 0xa, PT ;  /* 0x0000000a1e00780c */ /* 0x000fc60003f25270 */
[----:B------:R-:W-:Y:S01]  /*7760*/  IMAD.IADD R13, R12, 0x1, R29 ;  /* 0x000000010c0d7824 */ /* 0x000fe200078e021d */
[----:B------:R-:W-:-:S03]  /*7770*/  SEL R48, R15, R48, !P1 ;  /* 0x000000300f307207 */ /* 0x000fc60004800000 */
[----:B------:R-:W-:Y:S01]  /*7780*/  IMAD.IADD R30, R13, 0x1, R18 ;  /* 0x000000010d1e7824 */ /* 0x000fe200078e0212 */
[----:B------:R-:W-:-:S03]  /*7790*/  IADD3 R14, PT, PT, R15, R43, R14 ;  /* 0x0000002b0f0e7210 */ /* 0x000fc60007ffe00e */
[----:B------:R-:W-:Y:S01]  /*77a0*/  IMAD.IADD R15, R30, 0x1, R23 ;  /* 0x000000011e0f7824 */ /* 0x000fe200078e0217 */
[----:B------:R-:W-:Y:S02]  /*77b0*/  ISETP.NE.AND P2, PT, R33, RZ, PT ;  /* 0x000000ff2100720c */ /* 0x000fe40003f45270 */
[----:B------:R-:W-:Y:S02]  /*77c0*/  ISETP.GE.U32.AND P0, PT, R0, 0x20, PT ;  /* 0x000000200000780c */ /* 0x000fe40003f06070 */
[----:B------:R-:W-:Y:S02]  /*77d0*/  IADD3 R25, PT, PT, R25, -R46, -R15 ;  /* 0x8000002e19197210 */ /* 0x000fe40007ffe80f */
[----:B------:R-:W-:Y:S02]  /*77e0*/  SEL R33, R48, RZ, P0 ;  /* 0x000000ff30217207 */ /* 0x000fe40000000000 */
[----:B------:R-:W-:Y:S01]  /*77f0*/  SEL R50, R25, RZ, P2 ;  /* 0x000000ff19327207 */ /* 0x000fe20001000000 */
[----:B------:R-:W-:-:S04]  /*7800*/  VIADD R14, R14, 0xffffecc0 ;  /* 0xffffecc00e0e7836 */ /* 0x000fc80000000000 */
[----:B------:R-:W-:Y:S02]  /*7810*/  IMAD.IADD R33, R33, 0x1, R50 ;  /* 0x0000000121217824 */ /* 0x000fe400078e0232 */
[----:B------:R-:W-:Y:S02]  /*7820*/  IMAD.IADD R25, R43, 0x1, -R14 ;  /* 0x000000012b197824 */ /* 0x000fe400078e0a0e */
[C-C-:B------:R-:W-:Y:S01]  /*7830*/  IMAD.IADD R51, R26.reuse, 0x1, -R33.reuse ;  /* 0x000000011a337824 */ /* 0x140fe200078e0a21 */
[C---:B------:R-:W-:Y:S01]  /*7840*/  IADD3 R4, PT, PT, R26.reuse, -R4, -R33 ;  /* 0x800000041a047210 */ /* 0x040fe20007ffe821 */
[----:B------:R-:W-:Y:S01]  /*7850*/  IMAD.IADD R48, R33, 0x1, R25 ;  /* 0x0000000121307824 */ /* 0x000fe200078e0219 */
[C-C-:B------:R-:W-:Y:S02]  /*7860*/  IADD3 R6, PT, PT, R26.reuse, -R6, -R33.reuse ;  /* 0x800000061a067210 */ /* 0x140fe40007ffe821 */
[C-C-:B------:R-:W-:Y:S02]  /*7870*/  IADD3 R5, PT, PT, R26.reuse, -R5, -R33.reuse ;  /* 0x800000051a057210 */ /* 0x140fe40007ffe821 */
[----:B------:R-:W-:-:S02]  /*7880*/  IADD3 R7, PT, PT, R26, -R7, -R33 ;  /* 0x800000071a077210 */ /* 0x000fc40007ffe821 */
[C-C-:B------:R-:W-:Y:S02]  /*7890*/  IADD3 R8, PT, PT, R26.reuse, -R8, -R33.reuse ;  /* 0x800000081a087210 */ /* 0x140fe40007ffe821 */
[C-C-:B------:R-:W-:Y:S02]  /*78a0*/  IADD3 R9, PT, PT, R26.reuse, -R9, -R33.reuse ;  /* 0x800000091a097210 */ /* 0x140fe40007ffe821 */
[C-C-:B------:R-:W-:Y:S02]  /*78b0*/  IADD3 R10, PT, PT, R26.reuse, -R10, -R33.reuse ;  /* 0x8000000a1a0a7210 */ /* 0x140fe40007ffe821 */
[C-C-:B------:R-:W-:Y:S02]  /*78c0*/  IADD3 R11, PT, PT, R26.reuse, -R11, -R33.reuse ;  /* 0x8000000b1a0b7210 */ /* 0x140fe40007ffe821 */
[C-C-:B------:R-:W-:Y:S02]  /*78d0*/  IADD3 R12, PT, PT, R26.reuse, -R12, -R33.reuse ;  /* 0x8000000c1a0c7210 */ /* 0x140fe40007ffe821 */
[----:B------:R-:W-:-:S02]  /*78e0*/  IADD3 R13, PT, PT, R26, -R13, -R33 ;  /* 0x8000000d1a0d7210 */ /* 0x000fc40007ffe821 */
[C-C-:B------:R-:W-:Y:S02]  /*78f0*/  IADD3 R30, PT, PT, R26.reuse, -R30, -R33.reuse ;  /* 0x8000001e1a1e7210 */ /* 0x140fe40007ffe821 */
[C---:B------:R-:W-:Y:S02]  /*7900*/  IADD3 R15, PT, PT, R26.reuse, -R15, -R33 ;  /* 0x8000000f1a0f7210 */ /* 0x040fe40007ffe821 */
[--C-:B------:R-:W-:Y:S02]  /*7910*/  IADD3 R26, PT, PT, R26, -R33, -R49.reuse ;  /* 0x800000211a1a7210 */ /* 0x100fe40007ffe831 */
[----:B------:R-:W-:Y:S01]  /*7920*/  ISETP.NE.AND P0, PT, R49, RZ, PT ;  /* 0x000000ff3100720c */ /* 0x000fe20003f05270 */
[----:B------:R-:W-:Y:S01]  /*7930*/  IMAD.IADD R49, R48, 0x1, R49 ;  /* 0x0000000130317824 */ /* 0x000fe200078e0231 */
[----:B------:R-:W-:Y:S01]  /*7940*/  ISETP.NE.AND P1, PT, R44, RZ, PT ;  /* 0x000000ff2c00720c */ /* 0x000fe20003f25270 */
[----:B------:R-:W-:Y:S02]  /*7950*/  VIADD R26, R26, 0x1 ;  /* 0x000000011a1a7836 */ /* 0x000fe40000000000 */
[----:B------:R-:W-:Y:S01]  /*7960*/  IMAD.IADD R44, R49, 0x1, R44 ;  /* 0x00000001312c7824 */ /* 0x000fe200078e022c */
[----:B------:R-:W-:-:S02]  /*7970*/  SEL R51, R51, R48, !P0 ;  /* 0x0000003033337207 */ /* 0x000fc40004000000 */
[----:B------:R-:W-:Y:S02]  /*7980*/  SEL R26, R26, R49, !P1 ;  /* 0x000000311a1a7207 */ /* 0x000fe40004800000 */
[----:B------:R-:W-:Y:S01]  /*7990*/  ISETP.NE.AND P1, PT, R47, RZ, PT ;  /* 0x000000ff2f00720c */ /* 0x000fe20003f25270 */
[----:B------:R-:W-:Y:S01]  /*79a0*/  IMAD.IADD R47, R44, 0x1, R47 ;  /* 0x000000012c2f7824 */ /* 0x000fe200078e022f */
[----:B------:R-:W-:Y:S01]  /*79b0*/  LEA R50, R51, UR4, 0x2 ;  /* 0x0000000433327c11 */ /* 0x000fe2000f8e10ff */
[----:B------:R-:W-:Y:S01]  /*79c0*/  VIADD R5, R5, 0x4 ;  /* 0x0000000405057836 */ /* 0x000fe20000000000 */
[----:B------:R-:W-:Y:S01]  /*79d0*/  ISETP.NE.AND P2, PT, R35, RZ, PT ;  /* 0x000000ff2300720c */ /* 0x000fe20003f45270 */
[----:B------:R-:W-:Y:S01]  /*79e0*/  IMAD.IADD R35, R47, 0x1, R35 ;  /* 0x000000012f237824 */ /* 0x000fe200078e0223 */
[----:B------:R-:W-:Y:S01]  /*79f0*/  ISETP.NE.AND P3, PT, R40, RZ, PT ;  /* 0x000000ff2800720c */ /* 0x000fe20003f65270 */
[----:B------:R-:W-:Y:S01]  /*7a00*/  VIADD R4, R4, 0x2 ;  /* 0x0000000204047836 */ /* 0x000fe20000000000 */
[----:B------:R0:W-:Y:S01]  /*7a10*/  STS [R50], R27 ;  /* 0x0000001b32007388 */ /* 0x0001e20000000800 */
[----:B------:R-:W-:-:S03]  /*7a20*/  VIADD R7, R7, 0x5 ;  /* 0x0000000507077836 */ /* 0x000fc60000000000 */
[----:B------:R-:W-:Y:S02]  /*7a30*/  SEL R4, R4, R44, !P1 ;  /* 0x0000002c04047207 */ /* 0x000fe40004800000 */
[----:B------:R-:W-:Y:S02]  /*7a40*/  ISETP.NE.AND P1, PT, R36, RZ, PT ;  /* 0x000000ff2400720c */ /* 0x000fe40003f25270 */
[----:B0-----:R-:W-:Y:S01]  /*7a50*/  SEL R27, R5, R35, !P3 ;  /* 0x00000023051b7207 */ /* 0x001fe20005800000 */
[----:B------:R-:W-:Y:S02]  /*7a60*/  IMAD.IADD R35, R35, 0x1, R40 ;  /* 0x0000000123237824 */ /* 0x000fe400078e0228 */
[----:B------:R-:W-:-:S03]  /*7a70*/  VIADD R6, R6, 0x3 ;  /* 0x0000000306067836 */ /* 0x000fc60000000000 */
[----:B------:R-:W-:Y:S01]  /*7a80*/  SEL R7, R7, R35, !P1 ;  /* 0x0000002307077207 */ /* 0x000fe20004800000 */
[----:B------:R-:W-:Y:S01]  /*7a90*/  IMAD.IADD R35, R35, 0x1, R36 ;  /* 0x0000000123237824 */ /* 0x000fe200078e0224 */
[----:B------:R-:W-:-:S03]  /*7aa0*/  ISETP.NE.AND P1, PT, R39, RZ, PT ;  /* 0x000000ff2700720c */ /* 0x000fc60003f25270 */
[----:B------:R-:W-:Y:S01]  /*7ab0*/  IMAD.IADD R39, R35, 0x1, R39 ;  /* 0x0000000123277824 */ /* 0x000fe200078e0227 */
[----:B------:R-:W-:Y:S01]  /*7ac0*/  SEL R6, R6, R47, !P2 ;  /* 0x0000002f06067207 */ /* 0x000fe20005000000 */
[----:B------:R-:W-:Y:S01]  /*7ad0*/  VIADD R10, R10, 0x8 ;  /* 0x000000080a0a7836 */ /* 0x000fe20000000000 */
[----:B------:R-:W-:Y:S01]  /*7ae0*/  ISETP.NE.AND P2, PT, R24, RZ, PT ;  /* 0x000000ff1800720c */ /* 0x000fe20003f45270 */
[----:B------:R-:W-:Y:S01]  /*7af0*/  IMAD.IADD R24, R39, 0x1, R24 ;  /* 0x0000000127187824 */ /* 0x000fe200078e0218 */
[----:B------:R-:W-:Y:S01]  /*7b00*/  ISETP.NE.AND P3, PT, R31, RZ, PT ;  /* 0x000000ff1f00720c */ /* 0x000fe20003f65270 */
[----:B------:R-:W-:-:S03]  /*7b10*/  VIADD R8, R8, 0x6 ;  /* 0x0000000608087836 */ /* 0x000fc60000000000 */
[----:B------:R-:W-:Y:S01]  /*7b20*/  SEL R10, R10, R24, !P3 ;  /* 0x000000180a0a7207 */ /* 0x000fe20005800000 */
[----:B------:R-:W-:Y:S01]  /*7b30*/  IMAD.IADD R24, R24, 0x1, R31 ;  /* 0x0000000118187824 */ /* 0x000fe200078e021f */
[----:B------:R-:W-:Y:S01]  /*7b40*/  SEL R8, R8, R35, !P1 ;  /* 0x0000002308087207 */ /* 0x000fe20004800000 */
[----:B------:R-:W-:Y:S01]  /*7b50*/  VIADD R11, R11, 0x9 ;  /* 0x000000090b0b7836 */ /* 0x000fe20000000000 */
[----:B------:R-:W-:Y:S01]  /*7b60*/  ISETP.NE.AND P1, PT, R20, RZ, PT ;  /* 0x000000ff1400720c */ /* 0x000fe20003f25270 */
[----:B------:R-:W-:Y:S01]  /*7b70*/  IMAD.IADD R20, R24, 0x1, R20 ;  /* 0x0000000118147824 */ /* 0x000fe200078e0214 */
[----:B------:R-:W-:Y:S01]  /*7b80*/  ISETP.NE.AND P0, PT, R46, RZ, PT ;  /* 0x000000ff2e00720c */ /* 0x000fe20003f05270 */
[----:B------:R-:W-:Y:S01]  /*7b90*/  VIADD R9, R9, 0x7 ;  /* 0x0000000709097836 */ /* 0x000fe20000000000 */
[----:B------:R-:W-:Y:S02]  /*7ba0*/  SEL R11, R11, R24, !P1 ;  /* 0x000000180b0b7207 */ /* 0x000fe40004800000 */
[----:B------:R-:W-:Y:S01]  /*7bb0*/  ISETP.NE.AND P1, PT, R29, RZ, PT ;  /* 0x000000ff1d00720c */ /* 0x000fe20003f25270 */
[----:B------:R-:W-:Y:S01]  /*7bc0*/  IMAD.IADD R29, R20, 0x1, R29 ;  /* 0x00000001141d7824 */ /* 0x000fe200078e021d */
[----:B------:R-:W-:Y:S01]  /*7bd0*/  LEA R26, R26, UR4, 0x2 ;  /* 0x000000041a1a7c11 */ /* 0x000fe2000f8e10ff */
[----:B------:R-:W-:Y:S01]  /*7be0*/  VIADD R12, R12, 0xa ;  /* 0x0000000a0c0c7836 */ /* 0x000fe20000000000 */
[----:B------:R-:W-:-:S02]  /*7bf0*/  LEA R5, R4, UR4, 0x2 ;  /* 0x0000000404057c11 */ /* 0x000fc4000f8e10ff */
[----:B------:R-:W-:Y:S01]  /*7c00*/  SEL R9, R9, R39, !P2 ;  /* 0x0000002709097207 */ /* 0x000fe20005000000 */
[----:B------:R-:W-:Y:S01]  /*7c10*/  VIADD R13, R13, 0xb ;  /* 0x0000000b0d0d7836 */ /* 0x000fe20000000000 */
[----:B------:R-:W-:Y:S01]  /*7c20*/  ISETP.NE.AND P2, PT, R18, RZ, PT ;  /* 0x000000ff1200720c */ /* 0x000fe20003f45270 */
[----:B------:R-:W-:Y:S01]  /*7c30*/  IMAD.IADD R18, R29, 0x1, R18 ;  /* 0x000000011d127824 */ /* 0x000fe200078e0212 */
[----:B------:R-:W-:Y:S01]  /*7c40*/  LEA R6, R6, UR4, 0x2 ;  /* 0x0000000406067c11 */ /* 0x000fe2000f8e10ff */
[----:B------:R-:W-:Y:S01]  /*7c50*/  VIADD R30, R30, 0xc ;  /* 0x0000000c1e1e7836 */ /* 0x000fe20000000000 */
[----:B------:R-:W-:Y:S01]  /*7c60*/  STS [R26], R45 ;  /* 0x0000002d1a007388 */ /* 0x000fe20000000800 */
[----:B------:R-:W-:Y:S01]  /*7c70*/  LEA R27, R27, UR4, 0x2 ;  /* 0x000000041b1b7c11 */ /* 0x000fe2000f8e10ff */
[----:B------:R-:W-:Y:S01]  /*7c80*/  VIADD R15, R15, 0xd ;  /* 0x0000000d0f0f7836 */ /* 0x000fe20000000000 */
[----:B------:R-:W-:Y:S01]  /*7c90*/  ISETP.NE.AND P3, PT, R23, RZ, PT ;  /* 0x000000ff1700720c */ /* 0x000fe20003f65270 */
[----:B------:R0:W-:Y:S01]  /*7ca0*/  STS [R5], R42 ;  /* 0x0000002a05007388 */ /* 0x0001e20000000800 */
[----:B------:R-:W-:Y:S01]  /*7cb0*/  LEA R4, R7, UR4, 0x2 ;  /* 0x0000000407047c11 */ /* 0x000fe2000f8e10ff */
[----:B------:R-:W-:Y:S01]  /*7cc0*/  @P0 IMAD.IADD R15, R18, 0x1, R23 ;  /* 0x00000001120f0824 */ /* 0x000fe200078e0217 */
[----:B------:R-:W-:Y:S01]  /*7cd0*/  SEL R12, R12, R20, !P1 ;  /* 0x000000140c0c7207 */ /* 0x000fe20004800000 */
[----:B------:R-:W-:Y:S01]  /*7ce0*/  STS [R6], R41 ;  /* 0x0000002906007388 */ /* 0x000fe20000000800 */
[----:B------:R-:W-:-:S02]  /*7cf0*/  LEA R9, R9, UR4, 0x2 ;  /* 0x0000000409097c11 */ /* 0x000fc4000f8e10ff */
[----:B------:R-:W-:Y:S02]  /*7d00*/  SEL R13, R13, R29, !P2 ;  /* 0x0000001d0d0d7207 */ /* 0x000fe40005000000 */
[----:B------:R-:W-:Y:S02]  /*7d10*/  ISETP.GE.AND P0, PT, R0, R25, PT ;  /* 0x000000190000720c */ /* 0x000fe40003f06270 */
[----:B0-----:R-:W-:Y:S01]  /*7d20*/  LEA R5, R8, UR4, 0x2 ;  /* 0x0000000408057c11 */ /* 0x001fe2000f8e10ff */
[----:B------:R-:W-:Y:S01]  /*7d30*/  STS [R27], R38 ;  /* 0x000000261b007388 */ /* 0x000fe20000000800 */
[----:B------:R-:W-:Y:S02]  /*7d40*/  LEA R7, R10, UR4, 0x2 ;  /* 0x000000040a077c11 */ /* 0x000fe4000f8e10ff */
[----:B------:R-:W-:Y:S01]  /*7d50*/  SEL R30, R30, R18, !P3 ;  /* 0x000000121e1e7207 */ /* 0x000fe20005800000 */
[----:B------:R0:W-:Y:S01]  /*7d60*/  STS [R4], R37 ;  /* 0x0000002504007388 */ /* 0x0001e20000000800 */
[----:B------:R-:W-:-:S02]  /*7d70*/  LEA R11, R11, UR4, 0x2 ;  /* 0x000000040b0b7c11 */ /* 0x000fc4000f8e10ff */
[----:B------:R-:W-:Y:S01]  /*7d80*/  LEA R12, R12, UR4, 0x2 ;  /* 0x000000040c0c7c11 */ /* 0x000fe2000f8e10ff */
[----:B------:R1:W-:Y:S01]  /*7d90*/  STS [R5], R34 ;  /* 0x0000002205007388 */ /* 0x0003e20000000800 */
[----:B------:R-:W-:Y:S02]  /*7da0*/  LEA R30, R30, UR4, 0x2 ;  /* 0x000000041e1e7c11 */ /* 0x000fe4000f8e10ff */
[----:B------:R-:W-:Y:S01]  /*7db0*/  LEA R15, R15, UR4, 0x2 ;  /* 0x000000040f0f7c11 */ /* 0x000fe2000f8e10ff */
[----:B------:R1:W-:Y:S01]  /*7dc0*/  STS [R9], R32 ;  /* 0x0000002009007388 */ /* 0x0003e20000000800 */
[----:B0-----:R-:W-:-:S03]  /*7dd0*/  LEA R4, R13, UR4, 0x2 ;  /* 0x000000040d047c11 */ /* 0x001fc6000f8e10ff */
        /* <DEDUP_REMOVED lines=10> */
[----:B-1----:R-:W-:Y:S01]  /*7e80*/  CS2R R6, SRZ ;  /* 0x0000000000067805 */ /* 0x002fe2000001ff00 */
[----:B------:R-:W0:Y:S04]  /*7e90*/  LDCU.64 UR10, c[0x0][0x3c0] ;  /* 0x00007800ff0a77ac */ /* 0x000e280008000a00 */
[----:B------:R-:W-:-:S13]  /*7ea0*/  PLOP3.LUT P0, PT, PT, PT, UP0, 0x80, 0x8 ;  /* 0x000000000008781c */ /* 0x000fda0003f0f008 */
[----:B------:R-:W-:Y:S05]  /*7eb0*/  @P0 BRA `(.L_x_211) ;  /* 0x0000000000100947 */ /* 0x000fea0003800000 */
[----:B------:R-:W1:Y:S02]  /*7ec0*/  LDC.64 R4, c[0x0][0x3d0] ;  /* 0x0000f400ff047b82 */ /* 0x000e640000000a00 */
[----:B-1----:R-:W2:Y:S02]  /*7ed0*/  LDG.E.64 R4, desc[UR8][R4.64] ;  /* 0x0000000804047981 */ /* 0x002ea4000c1e1b00 */
[----:B--2---:R-:W-:-:S05]  /*7ee0*/  IADD3 R7, P1, PT, -R4, R2, RZ ;  /* 0x0000000204077210 */ /* 0x004fca0007f3e1ff */
[----:B------:R-:W-:-:S08]  /*7ef0*/  IMAD.X R6, R3, 0x1, ~R5, P1 ;  /* 0x0000000103067824 */ /* 0x000fd000008e0e05 */
.L_x_211:
[----:B------:R-:W-:-:S04]  /*7f00*/  IADD3 R8, P1, PT, R0, R7, RZ ;  /* 0x0000000700087210 */ /* 0x000fc80007f3e0ff */
[----:B------:R-:W-:Y:S01]  /*7f10*/  LOP3.LUT R8, RZ, R8, RZ, 0x33, !PT ;  /* 0x00000008ff087212 */ /* 0x000fe200078e33ff */
[----:B------:R-:W-:-:S03]  /*7f20*/  IMAD.X R7, RZ, RZ, R6, P1 ;  /* 0x000000ffff077224 */ /* 0x000fc600008e0606 */
[----:B0-----:R-:W-:Y:S02]  /*7f30*/  IADD3 R8, P1, PT, R8, UR10, RZ ;  /* 0x0000000a08087c10 */ /* 0x001fe4000ff3e0ff */
[----:B------:R-:W-:-:S04]  /*7f40*/  LOP3.LUT R7, RZ, R7, RZ, 0x33, !PT ;  /* 0x00000007ff077212 */ /* 0x000fc800078e33ff */
[----:B------:R-:W-:Y:S01]  /*7f50*/  IADD3.X R7, PT, PT, R7, UR11, RZ, P1, !PT ;  /* 0x0000000b07077c10 */ /* 0x000fe20008ffe4ff */
[----:B------:R-:W-:Y:S06]  /*7f60*/  BRA `(.L_x_212) ;  /* 0x0000000000247947 */ /* 0x000fec0003800000 */
.L_x_210:
[----:B------:R-:W-:Y:S01]  /*7f70*/  UISETP.NE.AND UP0, UPT, UR6, URZ, UPT ;  /* 0x000000ff0600728c */ /* 0x000fe2000bf05270 */
[----:B-1----:R-:W-:Y:S01]  /*7f80*/  IMAD.IADD R7, R0, 0x1, -R25 ;  /* 0x0000000100077824 */ /* 0x002fe200078e0a19 */
[----:B------:R-:W-:-:S04]  /*7f90*/  CS2R R4, SRZ ;  /* 0x0000000000047805 */ /* 0x000fc8000001ff00 */
[----:B------:R-:W-:-:S13]  /*7fa0*/  PLOP3.LUT P0, PT, PT, PT, UP0, 0x80, 0x8 ;  /* 0x000000000008781c */ /* 0x000fda0003f0f008 */
[----:B------:R-:W-:Y:S05]  /*7fb0*/  @P0 BRA `(.L_x_213) ;  /* 0x0000000000080947 */ /* 0x000fea0003800000 */
[----:B------:R-:W0:Y:S02]  /*7fc0*/  LDC.64 R4, c[0x0][0x3d0] ;  /* 0x0000f400ff047b82 */ /* 0x000e240000000a00 */
[----:B0-----:R-:W5:Y:S02]  /*7fd0*/  LDG.E.64 R4, desc[UR8][R4.64] ;  /* 0x0000000804047981 */ /* 0x001f64000c1e1b00 */
.L_x_213:
[----:B-----5:R-:W-:-:S04]  /*7fe0*/  IADD3 R8, P1, PT, R7, R4, RZ ;  /* 0x0000000407087210 */ /* 0x020fc80007f3e0ff */
[----:B------:R-:W-:-:S09]  /*7ff0*/  LEA.HI.X.SX32 R7, R7, R5, 0x1, P1 ;  /* 0x0000000507077211 */ /* 0x000fd200008f0eff */
.L_x_212:
[----:B------:R-:W-:Y:S05]  /*8000*/  BSYNC.RECONVERGENT B1 ;  /* 0x0000000000017941 */ /* 0x000fea0003800200 */
.L_x_209:
[C---:B------:R-:W-:Y:S01]  /*8010*/  ISETP.GE.AND P1, PT, R0.reuse, R43, PT ;  /* 0x0000002b0000720c */ /* 0x040fe20003f26270 */
[----:B------:R-:W-:Y:S01]  /*8020*/  BSSY.RECONVERGENT B1, `(.L_x_214) ;  /* 0x0000024000017945 */ /* 0x000fe20003800200 */
[----:B------:R-:W-:-:S11]  /*8030*/  LEA R4, R0, UR4, 0x2 ;  /* 0x0000000400047c11 */ /* 0x000fd6000f8e10ff */
[----:B------:R-:W0:Y:S01]  /*8040*/  @!P1 LDS R5, [R4] ;  /* 0x0000000004059984 */ /* 0x000e220000000800 */
[----:B------:R-:W1:Y:S02]  /*8050*/  @!P1 LDC.64 R10, c[0x0][0x390] ;  /* 0x0000e400ff0a9b82 */ /* 0x000e640000000a00 */
[----:B-1----:R-:W-:Y:S01]  /*8060*/  @!P1 LEA R6, P2, R8, R10, 0x2 ;  /* 0x0000000a08069211 */ /* 0x002fe200078410ff */
[----:B------:R-:W-:-:S03]  /*8070*/  VIADD R10, R0, 0x160 ;  /* 0x00000160000a7836 */ /* 0x000fc60000000000 */
[----:B------:R-:W-:-:S05]  /*8080*/  @!P1 LEA.HI.X R7, R8, R11, R7, 0x2, P2 ;  /* 0x0000000b08079211 */ /* 0x000fca00010f1407 */
[----:B0-----:R0:W-:Y:S01]  /*8090*/  @!P1 STG.E desc[UR8][R6.64], R5 ;  /* 0x0000000506009986 */ /* 0x0011e2000c101908 */
[----:B------:R-:W-:-:S13]  /*80a0*/  ISETP.GE.AND P1, PT, R10, R25, PT ;  /* 0x000000190a00720c */ /* 0x000fda0003f26270 */
[----:B0-----:R-:W-:Y:S05]  /*80b0*/  @!P1 BRA `(.L_x_215) ;  /* 0x0000000000289947 */ /* 0x001fea0003800000 */
[----:B------:R-:W-:Y:S01]  /*80c0*/  BSSY.RECONVERGENT B2, `(.L_x_216) ;  /* 0x0000006000027945 */ /* 0x000fe20003800200 */
[----:B------:R-:W-:Y:S01]  /*80d0*/  IMAD.IADD R5, R10, 0x1, -R25 ;  /* 0x000000010a057824 */ /* 0x000fe200078e0a19 */
[----:B------:R-:W-:Y:S02]  /*80e0*/  CS2R R6, SRZ ;  /* 0x0000000000067805 */ /* 0x000fe4000001ff00 */
[----:B------:R-:W-:Y:S05]  /*80f0*/  @P0 BRA `(.L_x_217) ;  /* 0x0000000000080947 */ /* 0x000fea0003800000 */
[----:B------:R-:W0:Y:S02]  /*8100*/  LDC.64 R6, c[0x0][0x3d0] ;  /* 0x0000f400ff067b82 */ /* 0x000e240000000a00 */
[----:B0-----:R-:W5:Y:S02]  /*8110*/  LDG.E.64 R6, desc[UR8][R6.64] ;  /* 0x0000000806067981 */ /* 0x001f64000c1e1b00 */
.L_x_217:
[----:B------:R-:W-:Y:S05]  /*8120*/  BSYNC.RECONVERGENT B2 ;  /* 0x0000000000027941 */ /* 0x000fea0003800200 */
.L_x_216:
[----:B-----5:R-:W-:-:S04]  /*8130*/  IADD3 R8, P1, PT, R5, R6, RZ ;  /* 0x0000000605087210 */ /* 0x020fc80007f3e0ff */
[----:B------:R-:W-:Y:S01]  /*8140*/  LEA.HI.X.SX32 R7, R5, R7, 0x1, P1 ;  /* 0x0000000705077211 */ /* 0x000fe200008f0eff */
[----:B------:R-:W-:Y:S08]  /*8150*/  BRA `(.L_x_218) ;  /* 0x0000000000407947 */ /* 0x000ff00003800000 */
.L_x_215:
[----:B------:R-:W-:Y:S01]  /*8160*/  BSSY.RECONVERGENT B2, `(.L_x_219) ;  /* 0x0000008000027945 */ /* 0x000fe20003800200 */
[----:B------:R-:W-:Y:S02]  /*8170*/  IMAD.MOV.U32 R5, RZ, RZ, RZ ;  /* 0x000000ffff057224 */ /* 0x000fe400078e00ff */
[----:B------:R-:W-:Y:S01]  /*8180*/  IMAD.MOV.U32 R8, RZ, RZ, RZ ;  /* 0x000000ffff087224 */ /* 0x000fe200078e00ff */
[----:B------:R-:W-:Y:S06]  /*8190*/  @P0 BRA `(.L_x_220) ;  /* 0x0000000000100947 */ /* 0x000fec0003800000 */
[----:B------:R-:W0:Y:S02]  /*81a0*/  LDC.64 R6, c[0x0][0x3d0] ;  /* 0x0000f400ff067b82 */ /* 0x000e240000000a00 */
[----:B0-----:R-:W2:Y:S02]  /*81b0*/  LDG.E.64 R6, desc[UR8][R6.64] ;  /* 0x0000000806067981 */ /* 0x001ea4000c1e1b00 */
[----:B--2---:R-:W-:-:S05]  /*81c0*/  IADD3 R5, P1, PT, -R6, R2, RZ ;  /* 0x0000000206057210 */ /* 0x004fca0007f3e1ff */
[----:B------:R-:W-:-:S08]  /*81d0*/  IMAD.X R8, R3, 0x1, ~R7, P1 ;  /* 0x0000000103087824 */ /* 0x000fd000008e0e07 */
.L_x_220:
[----:B------:R-:W-:Y:S05]  /*81e0*/  BSYNC.RECONVERGENT B2 ;  /* 0x0000000000027941 */ /* 0x000fea0003800200 */
.L_x_219:
[----:B------:R-:W0:Y:S01]  /*81f0*/  LDCU.64 UR4, c[0x0][0x3c0] ;  /* 0x00007800ff0477ac */ /* 0x000e220008000a00 */
[----:B------:R-:W-:-:S04]  /*8200*/  IADD3 R5, P1, PT, R10, R5, RZ ;  /* 0x000000050a057210 */ /* 0x000fc80007f3e0ff */
[----:B------:R-:W-:Y:S01]  /*8210*/  LOP3.LUT R5, RZ, R5, RZ, 0x33, !PT ;  /* 0x00000005ff057212 */ /* 0x000fe200078e33ff */
[----:B------:R-:W-:-:S03]  /*8220*/  IMAD.X R6, RZ, RZ, R8, P1 ;  /* 0x000000ffff067224 */ /* 0x000fc600008e0608 */
[----:B0-----:R-:W-:Y:S02]  /*8230*/  IADD3 R8, P1, PT, R5, UR4, RZ ;  /* 0x0000000405087c10 */ /* 0x001fe4000ff3e0ff */
[----:B------:R-:W-:-:S04]  /*8240*/  LOP3.LUT R5, RZ, R6, RZ, 0x33, !PT ;  /* 0x00000006ff057212 */ /* 0x000fc800078e33ff */
[----:B------:R-:W-:-:S07]  /*8250*/  IADD3.X R7, PT, PT, R5, UR5, RZ, P1, !PT ;  /* 0x0000000505077c10 */ /* 0x000fce0008ffe4ff */
.L_x_218:
[----:B------:R-:W-:Y:S05]  /*8260*/  BSYNC.RECONVERGENT B1 ;  /* 0x0000000000017941 */ /* 0x000fea0003800200 */
.L_x_214:
[----:B------:R-:W-:Y:S01]  /*8270*/  ISETP.GE.AND P1, PT, R10, R43, PT ;  /* 0x0000002b0a00720c */ /* 0x000fe20003f26270 */
[----:B------:R-:W-:-:S12]  /*8280*/  BSSY.RECONVERGENT B1, `(.L_x_221) ;  /* 0x0000023000017945 */ /* 0x000fd80003800200 */
[----:B------:R-:W0:Y:S01]  /*8290*/  @!P1 LDS R5, [R4+0x580] ;  /* 0x0005800004059984 */ /* 0x000e220000000800 */
        /* <DEDUP_REMOVED lines=13> */
.L_x_224:
[----:B------:R-:W-:Y:S05]  /*8370*/  BSYNC.RECONVERGENT B2 ;  /* 0x0000000000027941 */ /* 0x000fea0003800200 */
.L_x_223:
[----:B-----5:R-:W-:-:S04]  /*8380*/  IADD3 R8, P1, PT, R5, R6, RZ ;  /* 0x0000000605087210 */ /* 0x020fc80007f3e0ff */
[----:B------:R-:W-:Y:S01]  /*8390*/  LEA.HI.X.SX32 R7, R5, R7, 0x1, P1 ;  /* 0x0000000705077211 */ /* 0x000fe200008f0eff */
[----:B------:R-:W-:Y:S08]  /*83a0*/  BRA `(.L_x_225) ;  /* 0x0000000000407947 */ /* 0x000ff00003800000 */
.L_x_222:
        /* <DEDUP_REMOVED lines=8> */
.L_x_227:
[----:B------:R-:W-:Y:S05]  /*8430*/  BSYNC.RECONVERGENT B2 ;  /* 0x0000000000027941 */ /* 0x000fea0003800200 */
.L_x_226:
[----:B------:R-:W0:Y:S01]  /*8440*/  LDCU.64 UR4, c[0x0][0x3c0] ;  /* 0x00007800ff0477ac */ /* 0x000e220008000a00 */
[----:B------:R-:W-:-:S04]  /*8450*/  IADD3 R5, P1, PT, R10, R5, RZ ;  /* 0x000000050a057210 */ /* 0x000fc80007f3e0ff */
[----:B------:R-:W-:Y:S01]  /*8460*/  LOP3.LUT R5, RZ, R5, RZ, 0x33, !PT ;  /* 0x00000005ff057212 */ /* 0x000fe200078e33ff */
[----:B------:R-:W-:-:S03]  /*8470*/  IMAD.X R6, RZ, RZ, R8, P1 ;  /* 0x000000ffff067224 */ /* 0x000fc600008e0608 */
[----:B0-----:R-:W-:Y:S02]  /*8480*/  IADD3 R8, P1, PT, R5, UR4, RZ ;  /* 0x0000000405087c10 */ /* 0x001fe4000ff3e0ff */
[----:B------:R-:W-:-:S04]  /*8490*/  LOP3.LUT R5, RZ, R6, RZ, 0x33, !PT ;  /* 0x00000006ff057212 */ /* 0x000fc800078e33ff */
[----:B------:R-:W-:-:S07]  /*84a0*/  IADD3.X R7, PT, PT, R5, UR5, RZ, P1, !PT ;  /* 0x0000000505077c10 */ /* 0x000fce0008ffe4ff */
.L_x_225:
[----:B------:R-:W-:Y:S05]  /*84b0*/  BSYNC.RECONVERGENT B1 ;  /* 0x0000000000017941 */ /* 0x000fea0003800200 */
.L_x_221:
        /* <DEDUP_REMOVED lines=16> */
.L_x_231:
[----:B------:R-:W-:Y:S05]  /*85c0*/  BSYNC.RECONVERGENT B2 ;  /* 0x0000000000027941 */ /* 0x000fea0003800200 */
.L_x_230:
[----:B-----5:R-:W-:-:S04]  /*85d0*/  IADD3 R8, P1, PT, R5, R6, RZ ;  /* 0x0000000605087210 */ /* 0x020fc80007f3e0ff */
[----:B------:R-:W-:Y:S01]  /*85e0*/  LEA.HI.X.SX32 R7, R5, R7, 0x1, P1 ;  /* 0x0000000705077211 */ /* 0x000fe200008f0eff */
[----:B------:R-:W-:Y:S08]  /*85f0*/  BRA `(.L_x_232) ;  /* 0x0000000000407947 */ /* 0x000ff00003800000 */
.L_x_229:
        /* <DEDUP_REMOVED lines=8> */
.L_x_234:
[----:B------:R-:W-:Y:S05]  /*8680*/  BSYNC.RECONVERGENT B2 ;  /* 0x0000000000027941 */ /* 0x000fea0003800200 */
.L_x_233:
[----:B------:R-:W0:Y:S01]  /*8690*/  LDCU.64 UR4, c[0x0][0x3c0] ;  /* 0x00007800ff0477ac */ /* 0x000e220008000a00 */
[----:B------:R-:W-:-:S04]  /*86a0*/  IADD3 R5, P1, PT, R10, R5, RZ ;  /* 0x000000050a057210 */ /* 0x000fc80007f3e0ff */
[----:B------:R-:W-:Y:S01]  /*86b0*/  LOP3.LUT R5, RZ, R5, RZ, 0x33, !PT ;  /* 0x00000005ff057212 */ /* 0x000fe200078e33ff */
[----:B------:R-:W-:-:S03]  /*86c0*/  IMAD.X R6, RZ, RZ, R8, P1 ;  /* 0x000000ffff067224 */ /* 0x000fc600008e0608 */
[----:B0-----:R-:W-:Y:S02]  /*86d0*/  IADD3 R8, P1, PT, R5, UR4, RZ ;  /* 0x0000000405087c10 */ /* 0x001fe4000ff3e0ff */
[----:B------:R-:W-:-:S04]  /*86e0*/  LOP3.LUT R5, RZ, R6, RZ, 0x33, !PT ;  /* 0x00000006ff057212 */ /* 0x000fc800078e33ff */
[----:B------:R-:W-:-:S07]  /*86f0*/  IADD3.X R7, PT, PT, R5, UR5, RZ, P1, !PT ;  /* 0x0000000505077c10 */ /* 0x000fce0008ffe4ff */
.L_x_232:
[----:B------:R-:W-:Y:S05]  /*8700*/  BSYNC.RECONVERGENT B1 ;  /* 0x0000000000017941 */ /* 0x000fea0003800200 */
.L_x_228:
        /* <DEDUP_REMOVED lines=16> */
.L_x_238:
[----:B------:R-:W-:Y:S05]  /*8810*/  BSYNC.RECONVERGENT B2 ;  /* 0x0000000000027941 */ /* 0x000fea0003800200 */
.L_x_237:
[----:B-----5:R-:W-:-:S04]  /*8820*/  IADD3 R8, P1, PT, R5, R6, RZ ;  /* 0x0000000605087210 */ /* 0x020fc80007f3e0ff */
[----:B------:R-:W-:Y:S01]  /*8830*/  LEA.HI.X.SX32 R7, R5, R7, 0x1, P1 ;  /* 0x0000000705077211 */ /* 0x000fe200008f0eff */
[----:B------:R-:W-:Y:S08]  /*8840*/  BRA `(.L_x_239) ;  /* 0x0000000000407947 */ /* 0x000ff00003800000 */
.L_x_236:
        /* <DEDUP_REMOVED lines=8> */
.L_x_241:
[----:B------:R-:W-:Y:S05]  /*88d0*/  BSYNC.RECONVERGENT B2 ;  /* 0x0000000000027941 */ /* 0x000fea0003800200 */
.L_x_240:
[----:B------:R-:W0:Y:S01]  /*88e0*/  LDCU.64 UR4, c[0x0][0x3c0] ;  /* 0x00007800ff0477ac */ /* 0x000e220008000a00 */
[----:B------:R-:W-:-:S04]  /*88f0*/  IADD3 R5, P1, PT, R10, R5, RZ ;  /* 0x000000050a057210 */ /* 0x000fc80007f3e0ff */
[----:B------:R-:W-:Y:S01]  /*8900*/  LOP3.LUT R5, RZ, R5, RZ, 0x33, !PT ;  /* 0x00000005ff057212 */ /* 0x000fe200078e33ff */
[----:B------:R-:W-:-:S03]  /*8910*/  IMAD.X R6, RZ, RZ, R8, P1 ;  /* 0x000000ffff067224 */ /* 0x000fc600008e0608 */
[----:B0-----:R-:W-:Y:S02]  /*8920*/  IADD3 R8, P1, PT, R5, UR4, RZ ;  /* 0x0000000405087c10 */ /* 0x001fe4000ff3e0ff */
[----:B------:R-:W-:-:S04]  /*8930*/  LOP3.LUT R5, RZ, R6, RZ, 0x33, !PT ;  /* 0x00000006ff057212 */ /* 0x000fc800078e33ff */
[----:B------:R-:W-:-:S07]  /*8940*/  IADD3.X R7, PT, PT, R5, UR5, RZ, P1, !PT ;  /* 0x0000000505077c10 */ /* 0x000fce0008ffe4ff */
.L_x_239:
[----:B------:R-:W-:Y:S05]  /*8950*/  BSYNC.RECONVERGENT B1 ;  /* 0x0000000000017941 */ /* 0x000fea0003800200 */
.L_x_235:
        /* <DEDUP_REMOVED lines=16> */
.L_x_245:
[----:B------:R-:W-:Y:S05]  /*8a60*/  BSYNC.RECONVERGENT B2 ;  /* 0x0000000000027941 */ /* 0x000fea0003800200 */
.L_x_244:
[----:B-----5:R-:W-:-:S04]  /*8a70*/  IADD3 R8, P1, PT, R5, R6, RZ ;  /* 0x0000000605087210 */ /* 0x020fc80007f3e0ff */
[----:B------:R-:W-:Y:S01]  /*8a80*/  LEA.HI.X.SX32 R7, R5, R7, 0x1, P1 ;  /* 0x0000000705077211 */ /* 0x000fe200008f0eff */
[----:B------:R-:W-:Y:S08]  /*8a90*/  BRA `(.L_x_246) ;  /* 0x0000000000407947 */ /* 0x000ff00003800000 */
.L_x_243:
        /* <DEDUP_REMOVED lines=8> */
.L_x_248:
[----:B------:R-:W-:Y:S05]  /*8b20*/  BSYNC.RECONVERGENT B2 ;  /* 0x0000000000027941 */ /* 0x000fea0003800200 */
.L_x_247:
[----:B------:R-:W0:Y:S01]  /*8b30*/  LDCU.64 UR4, c[0x0][0x3c0] ;  /* 0x00007800ff0477ac */ /* 0x000e220008000a00 */
[----:B------:R-:W-:-:S04]  /*8b40*/  IADD3 R5, P1, PT, R10, R5, RZ ;  /* 0x000000050a057210 */ /* 0x000fc80007f3e0ff */
[----:B------:R-:W-:Y:S01]  /*8b50*/  LOP3.LUT R5, RZ, R5, RZ, 0x33, !PT ;  /* 0x00000005ff057212 */ /* 0x000fe200078e33ff */
[----:B------:R-:W-:-:S03]  /*8b60*/  IMAD.X R6, RZ, RZ, R8, P1 ;  /* 0x000000ffff067224 */ /* 0x000fc600008e0608 */
[----:B0-----:R-:W-:Y:S02]  /*8b70*/  IADD3 R8, P1, PT, R5, UR4, RZ ;  /* 0x0000000405087c10 */ /* 0x001fe4000ff3e0ff */
[----:B------:R-:W-:-:S04]  /*8b80*/  LOP3.LUT R5, RZ, R6, RZ, 0x33, !PT ;  /* 0x00000006ff057212 */ /* 0x000fc800078e33ff */
[----:B------:R-:W-:-:S07]  /*8b90*/  IADD3.X R7, PT, PT, R5, UR5, RZ, P1, !PT ;  /* 0x0000000505077c10 */ /* 0x000fce0008ffe4ff */
.L_x_246:
[----:B------:R-:W-:Y:S05]  /*8ba0*/  BSYNC.RECONVERGENT B1 ;  /* 0x0000000000017941 */ /* 0x000fea0003800200 */
.L_x_242:
        /* <DEDUP_REMOVED lines=16> */
.L_x_252:
[----:B------:R-:W-:Y:S05]  /*8cb0*/  BSYNC.RECONVERGENT B2 ;  /* 0x0000000000027941 */ /* 0x000fea0003800200 */
.L_x_251:
[----:B-----5:R-:W-:-:S04]  /*8cc0*/  IADD3 R8, P1, PT, R5, R6, RZ ;  /* 0x0000000605087210 */ /* 0x020fc80007f3e0ff */
[----:B------:R-:W-:Y:S01]  /*8cd0*/  LEA.HI.X.SX32 R7, R5, R7, 0x1, P1 ;  /* 0x0000000705077211 */ /* 0x000fe200008f0eff */
[----:B------:R-:W-:Y:S08]  /*8ce0*/  BRA `(.L_x_253) ;  /* 0x0000000000407947 */ /* 0x000ff00003800000 */
.L_x_250:
        /* <DEDUP_REMOVED lines=8> */
.L_x_255:
[----:B------:R-:W-:Y:S05]  /*8d70*/  BSYNC.RECONVERGENT B2 ;  /* 0x0000000000027941 */ /* 0x000fea0003800200 */
.L_x_254:
[----:B------:R-:W0:Y:S01]  /*8d80*/  LDCU.64 UR4, c[0x0][0x3c0] ;  /* 0x00007800ff0477ac */ /* 0x000e220008000a00 */
[----:B------:R-:W-:-:S04]  /*8d90*/  IADD3 R5, P1, PT, R10, R5, RZ ;  /* 0x000000050a057210 */ /* 0x000fc80007f3e0ff */
[----:B------:R-:W-:Y:S01]  /*8da0*/  LOP3.LUT R5, RZ, R5, RZ, 0x33, !PT ;  /* 0x00000005ff057212 */ /* 0x000fe200078e33ff */
[----:B------:R-:W-:-:S03]  /*8db0*/  IMAD.X R6, RZ, RZ, R8, P1 ;  /* 0x000000ffff067224 */ /* 0x000fc600008e0608 */
[----:B0-----:R-:W-:Y:S02]  /*8dc0*/  IADD3 R8, P1, PT, R5, UR4, RZ ;  /* 0x0000000405087c10 */ /* 0x001fe4000ff3e0ff */
[----:B------:R-:W-:-:S04]  /*8dd0*/  LOP3.LUT R5, RZ, R6, RZ, 0x33, !PT ;  /* 0x00000006ff057212 */ /* 0x000fc800078e33ff */
[----:B------:R-:W-:-:S07]  /*8de0*/  IADD3.X R7, PT, PT, R5, UR5, RZ, P1, !PT ;  /* 0x0000000505077c10 */ /* 0x000fce0008ffe4ff */
.L_x_253:
[----:B------:R-:W-:Y:S05]  /*8df0*/  BSYNC.RECONVERGENT B1 ;  /* 0x0000000000017941 */ /* 0x000fea0003800200 */
.L_x_249:
        /* <DEDUP_REMOVED lines=16> */
.L_x_259:
[----:B------:R-:W-:Y:S05]  /*8f00*/  BSYNC.RECONVERGENT B2 ;  /* 0x0000000000027941 */ /* 0x000fea0003800200 */
.L_x_258:
[----:B-----5:R-:W-:-:S04]  /*8f10*/  IADD3 R8, P1, PT, R5, R6, RZ ;  /* 0x0000000605087210 */ /* 0x020fc80007f3e0ff */
[----:B------:R-:W-:Y:S01]  /*8f20*/  LEA.HI.X.SX32 R7, R5, R7, 0x1, P1 ;  /* 0x0000000705077211 */ /* 0x000fe200008f0eff */
[----:B------:R-:W-:Y:S08]  /*8f30*/  BRA `(.L_x_260) ;  /* 0x0000000000407947 */ /* 0x000ff00003800000 */
.L_x_257:
        /* <DEDUP_REMOVED lines=8> */
.L_x_262:
[----:B------:R-:W-:Y:S05]  /*8fc0*/  BSYNC.RECONVERGENT B2 ;  /* 0x0000000000027941 */ /* 0x000fea0003800200 */
.L_x_261:
[----:B------:R-:W0:Y:S01]  /*8fd0*/  LDCU.64 UR4, c[0x0][0x3c0] ;  /* 0x00007800ff0477ac */ /* 0x000e220008000a00 */
[----:B------:R-:W-:-:S04]  /*8fe0*/  IADD3 R5, P1, PT, R10, R5, RZ ;  /* 0x000000050a057210 */ /* 0x000fc80007f3e0ff */
[----:B------:R-:W-:Y:S01]  /*8ff0*/  LOP3.LUT R5, RZ, R5, RZ, 0x33, !PT ;  /* 0x00000005ff057212 */ /* 0x000fe200078e33ff */
[----:B------:R-:W-:-:S03]  /*9000*/  IMAD.X R6, RZ, RZ, R8, P1 ;  /* 0x000000ffff067224 */ /* 0x000fc600008e0608 */
[----:B0-----:R-:W-:Y:S02]  /*9010*/  IADD3 R8, P1, PT, R5, UR4, RZ ;  /* 0x0000000405087c10 */ /* 0x001fe4000ff3e0ff */
[----:B------:R-:W-:-:S04]  /*9020*/  LOP3.LUT R5, RZ, R6, RZ, 0x33, !PT ;  /* 0x00000006ff057212 */ /* 0x000fc800078e33ff */
[----:B------:R-:W-:-:S07]  /*9030*/  IADD3.X R7, PT, PT, R5, UR5, RZ, P1, !PT ;  /* 0x0000000505077c10 */ /* 0x000fce0008ffe4ff */
.L_x_260:
[----:B------:R-:W-:Y:S05]  /*9040*/  BSYNC.RECONVERGENT B1 ;  /* 0x0000000000017941 */ /* 0x000fea0003800200 */
.L_x_256:
        /* <DEDUP_REMOVED lines=16> */
.L_x_266:
[----:B------:R-:W-:Y:S05]  /*9150*/  BSYNC.RECONVERGENT B2 ;  /* 0x0000000000027941 */ /* 0x000fea0003800200 */
.L_x_265:
[----:B-----5:R-:W-:-:S04]  /*9160*/  IADD3 R8, P1, PT, R5, R6, RZ ;  /* 0x0000000605087210 */ /* 0x020fc80007f3e0ff */
[----:B------:R-:W-:Y:S01]  /*9170*/  LEA.HI.X.SX32 R7, R5, R7, 0x1, P1 ;  /* 0x0000000705077211 */ /* 0x000fe200008f0eff */
[----:B------:R-:W-:Y:S08]  /*9180*/  BRA `(.L_x_267) ;  /* 0x0000000000407947 */ /* 0x000ff00003800000 */
.L_x_264:
        /* <DEDUP_REMOVED lines=8> */
.L_x_269:
[----:B------:R-:W-:Y:S05]  /*9210*/  BSYNC.RECONVERGENT B2 ;  /* 0x0000000000027941 */ /* 0x000fea0003800200 */
.L_x_268:
[----:B------:R-:W0:Y:S01]  /*9220*/  LDCU.64 UR4, c[0x0][0x3c0] ;  /* 0x00007800ff0477ac */ /* 0x000e220008000a00 */
[----:B------:R-:W-:-:S04]  /*9230*/  IADD3 R5, P1, PT, R10, R5, RZ ;  /* 0x000000050a057210 */ /* 0x000fc80007f3e0ff */
[----:B------:R-:W-:Y:S01]  /*9240*/  LOP3.LUT R5, RZ, R5, RZ, 0x33, !PT ;  /* 0x00000005ff057212 */ /* 0x000fe200078e33ff */
[----:B------:R-:W-:-:S03]  /*9250*/  IMAD.X R6, RZ, RZ, R8, P1 ;  /* 0x000000ffff067224 */ /* 0x000fc600008e0608 */
[----:B0-----:R-:W-:Y:S02]  /*9260*/  IADD3 R8, P1, PT, R5, UR4, RZ ;  /* 0x0000000405087c10 */ /* 0x001fe4000ff3e0ff */
[----:B------:R-:W-:-:S04]  /*9270*/  LOP3.LUT R5, RZ, R6, RZ, 0x33, !PT ;  /* 0x00000006ff057212 */ /* 0x000fc800078e33ff */
[----:B------:R-:W-:-:S07]  /*9280*/  IADD3.X R7, PT, PT, R5, UR5, RZ, P1, !PT ;  /* 0x0000000505077c10 */ /* 0x000fce0008ffe4ff */
.L_x_267:
[----:B------:R-:W-:Y:S05]  /*9290*/  BSYNC.RECONVERGENT B1 ;  /* 0x0000000000017941 */ /* 0x000fea0003800200 */
.L_x_263:
        /* <DEDUP_REMOVED lines=16> */
.L_x_273:
[----:B------:R-:W-:Y:S05]  /*93a0*/  BSYNC.RECONVERGENT B2 ;  /* 0x0000000000027941 */ /* 0x000fea0003800200 */
.L_x_272:
[----:B-----5:R-:W-:-:S04]  /*93b0*/  IADD3 R8, P1, PT, R5, R6, RZ ;  /* 0x0000000605087210 */ /* 0x020fc80007f3e0ff */
[----:B------:R-:W-:Y:S01]  /*93c0*/  LEA.HI.X.SX32 R7, R5, R7, 0x1, P1 ;  /* 0x0000000705077211 */ /* 0x000fe200008f0eff */
[----:B------:R-:W-:Y:S08]  /*93d0*/  BRA `(.L_x_274) ;  /* 0x0000000000407947 */ /* 0x000ff00003800000 */
.L_x_271:
        /* <DEDUP_REMOVED lines=8> */
.L_x_276:
[----:B------:R-:W-:Y:S05]  /*9460*/  BSYNC.RECONVERGENT B2 ;  /* 0x0000000000027941 */ /* 0x000fea0003800200 */
.L_x_275:
[----:B------:R-:W0:Y:S01]  /*9470*/  LDCU.64 UR4, c[0x0][0x3c0] ;  /* 0x00007800ff0477ac */ /* 0x000e220008000a00 */
[----:B------:R-:W-:-:S04]  /*9480*/  IADD3 R5, P1, PT, R10, R5, RZ ;  /* 0x000000050a057210 */ /* 0x000fc80007f3e0ff */
[----:B------:R-:W-:Y:S01]  /*9490*/  LOP3.LUT R5, RZ, R5, RZ, 0x33, !PT ;  /* 0x00000005ff057212 */ /* 0x000fe200078e33ff */
[----:B------:R-:W-:-:S03]  /*94a0*/  IMAD.X R6, RZ, RZ, R8, P1 ;  /* 0x000000ffff067224 */ /* 0x000fc600008e0608 */
[----:B0-----:R-:W-:Y:S02]  /*94b0*/  IADD3 R8, P1, PT, R5, UR4, RZ ;  /* 0x0000000405087c10 */ /* 0x001fe4000ff3e0ff */
[----:B------:R-:W-:-:S04]  /*94c0*/  LOP3.LUT R5, RZ, R6, RZ, 0x33, !PT ;  /* 0x00000006ff057212 */ /* 0x000fc800078e33ff */
[----:B------:R-:W-:-:S07]  /*94d0*/  IADD3.X R7, PT, PT, R5, UR5, RZ, P1, !PT ;  /* 0x0000000505077c10 */ /* 0x000fce0008ffe4ff */
.L_x_274:
[----:B------:R-:W-:Y:S05]  /*94e0*/  BSYNC.RECONVERGENT B1 ;  /* 0x0000000000017941 */ /* 0x000fea0003800200 */
.L_x_270:
        /* <DEDUP_REMOVED lines=16> */
.L_x_280:
[----:B------:R-:W-:Y:S05]  /*95f0*/  BSYNC.RECONVERGENT B2 ;  /* 0x0000000000027941 */ /* 0x000fea0003800200 */
.L_x_279:
[----:B-----5:R-:W-:-:S04]  /*9600*/  IADD3 R8, P1, PT, R5, R6, RZ ;  /* 0x0000000605087210 */ /* 0x020fc80007f3e0ff */
[----:B------:R-:W-:Y:S01]  /*9610*/  LEA.HI.X.SX32 R7, R5, R7, 0x1, P1 ;  /* 0x0000000705077211 */ /* 0x000fe200008f0eff */
[----:B------:R-:W-:Y:S08]  /*9620*/  BRA `(.L_x_281) ;  /* 0x0000000000407947 */ /* 0x000ff00003800000 */
.L_x_278:
        /* <DEDUP_REMOVED lines=8> */
.L_x_283:
[----:B------:R-:W-:Y:S05]  /*96b0*/  BSYNC.RECONVERGENT B2 ;  /* 0x0000000000027941 */ /* 0x000fea0003800200 */
.L_x_282:
[----:B------:R-:W0:Y:S01]  /*96c0*/  LDCU.64 UR4, c[0x0][0x3c0] ;  /* 0x00007800ff0477ac */ /* 0x000e220008000a00 */
[----:B------:R-:W-:-:S04]  /*96d0*/  IADD3 R5, P1, PT, R10, R5, RZ ;  /* 0x000000050a057210 */ /* 0x000fc80007f3e0ff */
[----:B------:R-:W-:Y:S01]  /*96e0*/  LOP3.LUT R5, RZ, R5, RZ, 0x33, !PT ;  /* 0x00000005ff057212 */ /* 0x000fe200078e33ff */
[----:B------:R-:W-:-:S03]  /*96f0*/  IMAD.X R6, RZ, RZ, R8, P1 ;  /* 0x000000ffff067224 */ /* 0x000fc600008e0608 */
[----:B0-----:R-:W-:Y:S02]  /*9700*/  IADD3 R8, P1, PT, R5, UR4, RZ ;  /* 0x0000000405087c10 */ /* 0x001fe4000ff3e0ff */
[----:B------:R-:W-:-:S04]  /*9710*/  LOP3.LUT R5, RZ, R6, RZ, 0x33, !PT ;  /* 0x00000006ff057212 */ /* 0x000fc800078e33ff */
[----:B------:R-:W-:-:S07]  /*9720*/  IADD3.X R7, PT, PT, R5, UR5, RZ, P1, !PT ;  /* 0x0000000505077c10 */ /* 0x000fce0008ffe4ff */
.L_x_281:
[----:B------:R-:W-:Y:S05]  /*9730*/  BSYNC.RECONVERGENT B1 ;  /* 0x0000000000017941 */ /* 0x000fea0003800200 */
.L_x_277:
        /* <DEDUP_REMOVED lines=16> */
.L_x_287:
[----:B------:R-:W-:Y:S05]  /*9840*/  BSYNC.RECONVERGENT B2 ;  /* 0x0000000000027941 */ /* 0x000fea0003800200 */
.L_x_286:
[----:B-----5:R-:W-:-:S04]  /*9850*/  IADD3 R8, P1, PT, R5, R6, RZ ;  /* 0x0000000605087210 */ /* 0x020fc80007f3e0ff */
[----:B------:R-:W-:Y:S01]  /*9860*/  LEA.HI.X.SX32 R7, R5, R7, 0x1, P1 ;  /* 0x0000000705077211 */ /* 0x000fe200008f0eff */
[----:B------:R-:W-:Y:S08]  /*9870*/  BRA `(.L_x_288) ;  /* 0x0000000000407947 */ /* 0x000ff00003800000 */
.L_x_285:
        /* <DEDUP_REMOVED lines=8> */
.L_x_290:
[----:B------:R-:W-:Y:S05]  /*9900*/  BSYNC.RECONVERGENT B2 ;  /* 0x0000000000027941 */ /* 0x000fea0003800200 */
.L_x_289:
[----:B------:R-:W0:Y:S01]  /*9910*/  LDCU.64 UR4, c[0x0][0x3c0] ;  /* 0x00007800ff0477ac */ /* 0x000e220008000a00 */
[----:B------:R-:W-:-:S04]  /*9920*/  IADD3 R5, P1, PT, R10, R5, RZ ;  /* 0x000000050a057210 */ /* 0x000fc80007f3e0ff */
[----:B------:R-:W-:Y:S01]  /*9930*/  LOP3.LUT R5, RZ, R5, RZ, 0x33, !PT ;  /* 0x00000005ff057212 */ /* 0x000fe200078e33ff */
[----:B------:R-:W-:-:S03]  /*9940*/  IMAD.X R6, RZ, RZ, R8, P1 ;  /* 0x000000ffff067224 */ /* 0x000fc600008e0608 */
[----:B0-----:R-:W-:Y:S02]  /*9950*/  IADD3 R8, P1, PT, R5, UR4, RZ ;  /* 0x0000000405087c10 */ /* 0x001fe4000ff3e0ff */
[----:B------:R-:W-:-:S04]  /*9960*/  LOP3.LUT R5, RZ, R6, RZ, 0x33, !PT ;  /* 0x00000006ff057212 */ /* 0x000fc800078e33ff */
[----:B------:R-:W-:-:S07]  /*9970*/  IADD3.X R7, PT, PT, R5, UR5, RZ, P1, !PT ;  /* 0x0000000505077c10 */ /* 0x000fce0008ffe4ff */
.L_x_288:
[----:B------:R-:W-:Y:S05]  /*9980*/  BSYNC.RECONVERGENT B1 ;  /* 0x0000000000017941 */ /* 0x000fea0003800200 */
.L_x_284:
        /* <DEDUP_REMOVED lines=16> */
.L_x_294:
[----:B------:R-:W-:Y:S05]  /*9a90*/  BSYNC.RECONVERGENT B2 ;  /* 0x0000000000027941 */ /* 0x000fea0003800200 */
.L_x_293:
[----:B-----5:R-:W-:-:S04]  /*9aa0*/  IADD3 R8, P1, PT, R5, R6, RZ ;  /* 0x0000000605087210 */ /* 0x020fc80007f3e0ff */
[----:B------:R-:W-:Y:S01]  /*9ab0*/  LEA.HI.X.SX32 R7, R5, R7, 0x1, P1 ;  /* 0x0000000705077211 */ /* 0x000fe200008f0eff */
[----:B------:R-:W-:Y:S08]  /*9ac0*/  BRA `(.L_x_295) ;  /* 0x0000000000407947 */ /* 0x000ff00003800000 */
.L_x_292:
        /* <DEDUP_REMOVED lines=8> */
.L_x_297:
[----:B------:R-:W-:Y:S05]  /*9b50*/  BSYNC.RECONVERGENT B2 ;  /* 0x0000000000027941 */ /* 0x000fea0003800200 */
.L_x_296:
[----:B------:R-:W0:Y:S01]  /*9b60*/  LDCU.64 UR4, c[0x0][0x3c0] ;  /* 0x00007800ff0477ac */ /* 0x000e220008000a00 */
[----:B------:R-:W-:-:S04]  /*9b70*/  IADD3 R5, P1, PT, R10, R5, RZ ;  /* 0x000000050a057210 */ /* 0x000fc80007f3e0ff */
[----:B------:R-:W-:Y:S01]  /*9b80*/  LOP3.LUT R5, RZ, R5, RZ, 0x33, !PT ;  /* 0x00000005ff057212 */ /* 0x000fe200078e33ff */
[----:B------:R-:W-:-:S03]  /*9b90*/  IMAD.X R6, RZ, RZ, R8, P1 ;  /* 0x000000ffff067224 */ /* 0x000fc600008e0608 */
[----:B0-----:R-:W-:Y:S02]  /*9ba0*/  IADD3 R8, P1, PT, R5, UR4, RZ ;  /* 0x0000000405087c10 */ /* 0x001fe4000ff3e0ff */
[----:B------:R-:W-:-:S04]  /*9bb0*/  LOP3.LUT R5, RZ, R6, RZ, 0x33, !PT ;  /* 0x00000006ff057212 */ /* 0x000fc800078e33ff */
[----:B------:R-:W-:-:S07]  /*9bc0*/  IADD3.X R7, PT, PT, R5, UR5, RZ, P1, !PT ;  /* 0x0000000505077c10 */ /* 0x000fce0008ffe4ff */
.L_x_295:
[----:B------:R-:W-:Y:S05]  /*9bd0*/  BSYNC.RECONVERGENT B1 ;  /* 0x0000000000017941 */ /* 0x000fea0003800200 */
.L_x_291:
[----:B------:R-:W-:Y:S01]  /*9be0*/  ISETP.GE.AND P1, PT, R10, R43, PT ;  /* 0x0000002b0a00720c */ /* 0x000fe20003f26270 */
[----:B------:R-:W-:-:S12]  /*9bf0*/  BSSY.RECONVERGENT B1, `(.L_x_298) ;  /* 0x0000023000017945 */ /* 0x000fd80003800200 */
[----:B------:R-:W0:Y:S01]  /*9c00*/  @!P1 LDS R5, [R4+0x4200] ;  /* 0x0042000004059984 */ /* 0x000e220000000800 */
[----:B------:R-:W1:Y:S02]  /*9c10*/  @!P1 LDC.64 R10, c[0x0][0x390] ;  /* 0x0000e400ff0a9b82 */ /* 0x000e640000000a00 */
[----:B-1----:R-:W-:-:S04]  /*9c20*/  @!P1 LEA R6, P2, R8, R10, 0x2 ;  /* 0x0000000a08069211 */ /* 0x002fc800078410ff */
[----:B------:R-:W-:Y:S01]  /*9c30*/  @!P1 LEA.HI.X R7, R8, R11, R7, 0x2, P2 ;  /* 0x0000000b08079211 */ /* 0x000fe200010f1407 */
[----:B------:R-:W-:-:S04]  /*9c40*/  VIADD R8, R0, 0x11e0 ;  /* 0x000011e000087836 */ /* 0x000fc80000000000 */
        /* <DEDUP_REMOVED lines=9> */
.L_x_301:
[----:B------:R-:W-:Y:S05]  /*9ce0*/  BSYNC.RECONVERGENT B2 ;  /* 0x0000000000027941 */ /* 0x000fea0003800200 */
.L_x_300:
[----:B-----5:R-:W-:-:S04]  /*9cf0*/  IADD3 R6, P1, PT, R25, R2, RZ ;  /* 0x0000000219067210 */ /* 0x020fc80007f3e0ff */
[----:B------:R-:W-:Y:S01]  /*9d00*/  LEA.HI.X.SX32 R3, R25, R3, 0x1, P1 ;  /* 0x0000000319037211 */ /* 0x000fe200008f0eff */
[----:B------:R-:W-:Y:S08]  /*9d10*/  BRA `(.L_x_302) ;  /* 0x0000000000407947 */ /* 0x000ff00003800000 */
.L_x_299:
        /* <DEDUP_REMOVED lines=8> */
.L_x_304:
[----:B------:R-:W-:Y:S05]  /*9da0*/  BSYNC.RECONVERGENT B2 ;  /* 0x0000000000027941 */ /* 0x000fea0003800200 */
.L_x_303:
[----:B------:R-:W0:Y:S01]  /*9db0*/  LDCU.64 UR4, c[0x0][0x3c0] ;  /* 0x00007800ff0477ac */ /* 0x000e220008000a00 */
[----:B------:R-:W-:-:S04]  /*9dc0*/  IADD3 R0, P1, PT, R8, R0, RZ ;  /* 0x0000000008007210 */ /* 0x000fc80007f3e0ff */
[----:B------:R-:W-:Y:S01]  /*9dd0*/  LOP3.LUT R0, RZ, R0, RZ, 0x33, !PT ;  /* 0x00000000ff007212 */ /* 0x000fe200078e33ff */
[----:B------:R-:W-:-:S03]  /*9de0*/  IMAD.X R2, RZ, RZ, R5, P1 ;  /* 0x000000ffff027224 */ /* 0x000fc600008e0605 */
[----:B0-----:R-:W-:Y:S02]  /*9df0*/  IADD3 R6, P1, PT, R0, UR4, RZ ;  /* 0x0000000400067c10 */ /* 0x001fe4000ff3e0ff */
[----:B------:R-:W-:-:S04]  /*9e00*/  LOP3.LUT R0, RZ, R2, RZ, 0x33, !PT ;  /* 0x00000002ff007212 */ /* 0x000fc800078e33ff */
[----:B------:R-:W-:-:S07]  /*9e10*/  IADD3.X R3, PT, PT, R0, UR5, RZ, P1, !PT ;  /* 0x0000000500037c10 */ /* 0x000fce0008ffe4ff */
.L_x_302:
[----:B------:R-:W-:Y:S05]  /*9e20*/  BSYNC.RECONVERGENT B1 ;  /* 0x0000000000017941 */ /* 0x000fea0003800200 */
.L_x_298:
[----:B------:R-:W-:-:S13]  /*9e30*/  ISETP.GE.AND P1, PT, R8, R43, PT ;  /* 0x0000002b0800720c */ /* 0x000fda0003f26270 */
[----:B------:R-:W-:Y:S05]  /*9e40*/  @P1 BRA `(.L_x_305) ;  /* 0x0000004000381947 */ /* 0x000fea0003800000 */
[----:B------:R-:W0:Y:S01]  /*9e50*/  LDS R5, [R4+0x4780] ;  /* 0x0047800004057984 */ /* 0x000e220000000800 */
[----:B------:R-:W1:Y:S02]  /*9e60*/  LDCU.64 UR4, c[0x0][0x390] ;  /* 0x00007200ff0477ac */ /* 0x000e640008000a00 */
[----:B-1----:R-:W-:-:S04]  /*9e70*/  LEA R2, P1, R6, UR4, 0x2 ;  /* 0x0000000406027c11 */ /* 0x002fc8000f8210ff */
[----:B------:R-:W-:-:S05]  /*9e80*/  LEA.HI.X R3, R6, UR5, R3, 0x2, P1 ;  /* 0x0000000506037c11 */ /* 0x000fca00088f1403 */
[----:B0-----:R1:W-:Y:S01]  /*9e90*/  STG.E desc[UR8][R2.64], R5 ;  /* 0x0000000502007986 */ /* 0x0013e2000c101908 */
[----:B------:R-:W-:Y:S05]  /*9ea0*/  BRA `(.L_x_305) ;  /* 0x0000004000207947 */ /* 0x000fea0003800000 */
.L_x_208:
[----:B------:R-:W0:Y:S01]  /*9eb0*/  S2R R0, SR_TID.X ;  /* 0x0000000000007919 */ /* 0x000e220000002100 */
[----:B------:R-:W1:Y:S01]  /*9ec0*/  LDC.64 R12, c[0x0][0x3c8] ;  /* 0x0000f200ff0c7b82 */ /* 0x000e620000000a00 */
[----:B------:R-:W2:Y:S01]  /*9ed0*/  LDCU.U8 UR4, c[0x0][0x3b8] ;  /* 0x00007700ff0477ac */ /* 0x000ea20008000000 */
[----:B------:R-:W3:Y:S01]  /*9ee0*/  LDCU.64 UR10, c[0x0][0x380] ;  /* 0x00007000ff0a77ac */ /* 0x000ee20008000a00 */
[----:B------:R-:W4:Y:S01]  /*9ef0*/  LDCU.64 UR12, c[0x0][0x388] ;  /* 0x00007100ff0c77ac */ /* 0x000f220008000a00 */
[----:B--2---:R-:W-:Y:S01]  /*9f00*/  ISETP.NE.AND P0, PT, RZ, UR4, PT ;  /* 0x00000004ff007c0c */ /* 0x004fe2000bf05270 */
[----:B------:R-:W-:-:S03]  /*9f10*/  USHF.R.S32.HI UR4, URZ, 0x1f, UR7 ;  /* 0x0000001fff047899 */ /* 0x000fc60008011407 */
[----:B-1----:R-:W-:Y:S02]  /*9f20*/  SEL R12, R12, RZ, !P0 ;  /* 0x000000ff0c0c7207 */ /* 0x002fe40004000000 */
[----:B------:R-:W-:Y:S01]  /*9f30*/  SEL R13, R13, RZ, !P0 ;  /* 0x000000ff0d0d7207 */ /* 0x000fe20004000000 */
[----:B0-----:R-:W-:-:S04]  /*9f40*/  IMAD R11, R0, 0xe, RZ ;  /* 0x0000000e000b7824 */ /* 0x001fc800078e02ff */
[C---:B------:R-:W-:Y:S01]  /*9f50*/  VIADD R18, R11.reuse, 0x1 ;  /* 0x000000010b127836 */ /* 0x040fe20000000000 */
[C---:B------:R-:W-:Y:S01]  /*9f60*/  IADD3 R16, P0, P1, R11.reuse, UR7, R12 ;  /* 0x000000070b107c10 */ /* 0x040fe2000f91e00c */
[C---:B------:R-:W-:Y:S02]  /*9f70*/  VIADD R20, R11.reuse, 0x2 ;  /* 0x000000020b147836 */ /* 0x040fe40000000000 */
[C---:B------:R-:W-:Y:S01]  /*9f80*/  VIADD R22, R11.reuse, 0x3 ;  /* 0x000000030b167836 */ /* 0x040fe20000000000 */
[----:B------:R-:W-:Y:S01]  /*9f90*/  IADD3.X R13, PT, PT, RZ, UR4, R13, P0, P1 ;  /* 0x00000004ff0d7c10 */ /* 0x000fe200087e240d */
        /* <DEDUP_REMOVED lines=8> */
[C---:B------:R-:W-:Y:S01]  /*a020*/  VIADD R16, R11.reuse, 0x7 ;  /* 0x000000070b107836 */ /* 0x040fe20000000000 */
[-C--:B------:R-:W-:Y:S01]  /*a030*/  ISETP.GE.AND P6, PT, R20, R43.reuse, PT ;  /* 0x0000002b1400720c */ /* 0x080fe20003fc6270 */
        /* <DEDUP_REMOVED lines=9> */
[----:B------:R-:W-:-:S02]  /*a0d0*/  ISETP.GE.AND P0, PT, R11, R43, PT ;  /* 0x0000002b0b00720c */ /* 0x000fc40003f06270 */
[-C--:B------:R-:W-:Y:S01]  /*a0e0*/  ISETP.GE.AND P1, PT, R18, R43.reuse, PT ;  /* 0x0000002b1200720c */ /* 0x080fe20003f26270 */
[----:B------:R-:W5:Y:S01]  /*a0f0*/  @!P6 LDG.E R39, desc[UR8][R14.64+0x8] ;  /* 0x000008080e27e981 */ /* 0x000f62000c1e1900 */
[----:B------:R-:W-:-:S03]  /*a100*/  ISETP.GE.AND P6, PT, R46, R43, PT ;  /* 0x0000002b2e00720c */ /* 0x000fc60003fc6270 */
        /* <DEDUP_REMOVED lines=12> */
[----:B------:R-:W5:Y:S04]  /*a1d0*/  @!P0 LDG.E R4, desc[UR8][R14.64+0x1c] ;  /* 0x00001c080e048981 */ /* 0x000f68000c1e1900 */
[----:B------:R-:W5:Y:S04]  /*a1e0*/  @!P1 LDG.E R5, desc[UR8][R14.64+0x20] ;  /* 0x000020080e059981 */ /* 0x000f68000c1e1900 */
[----:B------:R-:W5:Y:S04]  /*a1f0*/  @!P3 LDG.E R7, desc[UR8][R14.64+0x28] ;  /* 0x000028080e07b981 */ /* 0x000f68000c1e1900 */
[----:B------:R-:W5:Y:S04]  /*a200*/  @!P2 LDG.E R6, desc[UR8][R14.64+0x24] ;  /* 0x000024080e06a981 */ /* 0x000f68000c1e1900 */
[----:B------:R-:W5:Y:S04]  /*a210*/  @!P4 LDG.E R8, desc[UR8][R14.64+0x2c] ;  /* 0x00002c080e08c981 */ /* 0x000f68000c1e1900 */
[----:B------:R-:W5:Y:S04]  /*a220*/  @!P5 LDG.E R9, desc[UR8][R14.64+0x30] ;  /* 0x000030080e09d981 */ /* 0x000f68000c1e1900 */
[----:B------:R0:W5:Y:S01]  /*a230*/  @!P6 LDG.E R10, desc[UR8][R14.64+0x34] ;  /* 0x000034080e0ae981 */ /* 0x000162000c1e1900 */
[----:B------:R-:W-:-:S02]  /*a240*/  P2R R19, PR, RZ, 0x1 ;  /* 0x00000001ff137803 */ /* 0x000fc40000000000 */
[-C--:B------:R-:W-:Y:S01]  /*a250*/  ISETP.GE.AND P0, PT, R11, R43.reuse, PT ;  /* 0x0000002b0b00720c */ /* 0x080fe20003f06270 */
[----:B------:R-:W-:Y:S01]  /*a260*/  BAR.SYNC.DEFER_BLOCKING 0x0 ;  /* 0x0000000000007b1d */ /* 0x000fe20000010000 */
[----:B------:R-:W-:Y:S02]  /*a270*/  P2R R17, PR, RZ, 0x2 ;  /* 0x00000002ff117803 */ /* 0x000fe40000000000 */
[----:B------:R-:W-:-:S09]  /*a280*/  ISETP.GE.AND P1, PT, R18, R43, PT ;  /* 0x0000002b1200720c */ /* 0x000fd20003f26270 */
[----:B------:R-:W2:Y:S04]  /*a290*/  @!P0 LDG.E R11, desc[UR8][R12.64] ;  /* 0x000000080c0b8981 */ /* 0x000ea8000c1e1900 */
[----:B------:R-:W3:Y:S01]  /*a2a0*/  @!P1 LDG.E R16, desc[UR8][R12.64+0x4] ;  /* 0x000004080c109981 */ /* 0x000ee2000c1e1900 */
[----:B------:R-:W-:Y:S02]  /*a2b0*/  IMAD.MOV.U32 R24, RZ, RZ, 0x1 ;  /* 0x00000001ff187424 */ /* 0x000fe400078e00ff */
[----:B------:R-:W-:Y:S01]  /*a2c0*/  IMAD.MOV.U32 R25, RZ, RZ, 0x1 ;  /* 0x00000001ff197424 */ /* 0x000fe200078e00ff */
[----:B------:R-:W4:Y:S01]  /*a2d0*/  @!P4 LDG.E R18, desc[UR8][R12.64+0x2c] ;  /* 0x00002c080c12c981 */ /* 0x000f22000c1e1900 */
[----:B--2---:R-:W-:Y:S02]  /*a2e0*/  @!P0 LOP3.LUT R24, R11, 0x1, RZ, 0xc, !PT ;  /* 0x000000010b188812 */ /* 0x004fe400078e0cff */
[-C--:B------:R-:W-:Y:S01]  /*a2f0*/  ISETP.GE.AND P0, PT, R20, R43.reuse, PT ;  /* 0x0000002b1400720c */ /* 0x080fe20003f06270 */
[----:B------:R-:W-:Y:S01]  /*a300*/  IMAD.MOV.U32 R11, RZ, RZ, 0x1 ;  /* 0x00000001ff0b7424 */ /* 0x000fe200078e00ff */
[----:B---3--:R-:W-:Y:S01]  /*a310*/  @!P1 LOP3.LUT R11, R16, 0x1, RZ, 0xc, !PT ;  /* 0x00000001100b9812 */ /* 0x008fe200078e0cff */
[----:B------:R-:W-:Y:S01]  /*a320*/  IMAD.MOV.U32 R27, RZ, RZ, 0x1 ;  /* 0x00000001ff1b7424 */ /* 0x000fe200078e00ff */
[----:B------:R-:W-:Y:S01]  /*a330*/  ISETP.GE.AND P1, PT, R22, R43, PT ;  /* 0x0000002b1600720c */ /* 0x000fe20003f26270 */
[----:B------:R-:W-:Y:S01]  /*a340*/  IMAD.MOV.U32 R29, RZ, RZ, 0x1 ;  /* 0x00000001ff1d7424 */ /* 0x000fe200078e00ff */
[----:B------:R-:W2:Y:S07]  /*a350*/  @!P6 LDG.E R20, desc[UR8][R12.64+0x34] ;  /* 0x000034080c14e981 */ /* 0x000eae000c1e1900 */
[----:B------:R-:W3:Y:S04]  /*a360*/  @!P0 LDG.E R16, desc[UR8][R12.64+0x8] ;  /* 0x000008080c108981 */ /* 0x000ee8000c1e1900 */
[----:B------:R-:W4:Y:S01]  /*a370*/  @!P1 LDG.E R14, desc[UR8][R12.64+0xc] ;  /* 0x00000c080c0e9981 */ /* 0x000f22000c1e1900 */
[----:B---3--:R-:W-:-:S02]  /*a380*/  @!P0 LOP3.LUT R25, R16, 0x1, RZ, 0xc, !PT ;  /* 0x0000000110198812 */ /* 0x008fc400078e0cff */
[-C--:B------:R-:W-:Y:S01]  /*a390*/  ISETP.GE.AND P0, PT, R26, R43.reuse, PT ;  /* 0x0000002b1a00720c */ /* 0x080fe20003f06270 */
[----:B------:R-:W-:Y:S01]  /*a3a0*/  IMAD.MOV.U32 R26, RZ, RZ, 0x1 ;  /* 0x00000001ff1a7424 */ /* 0x000fe200078e00ff */
[----:B----4-:R-:W-:Y:S01]  /*a3b0*/  @!P1 LOP3.LUT R26, R14, 0x1, RZ, 0xc, !PT ;  /* 0x000000010e1a9812 */ /* 0x010fe200078e0cff */
[----:B------:R-:W3:Y:S10]  /*a3c0*/  @!P2 LDG.E R16, desc[UR8][R12.64+0x24] ;  /* 0x000024080c10a981 */ /* 0x000ef4000c1e1900 */
[----:B------:R-:W4:Y:S01]  /*a3d0*/  @!P0 LDG.E R14, desc[UR8][R12.64+0x10] ;  /* 0x000010080c0e8981 */ /* 0x000f22000c1e1900 */
[----:B------:R-:W-:-:S02]  /*a3e0*/  ISETP.GE.AND P1, PT, R28, R43, PT ;  /* 0x0000002b1c00720c */ /* 0x000fc40003f26270 */
[----:B----4-:R-:W-:-:S11]  /*a3f0*/  @!P0 LOP3.LUT R27, R14, 0x1, RZ, 0xc, !PT ;  /* 0x000000010e1b8812 */ /* 0x010fd600078e0cff */
[----:B------:R-:W4:Y:S01]  /*a400*/  @!P1 LDG.E R14, desc[UR8][R12.64+0x14] ;  /* 0x000014080c0e9981 */ /* 0x000f22000c1e1900 */
[----:B------:R-:W-:Y:S01]  /*a410*/  ISETP.GE.AND P0, PT, R30, R43, PT ;  /* 0x0000002b1e00720c */ /* 0x000fe20003f06270 */
[----:B------:R-:W-:Y:S01]  /*a420*/  IMAD.MOV.U32 R28, RZ, RZ, 0x1 ;  /* 0x00000001ff1c7424 */ /* 0x000fe200078e00ff */
[----:B----4-:R-:W-:-:S11]  /*a430*/  @!P1 LOP3.LUT R28, R14, 0x1, RZ, 0xc, !PT ;  /* 0x000000010e1c9812 */ /* 0x010fd600078e0cff */
[----:B------:R-:W4:Y:S01]  /*a440*/  @!P0 LDG.E R14, desc[UR8][R12.64+0x18] ;  /* 0x000018080c0e8981 */ /* 0x000f22000c1e1900 */
[----:B------:R-:W-:-:S03]  /*a450*/  ISETP.NE.AND P1, PT, R17, RZ, PT ;  /* 0x000000ff1100720c */ /* 0x000fc60003f25270 */
[----:B------:R-:W2:Y:S10]  /*a460*/  @!P3 LDG.E R17, desc[UR8][R12.64+0x28] ;  /* 0x000028080c11b981 */ /* 0x000eb4000c1e1900 */
[----:B------:R-:W3:Y:S01]  /*a470*/  @!P1 LDG.E R15, desc[UR8][R12.64+0x20] ;  /* 0x000020080c0f9981 */ /* 0x000ee2000c1e1900 */
[----:B----4-:R-:W-:-:S02]  /*a480*/  @!P0 LOP3.LUT R29, R14, 0x1, RZ, 0xc, !PT ;  /* 0x000000010e1d8812 */ /* 0x010fc400078e0cff */
[----:B------:R-:W-:Y:S02]  /*a490*/  ISETP.NE.AND P0, PT, R19, RZ, PT ;  /* 0x000000ff1300720c */ /* 0x000fe40003f05270 */
[----:B------:R-:W4:Y:S11]  /*a4a0*/  @!P5 LDG.E R19, desc[UR8][R12.64+0x30] ;  /* 0x000030080c13d981 */ /* 0x000f36000c1e1900 */
        /* <DEDUP_REMOVED lines=8> */
[----:B------:R-:W-:Y:S01]  /*a530*/  @!P2 LOP3.LUT R32, R16, 0x1, RZ, 0xc, !PT ;  /* 0x000000011020a812 */ /* 0x000fe200078e0cff */
[----:B------:R-:W-:Y:S01]  /*a540*/  IMAD.MOV.U32 R33, RZ, RZ, 0x1 ;  /* 0x00000001ff217424 */ /* 0x000fe200078e00ff */
[----:B--2---:R-:W-:Y:S01]  /*a550*/  @!P3 LOP3.LUT R33, R17, 0x1, RZ, 0xc, !PT ;  /* 0x000000011121b812 */ /* 0x004fe200078e0cff */
[----:B------:R-:W-:Y:S01]  /*a560*/  IMAD.MOV.U32 R34, RZ, RZ, 0x1 ;  /* 0x00000001ff227424 */ /* 0x000fe200078e00ff */
[----:B------:R-:W-:Y:S01]  /*a570*/  @!P4 LOP3.LUT R34, R18, 0x1, RZ, 0xc, !PT ;  /* 0x000000011222c812 */ /* 0x000fe200078e0cff */
[----:B------:R-:W-:-:S02]  /*a580*/  IMAD.MOV.U32 R35, RZ, RZ, 0x1 ;  /* 0x00000001ff237424 */ /* 0x000fc400078e00ff */
        /* <DEDUP_REMOVED lines=9> */
[----:B----4-:R-:W-:Y:S02]  /*a620*/  @!P5 LOP3.LUT R35, R19, 0x1, RZ, 0xc, !PT ;  /* 0x000000011323d812 */ /* 0x010fe400078e0cff */
[----:B------:R-:W-:-:S04]  /*a630*/  @!P0 LOP3.LUT R30, R14, 0x1, RZ, 0xc, !PT ;  /* 0x000000010e1e8812 */ /* 0x000fc800078e0cff */
        /* <DEDUP_REMOVED lines=19> */
[----:B------:R-:W1:Y:S04]  /*a770*/  LDS.128 R16, [UR4+0x10] ;  /* 0x00001004ff107984 */ /* 0x000e680008000c00 */
[----:B------:R-:W2:Y:S01]  /*a780*/  LDS.128 R20, [UR4+0x20] ;  /* 0x00002004ff147984 */ /* 0x000ea20008000c00 */
        /* <DEDUP_REMOVED lines=8> */
[----:B-1----:R-:W-:-:S03]  /*a810*/  IMAD.IADD R16, R15, 0x1, R16 ;  /* 0x000000010f107824 */ /* 0x002fc600078e0210 */
[----:B------:R-:W-:Y:S02]  /*a820*/  SEL R12, R15, R12, !P0 ;  /* 0x0000000c0f0c7207 */ /* 0x000fe40004000000 */
[----:B------:R-:W-:Y:S01]  /*a830*/  ISETP.NE.AND P0, PT, R47, 0x5, PT ;  /* 0x000000052f00780c */ /* 0x000fe20003f05270 */
[----:B------:R-:W-:-:S03]  /*a840*/  IMAD.IADD R17, R17, 0x1, R16 ;  /* 0x0000000111117824 */ /* 0x000fc600078e0210 */
        /* <DEDUP_REMOVED lines=8> */
[----:B--2---:R-:W-:Y:S01]  /*a8d0*/  IMAD.IADD R20, R19, 0x1, R20 ;  /* 0x0000000113147824 */ /* 0x004fe200078e0214 */
[----:B------:R-:W-:Y:S02]  /*a8e0*/  ISETP.NE.AND P1, PT, R47, 0x9, PT ;  /* 0x000000092f00780c */ /* 0x000fe40003f25270 */
[----:B------:R-:W-:Y:S01]  /*a8f0*/  SEL R12, R19, R12, !P0 ;  /* 0x0000000c130c7207 */ /* 0x000fe20004000000 */
[----:B------:R-:W-:Y:S01]  /*a900*/  IMAD.IADD R21, R21, 0x1, R20 ;  /* 0x0000000115157824 */ /* 0x000fe200078e0214 */
[----:B------:R-:W-:Y:S02]  /*a910*/  ISETP.NE.AND P0, PT, R47, 0xa, PT ;  /* 0x0000000a2f00780c */ /* 0x000fe40003f05270 */
[----:B------:R-:W-:Y:S01]  /*a920*/  SEL R12, R20, R12, !P1 ;  /* 0x0000000c140c7207 */ /* 0x000fe20004800000 */
[----:B------:R-:W-:Y:S01]  /*a930*/  IMAD.IADD R19, R46, 0x1, -R45 ;  /* 0x000000012e137824 */ /* 0x000fe200078e0a2d */
[----:B------:R-:W-:-:S02]  /*a940*/  ISETP.NE.AND P2, PT, R42, RZ, PT ;  /* 0x000000ff2a00720c */ /* 0x000fc40003f45270 */
[----:B------:R-:W-:Y:S02]  /*a950*/  SEL R12, R21, R12, !P0 ;  /* 0x0000000c150c7207 */ /* 0x000fe40004000000 */
[C---:B------:R-:W-:Y:S02]  /*a960*/  ISETP.GT.U32.AND P0, PT, R0.reuse, 0x1f, PT ;  /* 0x0000001f0000780c */ /* 0x040fe40003f04070 */
[----:B------:R-:W-:Y:S02]  /*a970*/  SEL R13, R19, RZ, P2 ;  /* 0x000000ff130d7207 */ /* 0x000fe40001000000 */
[----:B------:R-:W-:-:S03]  /*a980*/  ISETP.GE.U32.AND P1, PT, R0, 0x20, PT ;  /* 0x000000200000780c */ /* 0x000fc60003f26070 */
[----:B------:R-:W-:Y:S02]  /*a990*/  IMAD.IADD R16, R12, 0x1, R13 ;  /* 0x000000010c107824 */ /* 0x000fe400078e020d */
[----:B------:R-:W-:-:S03]  /*a9a0*/  IMAD.IADD R15, R22, 0x1, R21 ;  /* 0x00000001160f7824 */ /* 0x000fc600078e0215 */
[----:B------:R-:W-:Y:S01]  /*a9b0*/  SEL R19, R19, R16, !P1 ;  /* 0x0000001013137207 */ /* 0x000fe20004800000 */
[----:B------:R-:W-:Y:S06]  /*a9c0*/  @P0 BRA `(.L_x_306) ;  /* 0x0000000800c00947 */ /* 0x000fec0003800000 */
[----:B------:R-:W0:Y:S01]  /*a9d0*/  LDC.64 R16, c[0x0][0x3a0] ;  /* 0x0000e800ff107b82 */ /* 0x000e220000000a00 */
[----:B------:R-:W-:Y:S02]  /*a9e0*/  ISETP.NE.AND P0, PT, R0, RZ, PT ;  /* 0x000000ff0000720c */ /* 0x000fe40003f05270 */
        /* <DEDUP_REMOVED lines=13> */
.L_x_452:
[----:B------:R-:W-:Y:S05]  /*aac0*/  @!P0 BRA `(.L_x_308) ;  /* 0x00000000007c8947 */ /* 0x000fea0003800000 */
[----:B------:R-:W-:-:S07]  /*aad0*/  IMAD.MOV.U32 R21, RZ, RZ, 0x2d2 ;  /* 0x000002d2ff157424 */ /* 0x000fce00078e00ff */
.L_x_310:
        /* <DEDUP_REMOVED lines=29> */
.L_x_455:
[----:B------:R-:W-:Y:S05]  /*acb0*/  @P0 BRA `(.L_x_310) ;  /* 0xfffffffc00880947 */ /* 0x000fea000383ffff */
.L_x_308:
[----:B------:R-:W-:Y:S01]  /*acc0*/  UMOV UR5, 0xffffffff ;  /* 0xffffffff00057882 */ /* 0x000fe20000000000 */
[----:B------:R-:W-:Y:S02]  /*acd0*/  ISETP.NE.AND P1, PT, R12, 0x65, PT ;  /* 0x000000650c00780c */ /* 0x000fe40003f25270 */
[----:B------:R-:W-:Y:S11]  /*ace0*/  BRA.DIV UR5, `(.L_x_311) ;  /* 0x0000003e05b07947 */ /* 0x000ff6000b800000 */
[----:B------:R-:W0:Y:S01]  /*acf0*/  S2R R21, SR_GEMASK ;  /* 0x0000000000157919 */ /* 0x000e220000003c00 */
[----:B------:R-:W-:Y:S01]  /*ad00*/  VOTE.ANY R14, PT, !P1 ;  /* 0x00000000000e7806 */ /* 0x000fe200048e0100 */
        /* <DEDUP_REMOVED lines=18> */
[----:B------:R-:W-:Y:S02]  /*ae30*/  IMAD.IADD R49, R23, 0x1, R18 ;  /* 0x0000000117317824 */ /* 0x000fe400078e0212 */
[----:B------:R-:W-:-:S03]  /*ae40*/  VIADD R23, R42, 0x8 ;  /* 0x000000082a177836 */ /* 0x000fc60000000000 */
[----:B------:R-:W0:Y:S02]  /*ae50*/  SHFL.DOWN PT, R18, R49, 0x4, R52 ;  /* 0x0880000031127989 */ /* 0x000e2400000e0034 */
[----:B0-----:R-:W-:Y:S02]  /*ae60*/  SEL R18, R18, RZ, !P0 ;  /* 0x000000ff12127207 */ /* 0x001fe40004000000 */
[----:B------:R-:W-:-:S03]  /*ae70*/  ISETP.GT.AND P0, PT, R23, R52, PT ;  /* 0x000000341700720c */ /* 0x000fc60003f04270 */
[----:B------:R-:W-:Y:S02]  /*ae80*/  IMAD.IADD R53, R49, 0x1, R18 ;  /* 0x0000000131357824 */ /* 0x000fe400078e0212 */
[----:B------:R-:W-:-:S03]  /*ae90*/  IMAD.X R49, RZ, RZ, R17, P2 ;  /* 0x000000ffff317224 */ /* 0x000fc600010e0611 */
[----:B------:R-:W0:Y:S02]  /*aea0*/  SHFL.DOWN PT, R18, R53, 0x8, R52 ;  /* 0x0900000035127989 */ /* 0x000e2400000e0034 */
[----:B0-----:R-:W-:Y:S02]  /*aeb0*/  SEL R18, R18, RZ, !P0 ;  /* 0x000000ff12127207 */ /* 0x001fe40004000000 */
[----:B------:R-:W-:-:S03]  /*aec0*/  ISETP.NE.AND P0, PT, R12, 0x65, PT ;  /* 0x000000650c00780c */ /* 0x000fc60003f05270 */
[----:B------:R-:W-:-:S05]  /*aed0*/  IMAD.IADD R47, R53, 0x1, R18 ;  /* 0x00000001352f7824 */ /* 0x000fca00078e0212 */
[----:B------:R-:W0:Y:S05]  /*aee0*/  SHFL.DOWN PT, R18, R47, 0x10, R52 ;  /* 0x0a0000002f127989 */ /* 0x000e2a00000e0034 */
[----:B------:R-:W-:Y:S02]  /*aef0*/  VOTE.ALL P0, P0 ;  /* 0x0000000000ff7806 */ /* 0x000fe40000000000 */
[----:B0-----:R-:W-:-:S05]  /*af00*/  SEL R18, R18, RZ, !P1 ;  /* 0x000000ff12127207 */ /* 0x001fca0004800000 */
[----:B------:R-:W-:-:S07]  /*af10*/  IMAD.IADD R46, R47, 0x1, R18 ;  /* 0x000000012f2e7824 */ /* 0x000fce00078e0212 */
.L_x_464:
[----:B------:R-:W-:Y:S05]  /*af20*/  @!P0 BRA `(.L_x_312) ;  /* 0x0000000400288947 */ /* 0x000fea0003800000 */
[----:B------:R-:W-:-:S07]  /*af30*/  IMAD.MOV.U32 R47, RZ, RZ, 0x2d2 ;  /* 0x000002d2ff2f7424 */ /* 0x000fce00078e00ff */
.L_x_318:
        /* <DEDUP_REMOVED lines=8> */
.L_x_467:
[----:B------:R-:W-:Y:S05]  /*afc0*/  @!P0 BRA `(.L_x_314) ;  /* 0x00000000007c8947 */ /* 0x000fea0003800000 */
[----:B------:R-:W-:-:S07]  /*afd0*/  IMAD.MOV.U32 R53, RZ, RZ, R47 ;  /* 0x000000ffff357224 */ /* 0x000fce00078e002f */
.L_x_316:
        /* <DEDUP_REMOVED lines=29> */
.L_x_470:
[----:B------:R-:W-:Y:S05]  /*b1b0*/  @P0 BRA `(.L_x_316) ;  /* 0xfffffffc00880947 */ /* 0x000fea000383ffff */
.L_x_314:
        /* <DEDUP_REMOVED lines=21> */
[----:B------:R-:W-:Y:S02]  /*b310*/  IMAD.IADD R13, R52, 0x1, R17 ;  /* 0x00000001340d7824 */ /* 0x000fe400078e0211 */
[----:B------:R-:W-:-:S03]  /*b320*/  VIADD R17, R42, 0x10 ;  /* 0x000000102a117836 */ /* 0x000fc60000000000 */
[----:B------:R-:W0:Y:S02]  /*b330*/  SHFL.DOWN PT, R18, R13, 0x8, R16 ;  /* 0x090000000d127989 */ /* 0x000e2400000e0010 */
[----:B------:R-:W-:Y:S02]  /*b340*/  ISETP.GT.AND P1, PT, R17, R16, PT ;  /* 0x000000101100720c */ /* 0x000fe40003f24270 */
[----:B0-----:R-:W-:Y:S02]  /*b350*/  SEL R18, R18, RZ, !P0 ;  /* 0x000000ff12127207 */ /* 0x001fe40004000000 */
[----:B------:R-:W-:-:S03]  /*b360*/  ISETP.NE.AND P0, PT, R12, 0x65, PT ;  /* 0x000000650c00780c */ /* 0x000fc60003f05270 */
[----:B------:R-:W-:-:S05]  /*b370*/  IMAD.IADD R53, R13, 0x1, R18 ;  /* 0x000000010d357824 */ /* 0x000fca00078e0212 */
[----:B------:R-:W0:Y:S05]  /*b380*/  SHFL.DOWN PT, R18, R53, 0x10, R16 ;  /* 0x0a00000035127989 */ /* 0x000e2a00000e0010 */
[----:B------:R-:W-:Y:S02]  /*b390*/  VOTE.ALL P0, P0 ;  /* 0x0000000000ff7806 */ /* 0x000fe40000000000 */
[----:B0-----:R-:W-:-:S04]  /*b3a0*/  SEL R18, R18, RZ, !P1 ;  /* 0x000000ff12127207 */ /* 0x001fc80004800000 */
[----:B------:R-:W-:-:S07]  /*b3b0*/  IADD3 R46, PT, PT, R53, R18, R46 ;  /* 0x00000012352e7210 */ /* 0x000fce0007ffe02e */
.L_x_479:
[----:B------:R-:W-:Y:S05]  /*b3c0*/  @P0 BRA `(.L_x_318) ;  /* 0xfffffff800dc0947 */ /* 0x000fea000383ffff */
.L_x_312:
        /* <DEDUP_REMOVED lines=9> */
[----:B0-----:R-:W-:Y:S02]  /*b460*/  @!P0 LEA R12, R13, R12, 0x18 ;  /* 0x0000000c0d0c8211 */ /* 0x001fe400078ec0ff */
[----:B-1----:R-:W-:-:S03]  /*b470*/  @!P1 LEA R17, R17, R16, 0x18 ;  /* 0x0000001011119211 */ /* 0x002fc600078ec0ff */
[----:B------:R2:W-:Y:S01]  /*b480*/  @!P0 STS [R12+0x48], R15 ;  /* 0x0000480f0c008388 */ /* 0x0005e20000000800 */
[----:B------:R-:W-:Y:S02]  /*b490*/  IMAD.MOV.U32 R16, RZ, RZ, R19 ;  /* 0x000000ffff107224 */ /* 0x000fe400078e0013 */
[----:B------:R-:W-:Y:S01]  /*b4a0*/  @!P1 IMAD.MOV.U32 R16, RZ, RZ, R46 ;  /* 0x000000ffff109224 */ /* 0x000fe200078e002e */
[----:B------:R2:W-:Y:S04]  /*b4b0*/  @!P0 STS [R12+0x44], R46 ;  /* 0x0000442e0c008388 */ /* 0x0005e80000000800 */
[----:B------:R2:W-:Y:S02]  /*b4c0*/  @!P1 STS [R17+0x38], R46 ;  /* 0x0000382e11009388 */ /* 0x0005e40000000800 */
.L_x_306:
[----:B------:R-:W-:Y:S05]  /*b4d0*/  WARPSYNC.ALL ;  /* 0x0000000000007948 */ /* 0x000fea0003800000 */
[----:B------:R-:W0:Y:S08]  /*b4e0*/  S2UR UR5, SR_CgaCtaId ;  /* 0x00000000000579c3 */ /* 0x000e300000008800 */
[----:B------:R-:W-:Y:S01]  /*b4f0*/  BAR.SYNC.DEFER_BLOCKING 0x0 ;  /* 0x0000000000007b1d */ /* 0x000fe20000010000 */
[----:B------:R-:W-:-:S02]  /*b500*/  ISETP.NE.AND P0, PT, R0, RZ, PT ;  /* 0x000000ff0000720c */ /* 0x000fc40003f05270 */
[----:B------:R-:W-:Y:S02]  /*b510*/  ISETP.NE.AND P1, PT, R11, RZ, PT ;  /* 0x000000ff0b00720c */ /* 0x000fe40003f25270 */
[----:B------:R-:W-:Y:S01]  /*b520*/  ISETP.NE.AND P2, PT, R34, RZ, PT ;  /* 0x000000ff2200720c */ /* 0x000fe20003f45270 */
[----:B------:R-:W-:Y:S01]  /*b530*/  UMOV UR4, 0x400 ;  /* 0x0000040000047882 */ /* 0x000fe20000000000 */
[----:B------:R-:W-:Y:S01]  /*b540*/  ISETP.NE.AND P3, PT, R35, RZ, PT ;  /* 0x000000ff2300720c */ /* 0x000fe20003f65270 */
[----:B------:R-:W1:Y:S01]  /*b550*/  S2R R22, SR_CTAID.X ;  /* 0x0000000000167919 */ /* 0x000e620000002500 */
[----:B------:R-:W-:Y:S01]  /*b560*/  BSSY.RECONVERGENT B1, `(.L_x_319) ;  /* 0x00000a6000017945 */ /* 0x000fe20003800200 */
[----:B0-----:R-:W-:Y:S01]  /*b570*/  ULEA UR4, UR5, UR4, 0x18 ;  /* 0x0000000405047291 */ /* 0x001fe2000f8ec0ff */
[----:B------:R-:W0:Y:S08]  /*b580*/  LDCU.U8 UR5, c[0x0][0x3b8] ;  /* 0x00007700ff0577ac */ /* 0x000e300008000000 */
[----:B--2---:R-:W2:Y:S04]  /*b590*/  LDS R17, [UR4+0x38] ;  /* 0x00003804ff117984 */ /* 0x004ea80008000800 */
[----:B------:R-:W3:Y:S01]  /*b5a0*/  LDS.128 R12, [UR4+0x40] ;  /* 0x00004004ff0c7984 */ /* 0x000ee20008000c00 */
[----:B--2---:R-:W-:Y:S01]  /*b5b0*/  SEL R17, R17, RZ, P0 ;  /* 0x000000ff11117207 */ /* 0x004fe20000000000 */
[----:B------:R-:W-:Y:S01]  /*b5c0*/  BAR.SYNC.DEFER_BLOCKING 0x0 ;  /* 0x0000000000007b1d */ /* 0x000fe20000010000 */
[----:B------:R-:W-:-:S03]  /*b5d0*/  ISETP.NE.AND P0, PT, R24, RZ, PT ;  /* 0x000000ff1800720c */ /* 0x000fc60003f05270 */
[----:B------:R-:W-:Y:S01]  /*b5e0*/  IMAD.IADD R18, R17, 0x1, R16 ;  /* 0x0000000111127824 */ /* 0x000fe200078e0210 */
[----:B------:R-:W-:-:S03]  /*b5f0*/  IADD3 R16, PT, PT, -R43, 0x1340, RZ ;  /* 0x000013402b107810 */ /* 0x000fc60007ffe1ff */
[----:B---3--:R-:W-:Y:S01]  /*b600*/  IMAD.IADD R12, R18, 0x1, -R13 ;  /* 0x00000001120c7824 */ /* 0x008fe200078e0a0d */
[----:B------:R-:W-:Y:S01]  /*b610*/  IADD3 R15, PT, PT, R43, R16, -R15 ;  /* 0x000000102b0f7210 */ /* 0x000fe20007ffe80f */
[----:B------:R-:W-:Y:S01]  /*b620*/  IMAD.IADD R14, R14, 0x1, -R16 ;  /* 0x000000010e0e7824 */ /* 0x000fe200078e0a10 */
[----:B------:R-:W-:Y:S01]  /*b630*/  IADD3 R19, PT, PT, R13, -R18, -R24 ;  /* 0x800000120d137210 */ /* 0x000fe20007ffe818 */
[----:B------:R-:W-:Y:S01]  /*b640*/  IMAD R17, R0, 0xe, -R12 ;  /* 0x0000000e00117824 */ /* 0x000fe200078e0a0c */
[----:B------:R-:W-:Y:S01]  /*b650*/  IADD3 R18, PT, PT, R18, R11, R24 ;  /* 0x0000000b12127210 */ /* 0x000fe20007ffe018 */
[----:B------:R-:W-:Y:S02]  /*b660*/  IMAD.IADD R12, R15, 0x1, R12 ;  /* 0x000000010f0c7824 */ /* 0x000fe400078e020c */
[----:B------:R-:W-:Y:S02]  /*b670*/  IMAD R19, R0, 0xe, R19 ;  /* 0x0000000e00137824 */ /* 0x000fe400078e0213 */
[----:B------:R-:W-:Y:S01]  /*b680*/  IMAD.IADD R24, R12, 0x1, R24 ;  /* 0x000000010c187824 */ /* 0x000fe200078e0218 */
[----:B------:R-:W-:Y:S01]  /*b690*/  SEL R17, R17, R12, !P0 ;  /* 0x0000000c11117207 */ /* 0x000fe20004000000 */
[----:B------:R-:W-:Y:S01]  /*b6a0*/  VIADD R19, R19, 0x1 ;  /* 0x0000000113137836 */ /* 0x000fe20000000000 */
[----:B------:R-:W-:Y:S01]  /*b6b0*/  ISETP.NE.AND P0, PT, R36, RZ, PT ;  /* 0x000000ff2400720c */ /* 0x000fe20003f05270 */
[----:B------:R-:W-:Y:S01]  /*b6c0*/  IMAD.IADD R21, R13, 0x1, -R18 ;  /* 0x000000010d157824 */ /* 0x000fe200078e0a12 */
[----:B------:R-:W-:Y:S01]  /*b6d0*/  LEA R12, R17, UR4, 0x2 ;  /* 0x00000004110c7c11 */ /* 0x000fe2000f8e10ff */
[----:B------:R-:W-:Y:S01]  /*b6e0*/  IMAD.IADD R18, R18, 0x1, R25 ;  /* 0x0000000112127824 */ /* 0x000fe200078e0219 */
[----:B------:R-:W-:Y:S01]  /*b6f0*/  SEL R19, R19, R24, !P1 ;  /* 0x0000001813137207 */ /* 0x000fe20004800000 */
[----:B------:R-:W-:Y:S01]  /*b700*/  IMAD R21, R0, 0xe, R21 ;  /* 0x0000000e00157824 */ /* 0x000fe200078e0215 */
[----:B------:R-:W-:Y:S01]  /*b710*/  ISETP.NE.AND P1, PT, R25, RZ, PT ;  /* 0x000000ff1900720c */ /* 0x000fe20003f25270 */
[----:B------:R-:W-:Y:S01]  /*b720*/  IMAD.IADD R24, R24, 0x1, R11 ;  /* 0x0000000118187824 */ /* 0x000fe200078e020b */
[----:B-----5:R2:W-:Y:S01]  /*b730*/  STS [R12], R41 ;  /* 0x000000290c007388 */ /* 0x0205e20000000800 */
[----:B------:R-:W-:Y:S01]  /*b740*/  IMAD.IADD R11, R13, 0x1, -R18 ;  /* 0x000000010d0b7824 */ /* 0x000fe200078e0a12 */
[----:B------:R-:W-:Y:S01]  /*b750*/  LEA R19, R19, UR4, 0x2 ;  /* 0x0000000413137c11 */ /* 0x000fe2000f8e10ff */
[----:B------:R-:W-:-:S02]  /*b760*/  VIADD R21, R21, 0x2 ;  /* 0x0000000215157836 */ /* 0x000fc40000000000 */
[----:B------:R-:W-:Y:S02]  /*b770*/  IMAD.IADD R18, R18, 0x1, R26 ;  /* 0x0000000112127824 */ /* 0x000fe400078e021a */
[----:B------:R-:W-:Y:S01]  /*b780*/  IMAD R11, R0, 0xe, R11 ;  /* 0x0000000e000b7824 */ /* 0x000fe200078e020b */
[----:B------:R-:W-:Y:S01]  /*b790*/  SEL R21, R21, R24, !P1 ;  /* 0x0000001815157207 */ /* 0x000fe20004800000 */
[----:B------:R-:W-:Y:S01]  /*b7a0*/  IMAD.IADD R17, R13, 0x1, -R18 ;  /* 0x000000010d117824 */ /* 0x000fe200078e0a12 */
[----:B------:R-:W-:Y:S01]  /*b7b0*/  ISETP.NE.AND P1, PT, R26, RZ, PT ;  /* 0x000000ff1a00720c */ /* 0x000fe20003f25270 */
[----:B------:R-:W-:Y:S01]  /*b7c0*/  IMAD.IADD R24, R24, 0x1, R25 ;  /* 0x0000000118187824 */ /* 0x000fe200078e0219 */
[----:B--2---:R-:W-:Y:S01]  /*b7d0*/  LEA R12, R21, UR4, 0x2 ;  /* 0x00000004150c7c11 */ /* 0x004fe2000f8e10ff */
[----:B------:R-:W-:Y:S01]  /*b7e0*/  VIADD R11, R11, 0x3 ;  /* 0x000000030b0b7836 */ /* 0x000fe20000000000 */
[----:B------:R2:W-:Y:S01]  /*b7f0*/  STS [R19], R40 ;  /* 0x0000002813007388 */ /* 0x0005e20000000800 */
[----:B------:R-:W-:-:S02]  /*b800*/  IMAD.IADD R18, R18, 0x1, R27 ;  /* 0x0000000112127824 */ /* 0x000fc400078e021b */
[----:B------:R-:W-:Y:S01]  /*b810*/  IMAD R17, R0, 0xe, R17 ;  /* 0x0000000e00117824 */ /* 0x000fe200078e0211 */
[----:B------:R-:W-:Y:S01]  /*b820*/  SEL R11, R11, R24, !P1 ;  /* 0x000000180b0b7207 */ /* 0x000fe20004800000 */
[----:B------:R-:W-:Y:S01]  /*b830*/  IMAD.IADD R21, R13, 0x1, -R18 ;  /* 0x000000010d157824 */ /* 0x000fe200078e0a12 */
[----:B------:R-:W-:Y:S01]  /*b840*/  ISETP.NE.AND P1, PT, R27, RZ, PT ;  /* 0x000000ff1b00720c */ /* 0x000fe20003f25270 */
[----:B------:R-:W-:Y:S01]  /*b850*/  IMAD.IADD R24, R24, 0x1, R26 ;  /* 0x0000000118187824 */ /* 0x000fe200078e021a */
[----:B------:R3:W-:Y:S01]  /*b860*/  STS [R12], R39 ;  /* 0x000000270c007388 */ /* 0x0007e20000000800 */
[----:B------:R-:W-:Y:S01]  /*b870*/  VIADD R17, R17, 0x4 ;  /* 0x0000000411117836 */ /* 0x000fe20000000000 */
[----:B------:R-:W-:Y:S01]  /*b880*/  LEA R11, R11, UR4, 0x2 ;  /* 0x000000040b0b7c11 */ /* 0x000fe2000f8e10ff */
[----:B------:R-:W-:Y:S02]  /*b890*/  IMAD.IADD R18, R18, 0x1, R28 ;  /* 0x0000000112127824 */ /* 0x000fe400078e021c */
[----:B------:R-:W-:Y:S01]  /*b8a0*/  IMAD R21, R0, 0xe, R21 ;  /* 0x0000000e00157824 */ /* 0x000fe200078e0215 */
[----:B------:R-:W-:Y:S01]  /*b8b0*/  SEL R17, R17, R24, !P1 ;  /* 0x0000001811117207 */ /* 0x000fe20004800000 */
[----:B--2---:R-:W-:Y:S01]  /*b8c0*/  IMAD.IADD R19, R13, 0x1, -R18 ;  /* 0x000000010d137824 */ /* 0x004fe200078e0a12 */
[----:B------:R-:W-:Y:S01]  /*b8d0*/  ISETP.NE.AND P1, PT, R28, RZ, PT ;  /* 0x000000ff1c00720c */ /* 0x000fe20003f25270 */
[----:B------:R-:W-:Y:S01]  /*b8e0*/  IMAD.IADD R24, R24, 0x1, R27 ;  /* 0x0000000118187824 */ /* 0x000fe200078e021b */
[----:B---3--:R-:W-:Y:S01]  /*b8f0*/  LEA R12, R17, UR4, 0x2 ;  /* 0x00000004110c7c11 */ /* 0x008fe2000f8e10ff */
        /* <DEDUP_REMOVED lines=8> */
[----:B------:R-:W-:Y:S01]  /*b980*/  LEA R21, R21, UR4, 0x2 ;  /* 0x0000000415157c11 */ /* 0x000fe2000f8e10ff */
[----:B------:R-:W-:Y:S01]  /*b990*/  VIADD R19, R19, 0x6 ;  /* 0x0000000613137836 */ /* 0x000fe20000000000 */
[----:B------:R3:W-:Y:S01]  /*b9a0*/  STS [R12], R37 ;  /* 0x000000250c007388 */ /* 0x0007e20000000800 */
[----:B------:R-:W-:Y:S02]  /*b9b0*/  IMAD.IADD R18, R18, 0x1, R30 ;  /* 0x0000000112127824 */ /* 0x000fe400078e021e */
[----:B------:R-:W-:Y:S01]  /*b9c0*/  IMAD R17, R0, 0xe, R17 ;  /* 0x0000000e00117824 */ /* 0x000fe200078e0211 */
[----:B------:R-:W-:Y:S01]  /*b9d0*/  SEL R19, R19, R24, !P1 ;  /* 0x0000001813137207 */ /* 0x000fe20004800000 */
[----:B--2---:R-:W-:Y:S01]  /*b9e0*/  IMAD.IADD R11, R13, 0x1, -R18 ;  /* 0x000000010d0b7824 */ /* 0x004fe200078e0a12 */
[----:B------:R-:W-:Y:S01]  /*b9f0*/  ISETP.NE.AND P1, PT, R30, RZ, PT ;  /* 0x000000ff1e00720c */ /* 0x000fe20003f25270 */
[----:B------:R-:W-:Y:S01]  /*ba00*/  IMAD.IADD R24, R24, 0x1, R29 ;  /* 0x0000000118187824 */ /* 0x000fe200078e021d */
[----:B------:R2:W-:Y:S01]  /*ba10*/  STS [R21], R2 ;  /* 0x0000000215007388 */ /* 0x0005e20000000800 */
[----:B------:R-:W-:Y:S01]  /*ba20*/  VIADD R17, R17, 0x7 ;  /* 0x0000000711117836 */ /* 0x000fe20000000000 */
[----:B---3--:R-:W-:Y:S01]  /*ba30*/  LEA R12, R19, UR4, 0x2 ;  /* 0x00000004130c7c11 */ /* 0x008fe2000f8e10ff */
[----:B------:R-:W-:Y:S01]  /*ba40*/  IMAD.IADD R18, R18, 0x1, R31 ;  /* 0x0000000112127824 */ /* 0x000fe200078e021f */
[----:B------:R-:W1:Y:S01]  /*ba50*/  LDC R19, c[0x0][0x374] ;  /* 0x0000dd00ff137b82 */ /* 0x000e620000000800 */
        /* <DEDUP_REMOVED lines=8> */
[----:B------:R-:W-:-:S02]  /*bae0*/  IMAD.IADD R18, R18, 0x1, R32 ;  /* 0x0000000112127824 */ /* 0x000fc400078e0220 */
[----:B------:R-:W-:Y:S01]  /*baf0*/  IMAD R23, R0, 0xe, R23 ;  /* 0x0000000e00177824 */ /* 0x000fe200078e0217 */
[----:B------:R-:W-:Y:S01]  /*bb00*/  SEL R11, R11, R24, !P1 ;  /* 0x000000180b0b7207 */ /* 0x000fe20004800000 */
[----:B--2---:R-:W-:Y:S01]  /*bb10*/  IMAD.IADD R2, R18, 0x1, R33 ;  /* 0x0000000112027824 */ /* 0x004fe200078e0221 */
[----:B------:R2:W-:Y:S01]  /*bb20*/  STS [R17], R4 ;  /* 0x0000000411007388 */ /* 0x0005e20000000800 */
[----:B------:R-:W-:Y:S01]  /*bb30*/  IMAD.IADD R24, R24, 0x1, R31 ;  /* 0x0000000118187824 */ /* 0x000fe200078e021f */
[----:B------:R-:W-:Y:S01]  /*bb40*/  LEA R20, R11, UR4, 0x2 ;  /* 0x000000040b147c11 */ /* 0x000fe2000f8e10ff */
[----:B------:R-:W-:Y:S01]  /*bb50*/  IMAD.IADD R11, R13, 0x1, -R2 ;  /* 0x000000010d0b7824 */ /* 0x000fe200078e0a02 */
[----:B------:R-:W-:Y:S01]  /*bb60*/  ISETP.NE.AND P1, PT, R32, RZ, PT ;  /* 0x000000ff2000720c */ /* 0x000fe20003f25270 */
[----:B------:R-:W-:Y:S02]  /*bb70*/  VIADD R23, R23, 0x9 ;  /* 0x0000000917177836 */ /* 0x000fe40000000000 */
[----:B---3--:R-:W-:Y:S01]  /*bb80*/  IMAD.IADD R3, R13, 0x1, -R18 ;  /* 0x000000010d037824 */ /* 0x008fe200078e0a12 */
[----:B------:R3:W-:Y:S01]  /*bb90*/  STS [R20], R5 ;  /* 0x0000000514007388 */ /* 0x0007e20000000800 */
[----:B------:R-:W-:Y:S01]  /*bba0*/  IMAD R11, R0, 0xe, R11 ;  /* 0x0000000e000b7824 */ /* 0x000fe200078e020b */
[----:B------:R-:W-:Y:S01]  /*bbb0*/  SEL R23, R23, R24, !P1 ;  /* 0x0000001817177207 */ /* 0x000fe20004800000 */
[----:B--2---:R-:W-:Y:S01]  /*bbc0*/  IMAD.IADD R4, R2, 0x1, R34 ;  /* 0x0000000102047824 */ /* 0x004fe200078e0222 */
[----:B------:R-:W-:Y:S01]  /*bbd0*/  ISETP.NE.AND P1, PT, R33, RZ, PT ;  /* 0x000000ff2100720c */ /* 0x000fe20003f25270 */
[----:B------:R-:W1:Y:S01]  /*bbe0*/  S2R R2, SR_CTAID.Y ;  /* 0x0000000000027919 */ /* 0x000e620000002600 */
[----:B------:R-:W-:Y:S01]  /*bbf0*/  IMAD.IADD R24, R24, 0x1, R32 ;  /* 0x0000000118187824 */ /* 0x000fe200078e0220 */
[----:B------:R-:W-:Y:S01]  /*bc00*/  LEA R23, R23, UR4, 0x2 ;  /* 0x0000000417177c11 */ /* 0x000fe2000f8e10ff */
[----:B------:R-:W-:Y:S01]  /*bc10*/  IMAD R3, R0, 0xe, R3 ;  /* 0x0000000e00037824 */ /* 0x000fe200078e0203 */
[C---:B------:R-:W-:Y:S01]  /*bc20*/  IADD3 R17, PT, PT, R13.reuse, -R4, -R35 ;  /* 0x800000040d117210 */ /* 0x040fe20007ffe823 */
[----:B---3--:R-:W-:-:S02]  /*bc30*/  IMAD.IADD R5, R13, 0x1, -R4 ;  /* 0x000000010d057824 */ /* 0x008fc400078e0a04 */
[----:B------:R-:W-:Y:S01]  /*bc40*/  IMAD.IADD R33, R24, 0x1, R33 ;  /* 0x0000000118217824 */ /* 0x000fe200078e0221 */
[----:B------:R-:W-:Y:S01]  /*bc50*/  STS [R23], R6 ;  /* 0x0000000617007388 */ /* 0x000fe20000000800 */
[C---:B------:R-:W-:Y:S02]  /*bc60*/  IMAD R5, R0.reuse, 0xe, R5 ;  /* 0x0000000e00057824 */ /* 0x040fe400078e0205 */
[----:B------:R-:W-:Y:S02]  /*bc70*/  IMAD R17, R0, 0xe, R17 ;  /* 0x0000000e00117824 */ /* 0x000fe400078e0211 */
[----:B------:R-:W-:Y:S02]  /*bc80*/  VIADD R3, R3, 0xa ;  /* 0x0000000a03037836 */ /* 0x000fe40000000000 */
[----:B------:R-:W-:Y:S02]  /*bc90*/  VIADD R11, R11, 0xb ;  /* 0x0000000b0b0b7836 */ /* 0x000fe40000000000 */
[----:B------:R-:W-:Y:S01]  /*bca0*/  IMAD.IADD R34, R33, 0x1, R34 ;  /* 0x0000000121227824 */ /* 0x000fe200078e0222 */
[----:B------:R-:W-:Y:S01]  /*bcb0*/  SEL R3, R3, R24, !P1 ;  /* 0x0000001803037207 */ /* 0x000fe20004800000 */
[----:B------:R-:W-:Y:S01]  /*bcc0*/  VIADD R5, R5, 0xc ;  /* 0x0000000c05057836 */ /* 0x000fe20000000000 */
[----:B------:R-:W-:Y:S01]  /*bcd0*/  SEL R11, R11, R33, !P2 ;  /* 0x000000210b0b7207 */ /* 0x000fe20005000000 */
[----:B------:R-:W-:Y:S01]  /*bce0*/  VIADD R17, R17, 0xd ;  /* 0x0000000d11117836 */ /* 0x000fe20000000000 */
[----:B------:R-:W-:Y:S01]  /*bcf0*/  LEA R4, R3, UR4, 0x2 ;  /* 0x0000000403047c11 */ /* 0x000fe2000f8e10ff */
[----:B------:R-:W-:Y:S01]  /*bd00*/  @P0 IMAD.IADD R17, R34, 0x1, R35 ;  /* 0x0000000122110824 */ /* 0x000fe200078e0223 */
[----:B------:R-:W-:-:S02]  /*bd10*/  ISETP.GE.AND P0, PT, R0, R15, PT ;  /* 0x0000000f0000720c */ /* 0x000fc40003f06270 */
[----:B------:R-:W-:Y:S01]  /*bd20*/  SEL R5, R5, R34, !P3 ;  /* 0x0000002205057207 */ /* 0x000fe20005800000 */
[----:B------:R2:W-:Y:S01]  /*bd30*/  STS [R4], R7 ;  /* 0x0000000704007388 */ /* 0x0005e20000000800 */
[----:B------:R-:W-:Y:S02]  /*bd40*/  LEA R11, R11, UR4, 0x2 ;  /* 0x000000040b0b7c11 */ /* 0x000fe4000f8e10ff */
[----:B------:R-:W-:Y:S02]  /*bd50*/  LEA R12, R5, UR4, 0x2 ;  /* 0x00000004050c7c11 */ /* 0x000fe4000f8e10ff */
[----:B------:R-:W-:Y:S01]  /*bd60*/  LEA R17, R17, UR4, 0x2 ;  /* 0x0000000411117c11 */ /* 0x000fe2000f8e10ff */
[----:B-1----:R-:W-:Y:S01]  /*bd70*/  IMAD R2, R22, R19, R2 ;  /* 0x0000001316027224 */ /* 0x002fe200078e0202 */
[----:B------:R1:W-:Y:S03]  /*bd80*/  STS [R11], R8 ;  /* 0x000000080b007388 */ /* 0x0003e60000000800 */
[--C-:B------:R-:W-:Y:S01]  /*bd90*/  IMAD R3, R2, 0x1340, -R13.reuse ;  /* 0x0000134002037824 */ /* 0x100fe200078e0a0d */
[----:B------:R1:W-:Y:S01]  /*bda0*/  STS [R12], R9 ;  /* 0x000000090c007388 */ /* 0x0003e20000000800 */
[----:B------:R-:W-:-:S03]  /*bdb0*/  SHF.R.S32.HI R2, RZ, 0x1f, R13 ;  /* 0x0000001fff027819 */ /* 0x000fc6000001140d */
[----:B------:R1:W-:Y:S01]  /*bdc0*/  STS [R17], R10 ;  /* 0x0000000a11007388 */ /* 0x0003e20000000800 */
[----:B--2---:R-:W-:Y:S01]  /*bdd0*/  SHF.R.S32.HI R4, RZ, 0x1f, R3 ;  /* 0x0000001fff047819 */ /* 0x004fe20000011403 */
        /* <DEDUP_REMOVED lines=13> */
.L_x_321:
[----:B------:R-:W-:-:S04]  /*beb0*/  IADD3 R8, P1, P2, R8, R0, R3 ;  /* 0x0000000008087210 */ /* 0x000fc80007a3e003 */
[----:B------:R-:W-:Y:S02]  /*bec0*/  LOP3.LUT R8, RZ, R8, RZ, 0x33, !PT ;  /* 0x00000008ff087212 */ /* 0x000fe400078e33ff */
[----:B------:R-:W-:Y:S02]  /*bed0*/  IADD3.X R7, PT, PT, R5, RZ, R4, P1, P2 ;  /* 0x000000ff05077210 */ /* 0x000fe40000fe4404 */
[----:B0-----:R-:W-:Y:S02]  /*bee0*/  IADD3 R8, P1, PT, R8, UR6, RZ ;  /* 0x0000000608087c10 */ /* 0x001fe4000ff3e0ff */
[----:B------:R-:W-:-:S04]  /*bef0*/  LOP3.LUT R7, RZ, R7, RZ, 0x33, !PT ;  /* 0x00000007ff077212 */ /* 0x000fc800078e33ff */
[----:B------:R-:W-:Y:S01]  /*bf00*/  IADD3.X R7, PT, PT, R7, UR7, RZ, P1, !PT ;  /* 0x0000000707077c10 */ /* 0x000fe20008ffe4ff */
[----:B------:R-:W-:Y:S06]  /*bf10*/  BRA `(.L_x_322) ;  /* 0x0000000000287947 */ /* 0x000fec0003800000 */
.L_x_320:
[----:B------:R-:W-:Y:S01]  /*bf20*/  UISETP.NE.AND UP0, UPT, UR5, URZ, UPT ;  /* 0x000000ff0500728c */ /* 0x000fe2000bf05270 */
[----:B------:R-:W-:Y:S01]  /*bf30*/  IMAD.IADD R5, R0, 0x1, -R15 ;  /* 0x0000000100057824 */ /* 0x000fe200078e0a0f */
[----:B------:R-:W-:-:S04]  /*bf40*/  CS2R R6, SRZ ;  /* 0x0000000000067805 */ /* 0x000fc8000001ff00 */
[----:B------:R-:W-:-:S13]  /*bf50*/  PLOP3.LUT P0, PT, PT, PT, UP0, 0x80, 0x8 ;  /* 0x000000000008781c */ /* 0x000fda0003f0f008 */
[----:B------:R-:W-:Y:S05]  /*bf60*/  @P0 BRA `(.L_x_323) ;  /* 0x0000000000080947 */ /* 0x000fea0003800000 */
[----:B------:R-:W0:Y:S02]  /*bf70*/  LDC.64 R6, c[0x0][0x3d0] ;  /* 0x0000f400ff067b82 */ /* 0x000e240000000a00 */
[----:B0-----:R-:W5:Y:S02]  /*bf80*/  LDG.E.64 R6, desc[UR8][R6.64] ;  /* 0x0000000806067981 */ /* 0x001f64000c1e1b00 */
.L_x_323:
[----:B-1---5:R-:W-:Y:S02]  /*bf90*/  IADD3 R8, P1, P2, R6, R5, R13 ;  /* 0x0000000506087210 */ /* 0x022fe40007a3e00d */
[----:B------:R-:W-:-:S04]  /*bfa0*/  SHF.R.S32.HI R5, RZ, 0x1f, R5 ;  /* 0x0000001fff057819 */ /* 0x000fc80000011405 */
[----:B------:R-:W-:-:S07]  /*bfb0*/  IADD3.X R7, PT, PT, R7, R5, R2, P1, P2 ;  /* 0x0000000507077210 */ /* 0x000fce0000fe4402 */
.L_x_322:
[----:B------:R-:W-:Y:S05]  /*bfc0*/  BSYNC.RECONVERGENT B1 ;  /* 0x0000000000017941 */ /* 0x000fea0003800200 */
.L_x_319:
[C---:B------:R-:W-:Y:S01]  /*bfd0*/  ISETP.GE.AND P2, PT, R0.reuse, R43, PT ;  /* 0x0000002b0000720c */ /* 0x040fe20003f46270 */
[C---:B------:R-:W-:Y:S01]  /*bfe0*/  VIADD R12, R0.reuse, 0x160 ;  /* 0x00000160000c7836 */ /* 0x040fe20000000000 */
[----:B------:R-:W-:Y:S01]  /*bff0*/  LEA R5, R0, UR4, 0x2 ;  /* 0x0000000400057c11 */ /* 0x000fe2000f8e10ff */
[----:B------:R-:W-:Y:S10]  /*c000*/  BSSY.RECONVERGENT B1, `(.L_x_324) ;  /* 0x0000023000017945 */ /* 0x000ff40003800200 */
[----:B------:R-:W0:Y:S01]  /*c010*/  @!P2 LDS R9, [R5] ;  /* 0x000000000509a984 */ /* 0x000e220000000800 */
[----:B------:R-:W1:Y:S02]  /*c020*/  @!P2 LDC.64 R10, c[0x0][0x390] ;  /* 0x0000e400ff0aab82 */ /* 0x000e640000000a00 */
[----:B-1----:R-:W-:-:S04]  /*c030*/  @!P2 LEA R6, P1, R8, R10, 0x2 ;  /* 0x0000000a0806a211 */ /* 0x002fc800078210ff */
[----:B------:R-:W-:Y:S02]  /*c040*/  @!P2 LEA.HI.X R7, R8, R11, R7, 0x2, P1 ;  /* 0x0000000b0807a211 */ /* 0x000fe400008f1407 */
[----:B------:R-:W-:-:S03]  /*c050*/  ISETP.GE.AND P1, PT, R12, R15, PT ;  /* 0x0000000f0c00720c */ /* 0x000fc60003f26270 */
[----:B0-----:R0:W-:Y:S10]  /*c060*/  @!P2 STG.E desc[UR8][R6.64], R9 ;  /* 0x000000090600a986 */ /* 0x0011f4000c101908 */
[----:B------:R-:W-:Y:S05]  /*c070*/  @!P1 BRA `(.L_x_325) ;  /* 0x00000000002c9947 */ /* 0x000fea0003800000 */
[----:B------:R-:W-:Y:S01]  /*c080*/  BSSY.RECONVERGENT B2, `(.L_x_326) ;  /* 0x0000006000027945 */ /* 0x000fe20003800200 */
[----:B------:R-:W-:Y:S01]  /*c090*/  IMAD.IADD R8, R12, 0x1, -R15 ;  /* 0x000000010c087824 */ /* 0x000fe200078e0a0f */
[----:B0-----:R-:W-:Y:S02]  /*c0a0*/  CS2R R6, SRZ ;  /* 0x0000000000067805 */ /* 0x001fe4000001ff00 */
[----:B------:R-:W-:Y:S05]  /*c0b0*/  @P0 BRA `(.L_x_327) ;  /* 0x0000000000080947 */ /* 0x000fea0003800000 */
[----:B------:R-:W0:Y:S02]  /*c0c0*/  LDC.64 R6, c[0x0][0x3d0] ;  /* 0x0000f400ff067b82 */ /* 0x000e240000000a00 */
[----:B0-----:R-:W5:Y:S02]  /*c0d0*/  LDG.E.64 R6, desc[UR8][R6.64] ;  /* 0x0000000806067981 */ /* 0x001f64000c1e1b00 */
.L_x_327:
[----:B------:R-:W-:Y:S05]  /*c0e0*/  BSYNC.RECONVERGENT B2 ;  /* 0x0000000000027941 */ /* 0x000fea0003800200 */
.L_x_326:
[----:B-----5:R-:W-:Y:S02]  /*c0f0*/  IADD3 R10, P1, P2, R6, R8, R13 ;  /* 0x00000008060a7210 */ /* 0x020fe40007a3e00d */
[----:B------:R-:W-:-:S04]  /*c100*/  SHF.R.S32.HI R9, RZ, 0x1f, R8 ;  /* 0x0000001fff097819 */ /* 0x000fc80000011408 */
[----:B------:R-:W-:Y:S01]  /*c110*/  IADD3.X R7, PT, PT, R7, R9, R2, P1, P2 ;  /* 0x0000000907077210 */ /* 0x000fe20000fe4402 */
[----:B------:R-:W-:Y:S06]  /*c120*/  BRA `(.L_x_328) ;  /* 0x0000000000407947 */ /* 0x000fec0003800000 */
.L_x_325:
        /* <DEDUP_REMOVED lines=8> */
.L_x_330:
[----:B------:R-:W-:Y:S05]  /*c1b0*/  BSYNC.RECONVERGENT B2 ;  /* 0x0000000000027941 */ /* 0x000fea0003800200 */
.L_x_329:
[----:B------:R-:W0:Y:S01]  /*c1c0*/  LDCU.64 UR4, c[0x0][0x3c0] ;  /* 0x00007800ff0477ac */ /* 0x000e220008000a00 */
[----:B------:R-:W-:-:S04]  /*c1d0*/  IADD3 R6, P1, P2, R8, R12, R3 ;  /* 0x0000000c08067210 */ /* 0x000fc80007a3e003 */
[----:B------:R-:W-:Y:S02]  /*c1e0*/  LOP3.LUT R6, RZ, R6, RZ, 0x33, !PT ;  /* 0x00000006ff067212 */ /* 0x000fe400078e33ff */
[----:B------:R-:W-:Y:S02]  /*c1f0*/  IADD3.X R7, PT, PT, R9, RZ, R4, P1, P2 ;  /* 0x000000ff09077210 */ /* 0x000fe40000fe4404 */
[----:B0-----:R-:W-:Y:S02]  /*c200*/  IADD3 R10, P1, PT, R6, UR4, RZ ;  /* 0x00000004060a7c10 */ /* 0x001fe4000ff3e0ff */
[----:B------:R-:W-:-:S04]  /*c210*/  LOP3.LUT R6, RZ, R7, RZ, 0x33, !PT ;  /* 0x00000007ff067212 */ /* 0x000fc800078e33ff */
[----:B------:R-:W-:-:S07]  /*c220*/  IADD3.X R7, PT, PT, R6, UR5, RZ, P1, !PT ;  /* 0x0000000506077c10 */ /* 0x000fce0008ffe4ff */
.L_x_328:
[----:B------:R-:W-:Y:S05]  /*c230*/  BSYNC.RECONVERGENT B1 ;  /* 0x0000000000017941 */ /* 0x000fea0003800200 */
.L_x_324:
[----:B------:R-:W-:Y:S01]  /*c240*/  ISETP.GE.AND P2, PT, R12, R43, PT ;  /* 0x0000002b0c00720c */ /* 0x000fe20003f46270 */
[----:B------:R-:W-:Y:S01]  /*c250*/  VIADD R12, R0, 0x2c0 ;  /* 0x000002c0000c7836 */ /* 0x000fe20000000000 */
[----:B------:R-:W-:Y:S11]  /*c260*/  BSSY.RECONVERGENT B1, `(.L_x_331) ;  /* 0x0000023000017945 */ /* 0x000ff60003800200 */
[----:B------:R-:W0:Y:S01]  /*c270*/  @!P2 LDS R9, [R5+0x580] ;  /* 0x000580000509a984 */ /* 0x000e220000000800 */
        /* <DEDUP_REMOVED lines=12> */
.L_x_334:
[----:B------:R-:W-:Y:S05]  /*c340*/  BSYNC.RECONVERGENT B2 ;  /* 0x0000000000027941 */ /* 0x000fea0003800200 */
.L_x_333:
[----:B-----5:R-:W-:Y:S02]  /*c350*/  IADD3 R10, P1, P2, R6, R8, R13 ;  /* 0x00000008060a7210 */ /* 0x020fe40007a3e00d */
[----:B------:R-:W-:-:S04]  /*c360*/  SHF.R.S32.HI R9, RZ, 0x1f, R8 ;  /* 0x0000001fff097819 */ /* 0x000fc80000011408 */
[----:B------:R-:W-:Y:S01]  /*c370*/  IADD3.X R7, PT, PT, R7, R9, R2, P1, P2 ;  /* 0x0000000907077210 */ /* 0x000fe20000fe4402 */
[----:B------:R-:W-:Y:S06]  /*c380*/  BRA `(.L_x_335) ;  /* 0x0000000000407947 */ /* 0x000fec0003800000 */
.L_x_332:
        /* <DEDUP_REMOVED lines=8> */
.L_x_337:
[----:B------:R-:W-:Y:S05]  /*c410*/  BSYNC.RECONVERGENT B2 ;  /* 0x0000000000027941 */ /* 0x000fea0003800200 */
.L_x_336:
[----:B------:R-:W0:Y:S01]  /*c420*/  LDCU.64 UR4, c[0x0][0x3c0] ;  /* 0x00007800ff0477ac */ /* 0x000e220008000a00 */
[----:B------:R-:W-:-:S04]  /*c430*/  IADD3 R6, P1, P2, R8, R12, R3 ;  /* 0x0000000c08067210 */ /* 0x000fc80007a3e003 */
[----:B------:R-:W-:Y:S02]  /*c440*/  LOP3.LUT R6, RZ, R6, RZ, 0x33, !PT ;  /* 0x00000006ff067212 */ /* 0x000fe400078e33ff */
[----:B------:R-:W-:Y:S02]  /*c450*/  IADD3.X R7, PT, PT, R9, RZ, R4, P1, P2 ;  /* 0x000000ff09077210 */ /* 0x000fe40000fe4404 */
[----:B0-----:R-:W-:Y:S02]  /*c460*/  IADD3 R10, P1, PT, R6, UR4, RZ ;  /* 0x00000004060a7c10 */ /* 0x001fe4000ff3e0ff */
[----:B------:R-:W-:-:S04]  /*c470*/  LOP3.LUT R6, RZ, R7, RZ, 0x33, !PT ;  /* 0x00000007ff067212 */ /* 0x000fc800078e33ff */
[----:B------:R-:W-:-:S07]  /*c480*/  IADD3.X R7, PT, PT, R6, UR5, RZ, P1, !PT ;  /* 0x0000000506077c10 */ /* 0x000fce0008ffe4ff */
.L_x_335:
[----:B------:R-:W-:Y:S05]  /*c490*/  BSYNC.RECONVERGENT B1 ;  /* 0x0000000000017941 */ /* 0x000fea0003800200 */
.L_x_331:
        /* <DEDUP_REMOVED lines=16> */
.L_x_341:
[----:B------:R-:W-:Y:S05]  /*c5a0*/  BSYNC.RECONVERGENT B2 ;  /* 0x0000000000027941 */ /* 0x000fea0003800200 */
.L_x_340:
[----:B-----5:R-:W-:Y:S02]  /*c5b0*/  IADD3 R10, P1, P2, R6, R8, R13 ;  /* 0x00000008060a7210 */ /* 0x020fe40007a3e00d */
[----:B------:R-:W-:-:S04]  /*c5c0*/  SHF.R.S32.HI R9, RZ, 0x1f, R8 ;  /* 0x0000001fff097819 */ /* 0x000fc80000011408 */
[----:B------:R-:W-:Y:S01]  /*c5d0*/  IADD3.X R7, PT, PT, R7, R9, R2, P1, P2 ;  /* 0x0000000907077210 */ /* 0x000fe20000fe4402 */
[----:B------:R-:W-:Y:S06]  /*c5e0*/  BRA `(.L_x_342) ;  /* 0x0000000000407947 */ /* 0x000fec0003800000 */
.L_x_339:
        /* <DEDUP_REMOVED lines=8> */
.L_x_344:
[----:B------:R-:W-:Y:S05]  /*c670*/  BSYNC.RECONVERGENT B2 ;  /* 0x0000000000027941 */ /* 0x000fea0003800200 */
.L_x_343:
[----:B------:R-:W0:Y:S01]  /*c680*/  LDCU.64 UR4, c[0x0][0x3c0] ;  /* 0x00007800ff0477ac */ /* 0x000e220008000a00 */
[----:B------:R-:W-:-:S04]  /*c690*/  IADD3 R6, P1, P2, R8, R12, R3 ;  /* 0x0000000c08067210 */ /* 0x000fc80007a3e003 */
[----:B------:R-:W-:Y:S02]  /*c6a0*/  LOP3.LUT R6, RZ, R6, RZ, 0x33, !PT ;  /* 0x00000006ff067212 */ /* 0x000fe400078e33ff */
[----:B------:R-:W-:Y:S02]  /*c6b0*/  IADD3.X R7, PT, PT, R9, RZ, R4, P1, P2 ;  /* 0x000000ff09077210 */ /* 0x000fe40000fe4404 */
[----:B0-----:R-:W-:Y:S02]  /*c6c0*/  IADD3 R10, P1, PT, R6, UR4, RZ ;  /* 0x00000004060a7c10 */ /* 0x001fe4000ff3e0ff */
[----:B------:R-:W-:-:S04]  /*c6d0*/  LOP3.LUT R6, RZ, R7, RZ, 0x33, !PT ;  /* 0x00000007ff067212 */ /* 0x000fc800078e33ff */
[----:B------:R-:W-:-:S07]  /*c6e0*/  IADD3.X R7, PT, PT, R6, UR5, RZ, P1, !PT ;  /* 0x0000000506077c10 */ /* 0x000fce0008ffe4ff */
.L_x_342:
[----:B------:R-:W-:Y:S05]  /*c6f0*/  BSYNC.RECONVERGENT B1 ;  /* 0x0000000000017941 */ /* 0x000fea0003800200 */
.L_x_338:
        /* <DEDUP_REMOVED lines=16> */
.L_x_348:
[----:B------:R-:W-:Y:S05]  /*c800*/  BSYNC.RECONVERGENT B2 ;  /* 0x0000000000027941 */ /* 0x000fea0003800200 */
.L_x_347:
[----:B-----5:R-:W-:Y:S02]  /*c810*/  IADD3 R10, P1, P2, R6, R8, R13 ;  /* 0x00000008060a7210 */ /* 0x020fe40007a3e00d */
[----:B------:R-:W-:-:S04]  /*c820*/  SHF.R.S32.HI R9, RZ, 0x1f, R8 ;  /* 0x0000001fff097819 */ /* 0x000fc80000011408 */
[----:B------:R-:W-:Y:S01]  /*c830*/  IADD3.X R7, PT, PT, R7, R9, R2, P1, P2 ;  /* 0x0000000907077210 */ /* 0x000fe20000fe4402 */
[----:B------:R-:W-:Y:S06]  /*c840*/  BRA `(.L_x_349) ;  /* 0x0000000000407947 */ /* 0x000fec0003800000 */
.L_x_346:
        /* <DEDUP_REMOVED lines=8> */
.L_x_351:
[----:B------:R-:W-:Y:S05]  /*c8d0*/  BSYNC.RECONVERGENT B2 ;  /* 0x0000000000027941 */ /* 0x000fea0003800200 */
.L_x_350:
[----:B------:R-:W0:Y:S01]  /*c8e0*/  LDCU.64 UR4, c[0x0][0x3c0] ;  /* 0x00007800ff0477ac */ /* 0x000e220008000a00 */
[----:B------:R-:W-:-:S04]  /*c8f0*/  IADD3 R6, P1, P2, R8, R12, R3 ;  /* 0x0000000c08067210 */ /* 0x000fc80007a3e003 */
[----:B------:R-:W-:Y:S02]  /*c900*/  LOP3.LUT R6, RZ, R6, RZ, 0x33, !PT ;  /* 0x00000006ff067212 */ /* 0x000fe400078e33ff */
[----:B------:R-:W-:Y:S02]  /*c910*/  IADD3.X R7, PT, PT, R9, RZ, R4, P1, P2 ;  /* 0x000000ff09077210 */ /* 0x000fe40000fe4404 */
[----:B0-----:R-:W-:Y:S02]  /*c920*/  IADD3 R10, P1, PT, R6, UR4, RZ ;  /* 0x00000004060a7c10 */ /* 0x001fe4000ff3e0ff */
[----:B------:R-:W-:-:S04]  /*c930*/  LOP3.LUT R6, RZ, R7, RZ, 0x33, !PT ;  /* 0x00000007ff067212 */ /* 0x000fc800078e33ff */
[----:B------:R-:W-:-:S07]  /*c940*/  IADD3.X R7, PT, PT, R6, UR5, RZ, P1, !PT ;  /* 0x0000000506077c10 */ /* 0x000fce0008ffe4ff */
.L_x_349:
[----:B------:R-:W-:Y:S05]  /*c950*/  BSYNC.RECONVERGENT B1 ;  /* 0x0000000000017941 */ /* 0x000fea0003800200 */
.L_x_345:
        /* <DEDUP_REMOVED lines=16> */
.L_x_355:
[----:B------:R-:W-:Y:S05]  /*ca60*/  BSYNC.RECONVERGENT B2 ;  /* 0x0000000000027941 */ /* 0x000fea0003800200 */
.L_x_354:
[----:B-----5:R-:W-:Y:S02]  /*ca70*/  IADD3 R10, P1, P2, R6, R8, R13 ;  /* 0x00000008060a7210 */ /* 0x020fe40007a3e00d */
[----:B------:R-:W-:-:S04]  /*ca80*/  SHF.R.S32.HI R9, RZ, 0x1f, R8 ;  /* 0x0000001fff097819 */ /* 0x000fc80000011408 */
[----:B------:R-:W-:Y:S01]  /*ca90*/  IADD3.X R7, PT, PT, R7, R9, R2, P1, P2 ;  /* 0x0000000907077210 */ /* 0x000fe20000fe4402 */
[----:B------:R-:W-:Y:S06]  /*caa0*/  BRA `(.L_x_356) ;  /* 0x0000000000407947 */ /* 0x000fec0003800000 */
.L_x_353:
        /* <DEDUP_REMOVED lines=8> */
.L_x_358:
[----:B------:R-:W-:Y:S05]  /*cb30*/  BSYNC.RECONVERGENT B2 ;  /* 0x0000000000027941 */ /* 0x000fea0003800200 */
.L_x_357:
[----:B------:R-:W0:Y:S01]  /*cb40*/  LDCU.64 UR4, c[0x0][0x3c0] ;  /* 0x00007800ff0477ac */ /* 0x000e220008000a00 */
[----:B------:R-:W-:-:S04]  /*cb50*/  IADD3 R6, P1, P2, R8, R12, R3 ;  /* 0x0000000c08067210 */ /* 0x000fc80007a3e003 */
[----:B------:R-:W-:Y:S02]  /*cb60*/  LOP3.LUT R6, RZ, R6, RZ, 0x33, !PT ;  /* 0x00000006ff067212 */ /* 0x000fe400078e33ff */
[----:B------:R-:W-:Y:S02]  /*cb70*/  IADD3.X R7, PT, PT, R9, RZ, R4, P1, P2 ;  /* 0x000000ff09077210 */ /* 0x000fe40000fe4404 */
[----:B0-----:R-:W-:Y:S02]  /*cb80*/  IADD3 R10, P1, PT, R6, UR4, RZ ;  /* 0x00000004060a7c10 */ /* 0x001fe4000ff3e0ff */
[----:B------:R-:W-:-:S04]  /*cb90*/  LOP3.LUT R6, RZ, R7, RZ, 0x33, !PT ;  /* 0x00000007ff067212 */ /* 0x000fc800078e33ff */
[----:B------:R-:W-:-:S07]  /*cba0*/  IADD3.X R7, PT, PT, R6, UR5, RZ, P1, !PT ;  /* 0x0000000506077c10 */ /* 0x000fce0008ffe4ff */
.L_x_356:
[----:B------:R-:W-:Y:S05]  /*cbb0*/  BSYNC.RECONVERGENT B1 ;  /* 0x0000000000017941 */ /* 0x000fea0003800200 */
.L_x_352:
        /* <DEDUP_REMOVED lines=16> */
.L_x_362:
[----:B------:R-:W-:Y:S05]  /*ccc0*/  BSYNC.RECONVERGENT B2 ;  /* 0x0000000000027941 */ /* 0x000fea0003800200 */
.L_x_361:
[----:B-----5:R-:W-:Y:S02]  /*ccd0*/  IADD3 R10, P1, P2, R6, R8, R13 ;  /* 0x00000008060a7210 */ /* 0x020fe40007a3e00d */
[----:B------:R-:W-:-:S04]  /*cce0*/  SHF.R.S32.HI R9, RZ, 0x1f, R8 ;  /* 0x0000001fff097819 */ /* 0x000fc80000011408 */
[----:B------:R-:W-:Y:S01]  /*ccf0*/  IADD3.X R7, PT, PT, R7, R9, R2, P1, P2 ;  /* 0x0000000907077210 */ /* 0x000fe20000fe4402 */
[----:B------:R-:W-:Y:S06]  /*cd00*/  BRA `(.L_x_363) ;  /* 0x0000000000407947 */ /* 0x000fec0003800000 */
.L_x_360:
        /* <DEDUP_REMOVED lines=8> */
.L_x_365:
[----:B------:R-:W-:Y:S05]  /*cd90*/  BSYNC.RECONVERGENT B2 ;  /* 0x0000000000027941 */ /* 0x000fea0003800200 */
.L_x_364:
[----:B------:R-:W0:Y:S01]  /*cda0*/  LDCU.64 UR4, c[0x0][0x3c0] ;  /* 0x00007800ff0477ac */ /* 0x000e220008000a00 */
[----:B------:R-:W-:-:S04]  /*cdb0*/  IADD3 R6, P1, P2, R8, R12, R3 ;  /* 0x0000000c08067210 */ /* 0x000fc80007a3e003 */
[----:B------:R-:W-:Y:S02]  /*cdc0*/  LOP3.LUT R6, RZ, R6, RZ, 0x33, !PT ;  /* 0x00000006ff067212 */ /* 0x000fe400078e33ff */
[----:B------:R-:W-:Y:S02]  /*cdd0*/  IADD3.X R7, PT, PT, R9, RZ, R4, P1, P2 ;  /* 0x000000ff09077210 */ /* 0x000fe40000fe4404 */
[----:B0-----:R-:W-:Y:S02]  /*cde0*/  IADD3 R10, P1, PT, R6, UR4, RZ ;  /* 0x00000004060a7c10 */ /* 0x001fe4000ff3e0ff */
[----:B------:R-:W-:-:S04]  /*cdf0*/  LOP3.LUT R6, RZ, R7, RZ, 0x33, !PT ;  /* 0x00000007ff067212 */ /* 0x000fc800078e33ff */
[----:B------:R-:W-:-:S07]  /*ce00*/  IADD3.X R7, PT, PT, R6, UR5, RZ, P1, !PT ;  /* 0x0000000506077c10 */ /* 0x000fce0008ffe4ff */
.L_x_363:
[----:B------:R-:W-:Y:S05]  /*ce10*/  BSYNC.RECONVERGENT B1 ;  /* 0x0000000000017941 */ /* 0x000fea0003800200 */
.L_x_359:
        /* <DEDUP_REMOVED lines=16> */
.L_x_369:
[----:B------:R-:W-:Y:S05]  /*cf20*/  BSYNC.RECONVERGENT B2 ;  /* 0x0000000000027941 */ /* 0x000fea0003800200 */
.L_x_368:
[----:B-----5:R-:W-:Y:S02]  /*cf30*/  IADD3 R10, P1, P2, R6, R8, R13 ;  /* 0x00000008060a7210 */ /* 0x020fe40007a3e00d */
[----:B------:R-:W-:-:S04]  /*cf40*/  SHF.R.S32.HI R9, RZ, 0x1f, R8 ;  /* 0x0000001fff097819 */ /* 0x000fc80000011408 */
[----:B------:R-:W-:Y:S01]  /*cf50*/  IADD3.X R7, PT, PT, R7, R9, R2, P1, P2 ;  /* 0x0000000907077210 */ /* 0x000fe20000fe4402 */
[----:B------:R-:W-:Y:S06]  /*cf60*/  BRA `(.L_x_370) ;  /* 0x0000000000407947 */ /* 0x000fec0003800000 */
.L_x_367:
        /* <DEDUP_REMOVED lines=8> */
.L_x_372:
[----:B------:R-:W-:Y:S05]  /*cff0*/  BSYNC.RECONVERGENT B2 ;  /* 0x0000000000027941 */ /* 0x000fea0003800200 */
.L_x_371:
[----:B------:R-:W0:Y:S01]  /*d000*/  LDCU.64 UR4, c[0x0][0x3c0] ;  /* 0x00007800ff0477ac */ /* 0x000e220008000a00 */
[----:B------:R-:W-:-:S04]  /*d010*/  IADD3 R6, P1, P2, R8, R12, R3 ;  /* 0x0000000c08067210 */ /* 0x000fc80007a3e003 */
[----:B------:R-:W-:Y:S02]  /*d020*/  LOP3.LUT R6, RZ, R6, RZ, 0x33, !PT ;  /* 0x00000006ff067212 */ /* 0x000fe400078e33ff */
[----:B------:R-:W-:Y:S02]  /*d030*/  IADD3.X R7, PT, PT, R9, RZ, R4, P1, P2 ;  /* 0x000000ff09077210 */ /* 0x000fe40000fe4404 */
[----:B0-----:R-:W-:Y:S02]  /*d040*/  IADD3 R10, P1, PT, R6, UR4, RZ ;  /* 0x00000004060a7c10 */ /* 0x001fe4000ff3e0ff */
[----:B------:R-:W-:-:S04]  /*d050*/  LOP3.LUT R6, RZ, R7, RZ, 0x33, !PT ;  /* 0x00000007ff067212 */ /* 0x000fc800078e33ff */
[----:B------:R-:W-:-:S07]  /*d060*/  IADD3.X R7, PT, PT, R6, UR5, RZ, P1, !PT ;  /* 0x0000000506077c10 */ /* 0x000fce0008ffe4ff */
.L_x_370:
[----:B------:R-:W-:Y:S05]  /*d070*/  BSYNC.RECONVERGENT B1 ;  /* 0x0000000000017941 */ /* 0x000fea0003800200 */
.L_x_366:
        /* <DEDUP_REMOVED lines=16> */
.L_x_376:
[----:B------:R-:W-:Y:S05]  /*d180*/  BSYNC.RECONVERGENT B2 ;  /* 0x0000000000027941 */ /* 0x000fea0003800200 */
.L_x_375:
[----:B-----5:R-:W-:Y:S02]  /*d190*/  IADD3 R10, P1, P2, R6, R8, R13 ;  /* 0x00000008060a7210 */ /* 0x020fe40007a3e00d */
[----:B------:R-:W-:-:S04]  /*d1a0*/  SHF.R.S32.HI R9, RZ, 0x1f, R8 ;  /* 0x0000001fff097819 */ /* 0x000fc80000011408 */
[----:B------:R-:W-:Y:S01]  /*d1b0*/  IADD3.X R7, PT, PT, R7, R9, R2, P1, P2 ;  /* 0x0000000907077210 */ /* 0x000fe20000fe4402 */
[----:B------:R-:W-:Y:S06]  /*d1c0*/  BRA `(.L_x_377) ;  /* 0x0000000000407947 */ /* 0x000fec0003800000 */
.L_x_374:
        /* <DEDUP_REMOVED lines=8> */
.L_x_379:
[----:B------:R-:W-:Y:S05]  /*d250*/  BSYNC.RECONVERGENT B2 ;  /* 0x0000000000027941 */ /* 0x000fea0003800200 */
.L_x_378:
[----:B------:R-:W0:Y:S01]  /*d260*/  LDCU.64 UR4, c[0x0][0x3c0] ;  /* 0x00007800ff0477ac */ /* 0x000e220008000a00 */
[----:B------:R-:W-:-:S04]  /*d270*/  IADD3 R6, P1, P2, R8, R12, R3 ;  /* 0x0000000c08067210 */ /* 0x000fc80007a3e003 */
[----:B------:R-:W-:Y:S02]  /*d280*/  LOP3.LUT R6, RZ, R6, RZ, 0x33, !PT ;  /* 0x00000006ff067212 */ /* 0x000fe400078e33ff */
[----:B------:R-:W-:Y:S02]  /*d290*/  IADD3.X R7, PT, PT, R9, RZ, R4, P1, P2 ;  /* 0x000000ff09077210 */ /* 0x000fe40000fe4404 */
[----:B0-----:R-:W-:Y:S02]  /*d2a0*/  IADD3 R10, P1, PT, R6, UR4, RZ ;  /* 0x00000004060a7c10 */ /* 0x001fe4000ff3e0ff */
[----:B------:R-:W-:-:S04]  /*d2b0*/  LOP3.LUT R6, RZ, R7, RZ, 0x33, !PT ;  /* 0x00000007ff067212 */ /* 0x000fc800078e33ff */
[----:B------:R-:W-:-:S07]  /*d2c0*/  IADD3.X R7, PT, PT, R6, UR5, RZ, P1, !PT ;  /* 0x0000000506077c10 */ /* 0x000fce0008ffe4ff */
.L_x_377:
[----:B------:R-:W-:Y:S05]  /*d2d0*/  BSYNC.RECONVERGENT B1 ;  /* 0x0000000000017941 */ /* 0x000fea0003800200 */
.L_x_373:
        /* <DEDUP_REMOVED lines=16> */
.L_x_383:
[----:B------:R-:W-:Y:S05]  /*d3e0*/  BSYNC.RECONVERGENT B2 ;  /* 0x0000000000027941 */ /* 0x000fea0003800200 */
.L_x_382:
[----:B-----5:R-:W-:Y:S02]  /*d3f0*/  IADD3 R10, P1, P2, R6, R8, R13 ;  /* 0x00000008060a7210 */ /* 0x020fe40007a3e00d */
[----:B------:R-:W-:-:S04]  /*d400*/  SHF.R.S32.HI R9, RZ, 0x1f, R8 ;  /* 0x0000001fff097819 */ /* 0x000fc80000011408 */
[----:B------:R-:W-:Y:S01]  /*d410*/  IADD3.X R7, PT, PT, R7, R9, R2, P1, P2 ;  /* 0x0000000907077210 */ /* 0x000fe20000fe4402 */
[----:B------:R-:W-:Y:S06]  /*d420*/  BRA `(.L_x_384) ;  /* 0x0000000000407947 */ /* 0x000fec0003800000 */
.L_x_381:
        /* <DEDUP_REMOVED lines=8> */
.L_x_386:
[----:B------:R-:W-:Y:S05]  /*d4b0*/  BSYNC.RECONVERGENT B2 ;  /* 0x0000000000027941 */ /* 0x000fea0003800200 */
.L_x_385:
[----:B------:R-:W0:Y:S01]  /*d4c0*/  LDCU.64 UR4, c[0x0][0x3c0] ;  /* 0x00007800ff0477ac */ /* 0x000e220008000a00 */
[----:B------:R-:W-:-:S04]  /*d4d0*/  IADD3 R6, P1, P2, R8, R12, R3 ;  /* 0x0000000c08067210 */ /* 0x000fc80007a3e003 */
[----:B------:R-:W-:Y:S02]  /*d4e0*/  LOP3.LUT R6, RZ, R6, RZ, 0x33, !PT ;  /* 0x00000006ff067212 */ /* 0x000fe400078e33ff */
[----:B------:R-:W-:Y:S02]  /*d4f0*/  IADD3.X R7, PT, PT, R9, RZ, R4, P1, P2 ;  /* 0x000000ff09077210 */ /* 0x000fe40000fe4404 */
[----:B0-----:R-:W-:Y:S02]  /*d500*/  IADD3 R10, P1, PT, R6, UR4, RZ ;  /* 0x00000004060a7c10 */ /* 0x001fe4000ff3e0ff */
[----:B------:R-:W-:-:S04]  /*d510*/  LOP3.LUT R6, RZ, R7, RZ, 0x33, !PT ;  /* 0x00000007ff067212 */ /* 0x000fc800078e33ff */
[----:B------:R-:W-:-:S07]  /*d520*/  IADD3.X R7, PT, PT, R6, UR5, RZ, P1, !PT ;  /* 0x0000000506077c10 */ /* 0x000fce0008ffe4ff */
.L_x_384:
[----:B------:R-:W-:Y:S05]  /*d530*/  BSYNC.RECONVERGENT B1 ;  /* 0x0000000000017941 */ /* 0x000fea0003800200 */
.L_x_380:
        /* <DEDUP_REMOVED lines=16> */
.L_x_390:
[----:B------:R-:W-:Y:S05]  /*d640*/  BSYNC.RECONVERGENT B2 ;  /* 0x0000000000027941 */ /* 0x000fea0003800200 */
.L_x_389:
[----:B-----5:R-:W-:Y:S02]  /*d650*/  IADD3 R10, P1, P2, R6, R8, R13 ;  /* 0x00000008060a7210 */ /* 0x020fe40007a3e00d */
[----:B------:R-:W-:-:S04]  /*d660*/  SHF.R.S32.HI R9, RZ, 0x1f, R8 ;  /* 0x0000001fff097819 */ /* 0x000fc80000011408 */
[----:B------:R-:W-:Y:S01]  /*d670*/  IADD3.X R7, PT, PT, R7, R9, R2, P1, P2 ;  /* 0x0000000907077210 */ /* 0x000fe20000fe4402 */
[----:B------:R-:W-:Y:S06]  /*d680*/  BRA `(.L_x_391) ;  /* 0x0000000000407947 */ /* 0x000fec0003800000 */
.L_x_388:
        /* <DEDUP_REMOVED lines=8> */
.L_x_393:
[----:B------:R-:W-:Y:S05]  /*d710*/  BSYNC.RECONVERGENT B2 ;  /* 0x0000000000027941 */ /* 0x000fea0003800200 */
.L_x_392:
[----:B------:R-:W0:Y:S01]  /*d720*/  LDCU.64 UR4, c[0x0][0x3c0] ;  /* 0x00007800ff0477ac */ /* 0x000e220008000a00 */
[----:B------:R-:W-:-:S04]  /*d730*/  IADD3 R6, P1, P2, R8, R12, R3 ;  /* 0x0000000c08067210 */ /* 0x000fc80007a3e003 */
[----:B------:R-:W-:Y:S02]  /*d740*/  LOP3.LUT R6, RZ, R6, RZ, 0x33, !PT ;  /* 0x00000006ff067212 */ /* 0x000fe400078e33ff */
[----:B------:R-:W-:Y:S02]  /*d750*/  IADD3.X R7, PT, PT, R9, RZ, R4, P1, P2 ;  /* 0x000000ff09077210 */ /* 0x000fe40000fe4404 */
[----:B0-----:R-:W-:Y:S02]  /*d760*/  IADD3 R10, P1, PT, R6, UR4, RZ ;  /* 0x00000004060a7c10 */ /* 0x001fe4000ff3e0ff */
[----:B------:R-:W-:-:S04]  /*d770*/  LOP3.LUT R6, RZ, R7, RZ, 0x33, !PT ;  /* 0x00000007ff067212 */ /* 0x000fc800078e33ff */
[----:B------:R-:W-:-:S07]  /*d780*/  IADD3.X R7, PT, PT, R6, UR5, RZ, P1, !PT ;  /* 0x0000000506077c10 */ /* 0x000fce0008ffe4ff */
.L_x_391:
[----:B------:R-:W-:Y:S05]  /*d790*/  BSYNC.RECONVERGENT B1 ;  /* 0x0000000000017941 */ /* 0x000fea0003800200 */
.L_x_387:
        /* <DEDUP_REMOVED lines=16> */
.L_x_397:
[----:B------:R-:W-:Y:S05]  /*d8a0*/  BSYNC.RECONVERGENT B2 ;  /* 0x0000000000027941 */ /* 0x000fea0003800200 */
.L_x_396:
[----:B-----5:R-:W-:Y:S02]  /*d8b0*/  IADD3 R10, P1, P2, R6, R8, R13 ;  /* 0x00000008060a7210 */ /* 0x020fe40007a3e00d */
[----:B------:R-:W-:-:S04]  /*d8c0*/  SHF.R.S32.HI R9, RZ, 0x1f, R8 ;  /* 0x0000001fff097819 */ /* 0x000fc80000011408 */
[----:B------:R-:W-:Y:S01]  /*d8d0*/  IADD3.X R7, PT, PT, R7, R9, R2, P1, P2 ;  /* 0x0000000907077210 */ /* 0x000fe20000fe4402 */
[----:B------:R-:W-:Y:S06]  /*d8e0*/  BRA `(.L_x_398) ;  /* 0x0000000000407947 */ /* 0x000fec0003800000 */
.L_x_395:
        /* <DEDUP_REMOVED lines=8> */
.L_x_400:
[----:B------:R-:W-:Y:S05]  /*d970*/  BSYNC.RECONVERGENT B2 ;  /* 0x0000000000027941 */ /* 0x000fea0003800200 */
.L_x_399:
[----:B------:R-:W0:Y:S01]  /*d980*/  LDCU.64 UR4, c[0x0][0x3c0] ;  /* 0x00007800ff0477ac */ /* 0x000e220008000a00 */
[----:B------:R-:W-:-:S04]  /*d990*/  IADD3 R6, P1, P2, R8, R12, R3 ;  /* 0x0000000c08067210 */ /* 0x000fc80007a3e003 */
[----:B------:R-:W-:Y:S02]  /*d9a0*/  LOP3.LUT R6, RZ, R6, RZ, 0x33, !PT ;  /* 0x00000006ff067212 */ /* 0x000fe400078e33ff */
[----:B------:R-:W-:Y:S02]  /*d9b0*/  IADD3.X R7, PT, PT, R9, RZ, R4, P1, P2 ;  /* 0x000000ff09077210 */ /* 0x000fe40000fe4404 */
[----:B0-----:R-:W-:Y:S02]  /*d9c0*/  IADD3 R10, P1, PT, R6, UR4, RZ ;  /* 0x00000004060a7c10 */ /* 0x001fe4000ff3e0ff */
[----:B------:R-:W-:-:S04]  /*d9d0*/  LOP3.LUT R6, RZ, R7, RZ, 0x33, !PT ;  /* 0x00000007ff067212 */ /* 0x000fc800078e33ff */
[----:B------:R-:W-:-:S07]  /*d9e0*/  IADD3.X R7, PT, PT, R6, UR5, RZ, P1, !PT ;  /* 0x0000000506077c10 */ /* 0x000fce0008ffe4ff */
.L_x_398:
[----:B------:R-:W-:Y:S05]  /*d9f0*/  BSYNC.RECONVERGENT B1 ;  /* 0x0000000000017941 */ /* 0x000fea0003800200 */
.L_x_394:
        /* <DEDUP_REMOVED lines=16> */
.L_x_404:
[----:B------:R-:W-:Y:S05]  /*db00*/  BSYNC.RECONVERGENT B2 ;  /* 0x0000000000027941 */ /* 0x000fea0003800200 */
.L_x_403:
[----:B-----5:R-:W-:Y:S02]  /*db10*/  IADD3 R10, P1, P2, R6, R8, R13 ;  /* 0x00000008060a7210 */ /* 0x020fe40007a3e00d */
[----:B------:R-:W-:-:S04]  /*db20*/  SHF.R.S32.HI R9, RZ, 0x1f, R8 ;  /* 0x0000001fff097819 */ /* 0x000fc80000011408 */
[----:B------:R-:W-:Y:S01]  /*db30*/  IADD3.X R7, PT, PT, R7, R9, R2, P1, P2 ;  /* 0x0000000907077210 */ /* 0x000fe20000fe4402 */
[----:B------:R-:W-:Y:S06]  /*db40*/  BRA `(.L_x_405) ;  /* 0x0000000000407947 */ /* 0x000fec0003800000 */
.L_x_402:
        /* <DEDUP_REMOVED lines=8> */
.L_x_407:
[----:B------:R-:W-:Y:S05]  /*dbd0*/  BSYNC.RECONVERGENT B2 ;  /* 0x0000000000027941 */ /* 0x000fea0003800200 */
.L_x_406:
[----:B------:R-:W0:Y:S01]  /*dbe0*/  LDCU.64 UR4, c[0x0][0x3c0] ;  /* 0x00007800ff0477ac */ /* 0x000e220008000a00 */
[----:B------:R-:W-:-:S04]  /*dbf0*/  IADD3 R6, P1, P2, R8, R12, R3 ;  /* 0x0000000c08067210 */ /* 0x000fc80007a3e003 */
[----:B------:R-:W-:Y:S02]  /*dc00*/  LOP3.LUT R6, RZ, R6, RZ, 0x33, !PT ;  /* 0x00000006ff067212 */ /* 0x000fe400078e33ff */
[----:B------:R-:W-:Y:S02]  /*dc10*/  IADD3.X R7, PT, PT, R9, RZ, R4, P1, P2 ;  /* 0x000000ff09077210 */ /* 0x000fe40000fe4404 */
[----:B0-----:R-:W-:Y:S02]  /*dc20*/  IADD3 R10, P1, PT, R6, UR4, RZ ;  /* 0x00000004060a7c10 */ /* 0x001fe4000ff3e0ff */
[----:B------:R-:W-:-:S04]  /*dc30*/  LOP3.LUT R6, RZ, R7, RZ, 0x33, !PT ;  /* 0x00000007ff067212 */ /* 0x000fc800078e33ff */
[----:B------:R-:W-:-:S07]  /*dc40*/  IADD3.X R7, PT, PT, R6, UR5, RZ, P1, !PT ;  /* 0x0000000506077c10 */ /* 0x000fce0008ffe4ff */
.L_x_405:
[----:B------:R-:W-:Y:S05]  /*dc50*/  BSYNC.RECONVERGENT B1 ;  /* 0x0000000000017941 */ /* 0x000fea0003800200 */
.L_x_401:
        /* <DEDUP_REMOVED lines=16> */
.L_x_411:
[----:B------:R-:W-:Y:S05]  /*dd60*/  BSYNC.RECONVERGENT B2 ;  /* 0x0000000000027941 */ /* 0x000fea0003800200 */
.L_x_410:
[----:B-----5:R-:W-:Y:S02]  /*dd70*/  IADD3 R13, P1, P2, R6, R15, R13 ;  /* 0x0000000f060d7210 */ /* 0x020fe40007a3e00d */
[----:B------:R-:W-:-:S04]  /*dd80*/  SHF.R.S32.HI R15, RZ, 0x1f, R15 ;  /* 0x0000001fff0f7819 */ /* 0x000fc8000001140f */
[----:B------:R-:W-:Y:S01]  /*dd90*/  IADD3.X R0, PT, PT, R7, R15, R2, P1, P2 ;  /* 0x0000000f07007210 */ /* 0x000fe20000fe4402 */
[----:B------:R-:W-:Y:S06]  /*dda0*/  BRA `(.L_x_412) ;  /* 0x0000000000447947 */ /* 0x000fec0003800000 */
.L_x_409:
        /* <DEDUP_REMOVED lines=9> */
.L_x_414:
[----:B------:R-:W-:Y:S05]  /*de40*/  BSYNC.RECONVERGENT B2 ;  /* 0x0000000000027941 */ /* 0x000fea0003800200 */
.L_x_413:
[----:B------:R-:W0:Y:S01]  /*de50*/  LDCU.64 UR4, c[0x0][0x3c0] ;  /* 0x00007800ff0477ac */ /* 0x000e220008000a00 */
[----:B------:R-:W-:-:S04]  /*de60*/  IADD3 R0, P1, P2, R0, R8, R3 ;  /* 0x0000000800007210 */ /* 0x000fc80007a3e003 */
[----:B------:R-:W-:Y:S02]  /*de70*/  LOP3.LUT R0, RZ, R0, RZ, 0x33, !PT ;  /* 0x00000000ff007212 */ /* 0x000fe400078e33ff */
[----:B------:R-:W-:Y:S02]  /*de80*/  IADD3.X R4, PT, PT, R9, RZ, R4, P1, P2 ;  /* 0x000000ff09047210 */ /* 0x000fe40000fe4404 */
[----:B0-----:R-:W-:Y:S02]  /*de90*/  IADD3 R13, P1, PT, R0, UR4, RZ ;  /* 0x00000004000d7c10 */ /* 0x001fe4000ff3e0ff */
[----:B------:R-:W-:-:S04]  /*dea0*/  LOP3.LUT R0, RZ, R4, RZ, 0x33, !PT ;  /* 0x00000004ff007212 */ /* 0x000fc800078e33ff */
[----:B------:R-:W-:-:S07]  /*deb0*/  IADD3.X R0, PT, PT, R0, UR5, RZ, P1, !PT ;  /* 0x0000000500007c10 */ /* 0x000fce0008ffe4ff */
.L_x_412:
[----:B------:R-:W-:Y:S05]  /*dec0*/  BSYNC.RECONVERGENT B1 ;  /* 0x0000000000017941 */ /* 0x000fea0003800200 */
.L_x_408:
[----:B------:R-:W-:-:S13]  /*ded0*/  ISETP.GE.AND P2, PT, R8, R43, PT ;  /* 0x0000002b0800720c */ /* 0x000fda0003f46270 */
[----:B------:R-:W0:Y:S01]  /*dee0*/  @!P2 LDS R5, [R5+0x4780] ;  /* 0x004780000505a984 */ /* 0x000e220000000800 */
[----:B------:R-:W1:Y:S02]  /*def0*/  @!P2 LDC.64 R2, c[0x0][0x390] ;  /* 0x0000e400ff02ab82 */ /* 0x000e640000000a00 */
[----:B-1----:R-:W-:-:S04]  /*df00*/  @!P2 LEA R2, P1, R13, R2, 0x2 ;  /* 0x000000020d02a211 */ /* 0x002fc800078210ff */
[----:B------:R-:W-:-:S05]  /*df10*/  @!P2 LEA.HI.X R3, R13, R3, R0, 0x2, P1 ;  /* 0x000000030d03a211 */ /* 0x000fca00008f1400 */
[----:B0-----:R0:W-:Y:S04]  /*df20*/  @!P2 STG.E desc[UR8][R2.64], R5 ;  /* 0x000000050200a986 */ /* 0x0011e8000c101908 */
.L_x_305:
[----:B------:R-:W-:Y:S05]  /*df30*/  BSYNC.RECONVERGENT B0 ;  /* 0x0000000000007941 */ /* 0x000fea0003800200 */
.L_x_207:
[----:B------:R-:W2:Y:S02]  /*df40*/  S2R R0, SR_TID.X ;  /* 0x0000000000007919 */ /* 0x000ea40000002100 */
[----:B--2---:R-:W-:-:S13]  /*df50*/  ISETP.NE.AND P1, PT, R0, RZ, PT ;  /* 0x000000ff0000720c */ /* 0x004fda0003f25270 */
[----:B------:R-:W-:Y:S05]  /*df60*/  @P1 EXIT ;  /* 0x000000000000194d */ /* 0x000fea0003800000 */
[----:B------:R-:W2:Y:S02]  /*df70*/  LDCU.U8 UR4, c[0x0][0x3b9] ;  /* 0x00007720ff0477ac */ /* 0x000ea40008000000 */
[----:B--2---:R-:W-:-:S09]  /*df80*/  UISETP.NE.AND UP0, UPT, UR4, URZ, UPT ;  /* 0x000000ff0400728c */ /* 0x004fd2000bf05270 */
[----:B------:R-:W-:Y:S05]  /*df90*/  BRA.U !UP0, `(.L_x_415) ;  /* 0x00000001082c7547 */ /* 0x000fea000b800000 */
[----:B01----:R-:W0:Y:S01]  /*dfa0*/  LDC.64 R4, c[0x0][0x398] ;  /* 0x0000e600ff047b82 */ /* 0x003e220000000a00 */
[----:B------:R-:W-:Y:S01]  /*dfb0*/  BSSY.RECONVERGENT B0, `(.L_x_416) ;  /* 0x0000005000007945 */ /* 0x000fe20003800200 */
[----:B------:R-:W-:-:S03]  /*dfc0*/  CS2R R2, SRZ ;  /* 0x0000000000027805 */ /* 0x000fc6000001ff00 */
[----:B------:R-:W-:Y:S05]  /*dfd0*/  @P0 BRA `(.L_x_417) ;  /* 0x0000000000080947 */ /* 0x000fea0003800000 */
[----:B------:R-:W1:Y:S02]  /*dfe0*/  LDC.64 R2, c[0x0][0x3d0] ;  /* 0x0000f400ff027b82 */ /* 0x000e640000000a00 */
[----:B-1----:R-:W5:Y:S02]  /*dff0*/  LDG.E.64 R2, desc[UR8][R2.64] ;  /* 0x0000000802027981 */ /* 0x002f64000c1e1b00 */
.L_x_417:
[----:B------:R-:W-:Y:S05]  /*e000*/  BSYNC.RECONVERGENT B0 ;  /* 0x0000000000007941 */ /* 0x000fea0003800200 */
.L_x_416:
[----:B-----5:R-:W-:-:S04]  /*e010*/  IADD3 R2, P0, PT, R14, R2, RZ ;  /* 0x000000020e027210 */ /* 0x020fc80007f1e0ff */
[----:B------:R-:W-:-:S05]  /*e020*/  LEA.HI.X.SX32 R3, R14, R3, 0x1, P0 ;  /* 0x000000030e037211 */ /* 0x000fca00000f0eff */
[----:B0-----:R-:W-:Y:S01]  /*e030*/  STG.E.64 desc[UR8][R4.64], R2 ;  /* 0x0000000204007986 */ /* 0x001fe2000c101b08 */
[----:B------:R-:W-:Y:S05]  /*e040*/  EXIT ;  /* 0x000000000000794d */ /* 0x000fea0003800000 */
.L_x_415:
[----:B01----:R-:W0:Y:S01]  /*e050*/  LDC.64 R4, c[0x0][0x3d8] ;  /* 0x0000f600ff047b82 */ /* 0x003e220000000a00 */
[----:B------:R-:W-:Y:S01]  /*e060*/  BSSY.RECONVERGENT B0, `(.L_x_418) ;  /* 0x0000005000007945 */ /* 0x000fe20003800200 */
[----:B------:R-:W-:-:S03]  /*e070*/  CS2R R2, SRZ ;  /* 0x0000000000027805 */ /* 0x000fc6000001ff00 */
[----:B------:R-:W-:Y:S05]  /*e080*/  @P0 BRA `(.L_x_419) ;  /* 0x0000000000080947 */ /* 0x000fea0003800000 */
[----:B------:R-:W1:Y:S02]  /*e090*/  LDC.64 R2, c[0x0][0x3d0] ;  /* 0x0000f400ff027b82 */ /* 0x000e640000000a00 */
[----:B-1----:R-:W5:Y:S02]  /*e0a0*/  LDG.E.64 R2, desc[UR8][R2.64] ;  /* 0x0000000802027981 */ /* 0x002f64000c1e1b00 */
.L_x_419:
[----:B------:R-:W-:Y:S05]  /*e0b0*/  BSYNC.RECONVERGENT B0 ;  /* 0x0000000000007941 */ /* 0x000fea0003800200 */
.L_x_418:
[----:B-----5:R-:W-:-:S04]  /*e0c0*/  IADD3 R2, P0, PT, R14, R2, RZ ;  /* 0x000000020e027210 */ /* 0x020fc80007f1e0ff */
[----:B------:R-:W-:-:S05]  /*e0d0*/  LEA.HI.X.SX32 R3, R14, R3, 0x1, P0 ;  /* 0x000000030e037211 */ /* 0x000fca00000f0eff */
[----:B0-----:R-:W-:Y:S01]  /*e0e0*/  STG.E.64 desc[UR8][R4.64], R2 ;  /* 0x0000000204007986 */ /* 0x001fe2000c101b08 */
[----:B------:R-:W-:Y:S05]  /*e0f0*/  EXIT ;  /* 0x000000000000794d */ /* 0x000fea0003800000 */
.L_x_99:
[----:B------:R-:W-:Y:S01]  /*e100*/  BSSY B0, `(.L_x_420) ;  /* 0x0000006000007945 */ /* 0x000fe20003800000 */
[----:B------:R-:W-:Y:S01]  /*e110*/  PLOP3.LUT P0, PT, P0, PT, PT, 0x8, 0x80 ;  /* 0x000000000080781c */ /* 0x000fe2000070e170 */
[----:B------:R-:W-:-:S12]  /*e120*/  IMAD.MOV.U32 R14, RZ, RZ, -0x1 ;  /* 0xffffffffff0e7424 */ /* 0x000fd800078e00ff */
[----:B-----5:R-:W-:Y:S05]  /*e130*/  WARPSYNC.COLLECTIVE R14, `(.L_x_421) ;  /* 0x000000000e087348 */ /* 0x020fea0003c00000 */
[----:B------:R-:W-:Y:S01]  /*e140*/  VOTE.ANY P0, P0 ;  /* 0x0000000000ff7806 */ /* 0x000fe20000000100 */
[----:B-----5:R-:W-:-:S12]  /*e150*/  ENDCOLLECTIVE ;  /* 0x000000000000791b */ /* 0x020fd80003800000 */
.L_x_421:
[----:B------:R-:W-:Y:S05]  /*e160*/  BSYNC B0 ;  /* 0x0000000000007941 */ /* 0x000fea0003800000 */
.L_x_420:
[----:B------:R-:W-:Y:S05]  /*e170*/  BRA `(.L_x_422) ;  /* 0xffffff5400cc7947 */ /* 0x000fea000383ffff */
.L_x_101:
[----:B------:R-:W-:Y:S01]  /*e180*/  BSSY B0, `(.L_x_423) ;  /* 0x0000006000007945 */ /* 0x000fe20003800000 */
[----:B------:R-:W-:Y:S01]  /*e190*/  PLOP3.LUT P0, PT, P0, PT, PT, 0x8, 0x80 ;  /* 0x000000000080781c */ /* 0x000fe2000070e170 */
[----:B------:R-:W-:-:S12]  /*e1a0*/  IMAD.MOV.U32 R14, RZ, RZ, -0x1 ;  /* 0xffffffffff0e7424 */ /* 0x000fd800078e00ff */
[----:B-----5:R-:W-:Y:S05]  /*e1b0*/  WARPSYNC.COLLECTIVE R14, `(.L_x_424) ;  /* 0x000000000e087348 */ /* 0x020fea0003c00000 */
[----:B------:R-:W-:Y:S01]  /*e1c0*/  VOTE.ANY P0, P0 ;  /* 0x0000000000ff7806 */ /* 0x000fe20000000100 */
[----:B-----5:R-:W-:-:S12]  /*e1d0*/  ENDCOLLECTIVE ;  /* 0x000000000000791b */ /* 0x020fd80003800000 */
.L_x_424:
[----:B------:R-:W-:Y:S05]  /*e1e0*/  BSYNC B0 ;  /* 0x0000000000007941 */ /* 0x000fea0003800000 */
.L_x_423:
[----:B------:R-:W-:Y:S05]  /*e1f0*/  BRA `(.L_x_425) ;  /* 0xffffff5800287947 */ /* 0x000fea000383ffff */
.L_x_103:
[----:B------:R-:W0:Y:S01]  /*e200*/  S2R R23, SR_GEMASK ;  /* 0x0000000000177919 */ /* 0x000e220000003c00 */
[----:B------:R-:W-:Y:S01]  /*e210*/  BSSY B0, `(.L_x_426) ;  /* 0x0000006000007945 */ /* 0x000fe20003800000 */
[----:B------:R-:W-:Y:S01]  /*e220*/  PLOP3.LUT P1, PT, P0, PT, PT, 0x8, 0x80 ;  /* 0x000000000080781c */ /* 0x000fe2000072e170 */
[----:B------:R-:W-:-:S12]  /*e230*/  IMAD.MOV.U32 R14, RZ, RZ, -0x1 ;  /* 0xffffffffff0e7424 */ /* 0x000fd800078e00ff */
[----:B0----5:R-:W-:Y:S05]  /*e240*/  WARPSYNC.COLLECTIVE R14, `(.L_x_427) ;  /* 0x000000000e087348 */ /* 0x021fea0003c00000 */
[----:B------:R-:W-:Y:S01]  /*e250*/  VOTE.ANY R14, PT, P1 ;  /* 0x00000000000e7806 */ /* 0x000fe200008e0100 */
[----:B0----5:R-:W-:Y:S06]  /*e260*/  ENDCOLLECTIVE ;  /* 0x000000000000791b */ /* 0x021fec0003800000 */
.L_x_427:
[----:B------:R-:W-:Y:S05]  /*e270*/  BSYNC B0 ;  /* 0x0000000000007941 */ /* 0x000fea0003800000 */
.L_x_426:
[----:B------:R-:W-:Y:S01]  /*e280*/  LOP3.LUT R14, R14, 0x80000000, R23, 0xec, !PT ;  /* 0x800000000e0e7812 */ /* 0x000fe200078eec17 */
[----:B------:R-:W-:Y:S01]  /*e290*/  VIADD R45, R42, 0x2 ;  /* 0x000000022a2d7836 */ /* 0x000fe20000000000 */
[----:B------:R-:W-:Y:S01]  /*e2a0*/  ISETP.NE.AND P0, PT, R12, 0x65, PT ;  /* 0x000000650c00780c */ /* 0x000fe20003f05270 */
[----:B------:R-:W-:Y:S02]  /*e2b0*/  VIADD R44, R42, 0x4 ;  /* 0x000000042a2c7836 */ /* 0x000fe40000000000 */
[----:B------:R-:W-:Y:S02]  /*e2c0*/  VIADD R17, R14, 0xffffffff ;  /* 0xffffffff0e117836 */ /* 0x000fe40000000000 */
[----:B------:R-:W-:-:S03]  /*e2d0*/  VIADD R43, R42, 0x8 ;  /* 0x000000082a2b7836 */ /* 0x000fc60000000000 */
[----:B------:R-:W-:Y:S01]  /*e2e0*/  LOP3.LUT R52, R14, R17, RZ, 0xc, !PT ;  /* 0x000000110e347212 */ /* 0x000fe200078e0cff */
[----:B------:R-:W-:Y:S02]  /*e2f0*/  IMAD.MOV.U32 R17, RZ, RZ, 0x1 ;  /* 0x00000001ff117424 */ /* 0x000fe400078e00ff */
[----:B------:R-:W-:-:S03]  /*e300*/  IMAD.MOV.U32 R14, RZ, RZ, -0x1 ;  /* 0xffffffffff0e7424 */ /* 0x000fc600078e00ff */
[----:B------:R-:W0:Y:S02]  /*e310*/  POPC R52, R52 ;  /* 0x0000003400347309 */ /* 0x000e240000000000 */
[----:B0-----:R-:W-:-:S07]  /*e320*/  IMAD.MOV.U32 R16, RZ, RZ, R52 ;  /* 0x000000ffff107224 */ /* 0x001fce00078e0034 */
[----:B------:R-:W-:Y:S05]  /*e330*/  WARPSYNC.COLLECTIVE R14, `(.L_x_428) ;  /* 0x000000000e087348 */ /* 0x000fea0003c00000 */
[----:B------:R0:W1:Y:S02]  /*e340*/  SHFL.DOWN P1, R18, R13, R17, R16 ;  /* 0x080000110d127389 */ /* 0x0000640000020010 */
[----:B01----:R-:W-:Y:S05]  /*e350*/  ENDCOLLECTIVE ;  /* 0x000000000000791b */ /* 0x003fea0003800000 */
.L_x_428:
[----:B------:R-:W-:Y:S01]  /*e360*/  IMAD.MOV.U32 R17, RZ, RZ, 0x2 ;  /* 0x00000002ff117424 */ /* 0x000fe200078e00ff */
[----:B------:R-:W-:-:S04]  /*e370*/  ISETP.GE.AND P1, PT, R42, R52, PT ;  /* 0x000000342a00720c */ /* 0x000fc80003f26270 */
[----:B------:R-:W-:-:S05]  /*e380*/  SEL R18, R18, RZ, !P1 ;  /* 0x000000ff12127207 */ /* 0x000fca0004800000 */
[----:B------:R-:W-:-:S04]  /*e390*/  IMAD.IADD R19, R18, 0x1, R13 ;  /* 0x0000000112137824 */ /* 0x000fc800078e020d */
[----:B------:R-:W-:-:S07]  /*e3a0*/  IMAD.MOV.U32 R13, RZ, RZ, R19 ;  /* 0x000000ffff0d7224 */ /* 0x000fce00078e0013 */
[----:B------:R-:W-:Y:S05]  /*e3b0*/  WARPSYNC.COLLECTIVE R14, `(.L_x_429) ;  /* 0x000000000e087348 */ /* 0x000fea0003c00000 */
[----:B------:R0:W1:Y:S02]  /*e3c0*/  SHFL.DOWN P1, R18, R13, R17, R16 ;  /* 0x080000110d127389 */ /* 0x0000640000020010 */
[----:B01----:R-:W-:Y:S05]  /*e3d0*/  ENDCOLLECTIVE ;  /* 0x000000000000791b */ /* 0x003fea0003800000 */
.L_x_429:
[----:B------:R-:W-:Y:S01]  /*e3e0*/  IMAD.MOV.U32 R17, RZ, RZ, 0x4 ;  /* 0x00000004ff117424 */ /* 0x000fe200078e00ff */
[----:B------:R-:W-:-:S04]  /*e3f0*/  ISETP.GT.AND P1, PT, R45, R52, PT ;  /* 0x000000342d00720c */ /* 0x000fc80003f24270 */
[----:B------:R-:W-:-:S05]  /*e400*/  SEL R18, R18, RZ, !P1 ;  /* 0x000000ff12127207 */ /* 0x000fca0004800000 */
[----:B------:R-:W-:-:S04]  /*e410*/  IMAD.IADD R47, R19, 0x1, R18 ;  /* 0x00000001132f7824 */ /* 0x000fc800078e0212 */
[----:B------:R-:W-:-:S07]  /*e420*/  IMAD.MOV.U32 R13, RZ, RZ, R47 ;  /* 0x000000ffff0d7224 */ /* 0x000fce00078e002f */
[----:B------:R-:W-:Y:S05]  /*e430*/  WARPSYNC.COLLECTIVE R14, `(.L_x_430) ;  /* 0x000000000e087348 */ /* 0x000fea0003c00000 */
[----:B------:R0:W1:Y:S02]  /*e440*/  SHFL.DOWN P1, R18, R13, R17, R16 ;  /* 0x080000110d127389 */ /* 0x0000640000020010 */
[----:B01----:R-:W-:Y:S05]  /*e450*/  ENDCOLLECTIVE ;  /* 0x000000000000791b */ /* 0x003fea0003800000 */
.L_x_430:
[----:B------:R-:W-:Y:S01]  /*e460*/  IMAD.MOV.U32 R17, RZ, RZ, 0x8 ;  /* 0x00000008ff117424 */ /* 0x000fe200078e00ff */
[----:B------:R-:W-:-:S04]  /*e470*/  ISETP.GT.AND P1, PT, R44, R52, PT ;  /* 0x000000342c00720c */ /* 0x000fc80003f24270 */
[----:B------:R-:W-:-:S05]  /*e480*/  SEL R18, R18, RZ, !P1 ;  /* 0x000000ff12127207 */ /* 0x000fca0004800000 */
[----:B------:R-:W-:Y:S02]  /*e490*/  IMAD.IADD R51, R47, 0x1, R18 ;  /* 0x000000012f337824 */ /* 0x000fe400078e0212 */
[----:B------:R-:W-:Y:S02]  /*e4a0*/  VIADD R47, R42, 0x10 ;  /* 0x000000102a2f7836 */ /* 0x000fe40000000000 */
[----:B------:R-:W-:-:S07]  /*e4b0*/  IMAD.MOV.U32 R13, RZ, RZ, R51 ;  /* 0x000000ffff0d7224 */ /* 0x000fce00078e0033 */
[----:B------:R-:W-:Y:S05]  /*e4c0*/  WARPSYNC.COLLECTIVE R14, `(.L_x_431) ;  /* 0x000000000e087348 */ /* 0x000fea0003c00000 */
[----:B------:R0:W1:Y:S02]  /*e4d0*/  SHFL.DOWN P1, R18, R13, R17, R16 ;  /* 0x080000110d127389 */ /* 0x0000640000020010 */
[----:B01----:R-:W-:Y:S05]  /*e4e0*/  ENDCOLLECTIVE ;  /* 0x000000000000791b */ /* 0x003fea0003800000 */
.L_x_431:
        /* <DEDUP_REMOVED lines=8> */
.L_x_432:
[----:B------:R-:W-:Y:S05]  /*e570*/  WARPSYNC.COLLECTIVE R14, `(.L_x_433) ;  /* 0x000000000e087348 */ /* 0x000fea0003c00000 */
[----:B------:R-:W-:Y:S01]  /*e580*/  VOTE.ALL P0, P0 ;  /* 0x0000000000ff7806 */ /* 0x000fe20000000000 */
[----:B------:R-:W-:-:S12]  /*e590*/  ENDCOLLECTIVE ;  /* 0x000000000000791b */ /* 0x000fd80003800000 */
.L_x_433:
[----:B------:R-:W-:-:S04]  /*e5a0*/  ISETP.GT.AND P1, PT, R47, R52, PT ;  /* 0x000000342f00720c */ /* 0x000fc80003f24270 */
[----:B------:R-:W-:-:S05]  /*e5b0*/  SEL R18, R18, RZ, !P1 ;  /* 0x000000ff12127207 */ /* 0x000fca0004800000 */
[----:B------:R-:W-:Y:S02]  /*e5c0*/  IMAD.IADD R46, R19, 0x1, R18 ;  /* 0x00000001132e7824 */ /* 0x000fe400078e0212 */
[----:B------:R-:W0:Y:S02]  /*e5d0*/  LDC.64 R18, c[0x0][0x3a0] ;  /* 0x0000e800ff127b82 */ /* 0x000e240000000a00 */
[----:B0-----:R-:W-:-:S05]  /*e5e0*/  IADD3 R50, P1, PT, R18, 0x100, RZ ;  /* 0x0000010012327810 */ /* 0x001fca0007f3e0ff */
[----:B------:R-:W-:Y:S01]  /*e5f0*/  IMAD.X R51, RZ, RZ, R19, P1 ;  /* 0x000000ffff337224 */ /* 0x000fe200008e0613 */
[----:B------:R-:W-:Y:S07]  /*e600*/  BRA `(.L_x_434) ;  /* 0xffffff5400c07947 */ /* 0x000fee000383ffff */
.L_x_105:
[----:B------:R-:W-:Y:S01]  /*e610*/  BSSY B0, `(.L_x_435) ;  /* 0x0000006000007945 */ /* 0x000fe20003800000 */
[----:B------:R-:W-:Y:S01]  /*e620*/  PLOP3.LUT P0, PT, P0, PT, PT, 0x8, 0x80 ;  /* 0x000000000080781c */ /* 0x000fe2000070e170 */
[----:B------:R-:W-:-:S12]  /*e630*/  IMAD.MOV.U32 R14, RZ, RZ, -0x1 ;  /* 0xffffffffff0e7424 */ /* 0x000fd800078e00ff */
[----:B-----5:R-:W-:Y:S05]  /*e640*/  WARPSYNC.COLLECTIVE R14, `(.L_x_436) ;  /* 0x000000000e087348 */ /* 0x020fea0003c00000 */
[----:B------:R-:W-:Y:S01]  /*e650*/  VOTE.ANY P0, P0 ;  /* 0x0000000000ff7806 */ /* 0x000fe20000000100 */
[----:B-----5:R-:W-:-:S12]  /*e660*/  ENDCOLLECTIVE ;  /* 0x000000000000791b */ /* 0x020fd80003800000 */
.L_x_436:
[----:B------:R-:W-:Y:S05]  /*e670*/  BSYNC B0 ;  /* 0x0000000000007941 */ /* 0x000fea0003800000 */
.L_x_435:
[----:B------:R-:W-:Y:S05]  /*e680*/  BRA `(.L_x_437) ;  /* 0xffffff5400c87947 */ /* 0x000fea000383ffff */
.L_x_107:
[----:B------:R-:W-:Y:S01]  /*e690*/  BSSY B0, `(.L_x_438) ;  /* 0x0000006000007945 */ /* 0x000fe20003800000 */
[----:B------:R-:W-:Y:S01]  /*e6a0*/  PLOP3.LUT P0, PT, P0, PT, PT, 0x8, 0x80 ;  /* 0x000000000080781c */ /* 0x000fe2000070e170 */
[----:B------:R-:W-:-:S12]  /*e6b0*/  IMAD.MOV.U32 R14, RZ, RZ, -0x1 ;  /* 0xffffffffff0e7424 */ /* 0x000fd800078e00ff */
[----:B-----5:R-:W-:Y:S05]  /*e6c0*/  WARPSYNC.COLLECTIVE R14, `(.L_x_439) ;  /* 0x000000000e087348 */ /* 0x020fea0003c00000 */
[----:B------:R-:W-:Y:S01]  /*e6d0*/  VOTE.ANY P0, P0 ;  /* 0x0000000000ff7806 */ /* 0x000fe20000000100 */
[----:B-----5:R-:W-:-:S12]  /*e6e0*/  ENDCOLLECTIVE ;  /* 0x000000000000791b */ /* 0x020fd80003800000 */
.L_x_439:
[----:B------:R-:W-:Y:S05]  /*e6f0*/  BSYNC B0 ;  /* 0x0000000000007941 */ /* 0x000fea0003800000 */
.L_x_438:
[----:B------:R-:W-:Y:S05]  /*e700*/  BRA `(.L_x_440) ;  /* 0xffffff5800247947 */ /* 0x000fea000383ffff */
.L_x_109:
[----:B------:R-:W-:Y:S01]  /*e710*/  BSSY B0, `(.L_x_441) ;  /* 0x0000006000007945 */ /* 0x000fe20003800000 */
[----:B------:R-:W-:Y:S01]  /*e720*/  PLOP3.LUT P1, PT, P0, PT, PT, 0x8, 0x80 ;  /* 0x000000000080781c */ /* 0x000fe2000072e170 */
[----:B------:R-:W-:-:S12]  /*e730*/  IMAD.MOV.U32 R14, RZ, RZ, -0x1 ;  /* 0xffffffffff0e7424 */ /* 0x000fd800078e00ff */
[----:B-----5:R-:W-:Y:S05]  /*e740*/  WARPSYNC.COLLECTIVE R14, `(.L_x_442) ;  /* 0x000000000e087348 */ /* 0x020fea0003c00000 */
[----:B------:R-:W-:Y:S01]  /*e750*/  VOTE.ANY R14, PT, P1 ;  /* 0x00000000000e7806 */ /* 0x000fe200008e0100 */
[----:B-----5:R-:W-:Y:S06]  /*e760*/  ENDCOLLECTIVE ;  /* 0x000000000000791b */ /* 0x020fec0003800000 */
.L_x_442:
[----:B------:R-:W-:Y:S05]  /*e770*/  BSYNC B0 ;  /* 0x0000000000007941 */ /* 0x000fea0003800000 */
.L_x_441:
[----:B------:R-:W-:Y:S01]  /*e780*/  LOP3.LUT R14, R14, 0x80000000, R23, 0xec, !PT ;  /* 0x800000000e0e7812 */ /* 0x000fe200078eec17 */
[----:B------:R-:W-:-:S04]  /*e790*/  VIADD R21, R21, 0xffffffe0 ;  /* 0xffffffe015157836 */ /* 0x000fc80000000000 */
[----:B------:R-:W-:-:S05]  /*e7a0*/  VIADD R17, R14, 0xffffffff ;  /* 0xffffffff0e117836 */ /* 0x000fca0000000000 */
[----:B------:R-:W-:Y:S01]  /*e7b0*/  LOP3.LUT R52, R14, R17, RZ, 0xc, !PT ;  /* 0x000000110e347212 */ /* 0x000fe200078e0cff */
[----:B------:R-:W-:Y:S02]  /*e7c0*/  IMAD.MOV.U32 R17, RZ, RZ, 0x1 ;  /* 0x00000001ff117424 */ /* 0x000fe400078e00ff */
[----:B------:R-:W-:Y:S01]  /*e7d0*/  IMAD.MOV.U32 R14, RZ, RZ, -0x1 ;  /* 0xffffffffff0e7424 */ /* 0x000fe200078e00ff */
[----:B------:R0:W1:Y:S06]  /*e7e0*/  POPC R16, R52 ;  /* 0x0000003400107309 */ /* 0x00006c0000000000 */
[----:B01----:R-:W-:Y:S05]  /*e7f0*/  WARPSYNC.COLLECTIVE R14, `(.L_x_443) ;  /* 0x000000000e087348 */ /* 0x003fea0003c00000 */
[----:B-1----:R1:W2:Y:S02]  /*e800*/  SHFL.DOWN P1, R18, R13, R17, R16 ;  /* 0x080000110d127389 */ /* 0x0022a40000020010 */
[----:B012---:R-:W-:Y:S05]  /*e810*/  ENDCOLLECTIVE ;  /* 0x000000000000791b */ /* 0x007fea0003800000 */
.L_x_443:
[----:B------:R-:W-:Y:S01]  /*e820*/  ISETP.GE.AND P0, PT, R42, R16, PT ;  /* 0x000000102a00720c */ /* 0x000fe20003f06270 */
[----:B------:R-:W-:-:S03]  /*e830*/  IMAD.MOV.U32 R17, RZ, RZ, 0x2 ;  /* 0x00000002ff117424 */ /* 0x000fc600078e00ff */
[----:B------:R-:W-:Y:S02]  /*e840*/  SEL R18, R18, RZ, !P0 ;  /* 0x000000ff12127207 */ /* 0x000fe40004000000 */
[----:B------:R-:W-:-:S03]  /*e850*/  ISETP.GT.AND P0, PT, R45, R16, PT ;  /* 0x000000102d00720c */ /* 0x000fc60003f04270 */
[----:B------:R-:W-:-:S04]  /*e860*/  IMAD.IADD R47, R18, 0x1, R13 ;  /* 0x00000001122f7824 */ /* 0x000fc800078e020d */
[----:B------:R-:W-:-:S07]  /*e870*/  IMAD.MOV.U32 R13, RZ, RZ, R47 ;  /* 0x000000ffff0d7224 */ /* 0x000fce00078e002f */
[----:B------:R-:W-:Y:S05]  /*e880*/  WARPSYNC.COLLECTIVE R14, `(.L_x_444) ;  /* 0x000000000e087348 */ /* 0x000fea0003c00000 */
[----:B------:R0:W1:Y:S02]  /*e890*/  SHFL.DOWN P1, R18, R13, R17, R16 ;  /* 0x080000110d127389 */ /* 0x0000640000020010 */
[----:B01----:R-:W-:Y:S05]  /*e8a0*/  ENDCOLLECTIVE ;  /* 0x000000000000791b */ /* 0x003fea0003800000 */
.L_x_444:
[----:B------:R-:W-:Y:S01]  /*e8b0*/  IMAD.MOV.U32 R17, RZ, RZ, 0x4 ;  /* 0x00000004ff117424 */ /* 0x000fe200078e00ff */
[----:B------:R-:W-:Y:S02]  /*e8c0*/  SEL R18, R18, RZ, !P0 ;  /* 0x000000ff12127207 */ /* 0x000fe40004000000 */
[----:B------:R-:W-:-:S03]  /*e8d0*/  ISETP.GT.AND P0, PT, R44, R16, PT ;  /* 0x000000102c00720c */ /* 0x000fc60003f04270 */
[----:B------:R-:W-:-:S04]  /*e8e0*/  IMAD.IADD R53, R47, 0x1, R18 ;  /* 0x000000012f357824 */ /* 0x000fc800078e0212 */
[----:B------:R-:W-:-:S07]  /*e8f0*/  IMAD.MOV.U32 R13, RZ, RZ, R53 ;  /* 0x000000ffff0d7224 */ /* 0x000fce00078e0035 */
[----:B------:R-:W-:Y:S05]  /*e900*/  WARPSYNC.COLLECTIVE R14, `(.L_x_445) ;  /* 0x000000000e087348 */ /* 0x000fea0003c00000 */
[----:B------:R0:W1:Y:S02]  /*e910*/  SHFL.DOWN P1, R18, R13, R17, R16 ;  /* 0x080000110d127389 */ /* 0x0000640000020010 */
[----:B01----:R-:W-:Y:S05]  /*e920*/  ENDCOLLECTIVE ;  /* 0x000000000000791b */ /* 0x003fea0003800000 */
.L_x_445:
[----:B------:R-:W-:Y:S01]  /*e930*/  IMAD.MOV.U32 R17, RZ, RZ, 0x8 ;  /* 0x00000008ff117424 */ /* 0x000fe200078e00ff */
[----:B------:R-:W-:Y:S02]  /*e940*/  SEL R18, R18, RZ, !P0 ;  /* 0x000000ff12127207 */ /* 0x000fe40004000000 */
[----:B------:R-:W-:-:S03]  /*e950*/  ISETP.GT.AND P0, PT, R43, R16, PT ;  /* 0x000000102b00720c */ /* 0x000fc60003f04270 */
[----:B------:R-:W-:Y:S02]  /*e960*/  IMAD.IADD R52, R53, 0x1, R18 ;  /* 0x0000000135347824 */ /* 0x000fe400078e0212 */
[----:B------:R-:W-:Y:S02]  /*e970*/  VIADD R53, R42, 0x10 ;  /* 0x000000102a357836 */ /* 0x000fe40000000000 */
[----:B------:R-:W-:-:S07]  /*e980*/  IMAD.MOV.U32 R13, RZ, RZ, R52 ;  /* 0x000000ffff0d7224 */ /* 0x000fce00078e0034 */
[----:B------:R-:W-:Y:S05]  /*e990*/  WARPSYNC.COLLECTIVE R14, `(.L_x_446) ;  /* 0x000000000e087348 */ /* 0x000fea0003c00000 */
[----:B------:R0:W1:Y:S02]  /*e9a0*/  SHFL.DOWN P1, R18, R13, R17, R16 ;  /* 0x080000110d127389 */ /* 0x0000640000020010 */
[----:B01----:R-:W-:Y:S05]  /*e9b0*/  ENDCOLLECTIVE ;  /* 0x000000000000791b */ /* 0x003fea0003800000 */
.L_x_446:
        /* <DEDUP_REMOVED lines=8> */
.L_x_447:
[----:B------:R-:W-:Y:S02]  /*ea40*/  SEL R18, R18, RZ, !P0 ;  /* 0x000000ff12127207 */ /* 0x000fe40004000000 */
[----:B------:R-:W-:Y:S02]  /*ea50*/  ISETP.NE.AND P0, PT, R12, 0x65, PT ;  /* 0x000000650c00780c */ /* 0x000fe40003f05270 */
[----:B------:R-:W-:-:S11]  /*ea60*/  IADD3 R46, PT, PT, R47, R18, R46 ;  /* 0x000000122f2e7210 */ /* 0x000fd60007ffe02e */
[----:B------:R-:W-:Y:S05]  /*ea70*/  WARPSYNC.COLLECTIVE R14, `(.L_x_448) ;  /* 0x000000000e087348 */ /* 0x000fea0003c00000 */
[----:B------:R-:W-:Y:S01]  /*ea80*/  VOTE.ALL P0, P0 ;  /* 0x0000000000ff7806 */ /* 0x000fe20000000000 */
[----:B------:R-:W-:-:S12]  /*ea90*/  ENDCOLLECTIVE ;  /* 0x000000000000791b */ /* 0x000fd80003800000 */
.L_x_448:
[----:B------:R-:W-:Y:S05]  /*eaa0*/  BRA `(.L_x_449) ;  /* 0xffffff5400c07947 */ /* 0x000fea000383ffff */
.L_x_307:
[----:B------:R-:W-:Y:S01]  /*eab0*/  BSSY B1, `(.L_x_450) ;  /* 0x0000006000017945 */ /* 0x000fe20003800000 */
[----:B------:R-:W-:Y:S01]  /*eac0*/  PLOP3.LUT P0, PT, P0, PT, PT, 0x8, 0x80 ;  /* 0x000000000080781c */ /* 0x000fe2000070e170 */
[----:B------:R-:W-:-:S12]  /*ead0*/  IMAD.MOV.U32 R14, RZ, RZ, -0x1 ;  /* 0xffffffffff0e7424 */ /* 0x000fd800078e00ff */
[----:B-----5:R-:W-:Y:S05]  /*eae0*/  WARPSYNC.COLLECTIVE R14, `(.L_x_451) ;  /* 0x000000000e087348 */ /* 0x020fea0003c00000 */
[----:B------:R-:W-:Y:S01]  /*eaf0*/  VOTE.ANY P0, P0 ;  /* 0x0000000000ff7806 */ /* 0x000fe20000000100 */
[----:B-----5:R-:W-:-:S12]  /*eb00*/  ENDCOLLECTIVE ;  /* 0x000000000000791b */ /* 0x020fd80003800000 */
.L_x_451:
[----:B------:R-:W-:Y:S05]  /*eb10*/  BSYNC B1 ;  /* 0x0000000000017941 */ /* 0x000fea0003800000 */
.L_x_450:
[----:B------:R-:W-:Y:S05]  /*eb20*/  BRA `(.L_x_452) ;  /* 0xffffffbc00e47947 */ /* 0x000fea000383ffff */
.L_x_309:
[----:B------:R-:W-:Y:S01]  /*eb30*/  BSSY B1, `(.L_x_453) ;  /* 0x0000006000017945 */ /* 0x000fe20003800000 */
[----:B------:R-:W-:Y:S01]  /*eb40*/  PLOP3.LUT P0, PT, P0, PT, PT, 0x8, 0x80 ;  /* 0x000000000080781c */ /* 0x000fe2000070e170 */
[----:B------:R-:W-:-:S12]  /*eb50*/  IMAD.MOV.U32 R14, RZ, RZ, -0x1 ;  /* 0xffffffffff0e7424 */ /* 0x000fd800078e00ff */
[----:B-----5:R-:W-:Y:S05]  /*eb60*/  WARPSYNC.COLLECTIVE R14, `(.L_x_454) ;  /* 0x000000000e087348 */ /* 0x020fea0003c00000 */
[----:B------:R-:W-:Y:S01]  /*eb70*/  VOTE.ANY P0, P0 ;  /* 0x0000000000ff7806 */ /* 0x000fe20000000100 */
[----:B-----5:R-:W-:-:S12]  /*eb80*/  ENDCOLLECTIVE ;  /* 0x000000000000791b */ /* 0x020fd80003800000 */
.L_x_454:
[----:B------:R-:W-:Y:S05]  /*eb90*/  BSYNC B1 ;  /* 0x0000000000017941 */ /* 0x000fea0003800000 */
.L_x_453:
[----:B------:R-:W-:Y:S05]  /*eba0*/  BRA `(.L_x_455) ;  /* 0xffffffc000407947 */ /* 0x000fea000383ffff */
.L_x_311:
[----:B------:R-:W0:Y:S01]  /*ebb0*/  S2R R21, SR_GEMASK ;  /* 0x0000000000157919 */ /* 0x000e220000003c00 */
[----:B------:R-:W-:Y:S01]  /*ebc0*/  BSSY B1, `(.L_x_456) ;  /* 0x0000007000017945 */ /* 0x000fe20003800000 */
[----:B------:R-:W-:Y:S01]  /*ebd0*/  ISETP.NE.AND P0, PT, R12, 0x65, PT ;  /* 0x000000650c00780c */ /* 0x000fe20003f05270 */
[----:B------:R-:W-:Y:S01]  /*ebe0*/  IMAD.MOV.U32 R14, RZ, RZ, -0x1 ;  /* 0xffffffffff0e7424 */ /* 0x000fe200078e00ff */
[----:B------:R-:W-:-:S13]  /*ebf0*/  PLOP3.LUT P1, PT, P1, PT, PT, 0x8, 0x80 ;  /* 0x000000000080781c */ /* 0x000fda0000f2e170 */
[----:B0----5:R-:W-:Y:S05]  /*ec00*/  WARPSYNC.COLLECTIVE R14, `(.L_x_457) ;  /* 0x000000000e087348 */ /* 0x021fea0003c00000 */
[----:B------:R-:W-:Y:S01]  /*ec10*/  VOTE.ANY R14, PT, P1 ;  /* 0x00000000000e7806 */ /* 0x000fe200008e0100 */
[----:B0----5:R-:W-:Y:S06]  /*ec20*/  ENDCOLLECTIVE ;  /* 0x000000000000791b */ /* 0x021fec0003800000 */
.L_x_457:
[----:B------:R-:W-:Y:S05]  /*ec30*/  BSYNC B1 ;  /* 0x0000000000017941 */ /* 0x000fea0003800000 */
.L_x_456:
[----:B------:R-:W-:Y:S01]  /*ec40*/  LOP3.LUT R14, R14, 0x80000000, R21, 0xec, !PT ;  /* 0x800000000e0e7812 */ /* 0x000fe200078eec15 */
[C---:B------:R-:W-:Y:S02]  /*ec50*/  VIADD R45, R42.reuse, 0x2 ;  /* 0x000000022a2d7836 */ /* 0x040fe40000000000 */
[----:B------:R-:W-:Y:S02]  /*ec60*/  VIADD R22, R42, 0x4 ;  /* 0x000000042a167836 */ /* 0x000fe40000000000 */
[----:B------:R-:W-:-:S05]  /*ec70*/  VIADD R17, R14, 0xffffffff ;  /* 0xffffffff0e117836 */ /* 0x000fca0000000000 */
        /* <DEDUP_REMOVED lines=8> */
.L_x_458:
        /* <DEDUP_REMOVED lines=8> */
.L_x_459:
        /* <DEDUP_REMOVED lines=9> */
.L_x_460:
        /* <DEDUP_REMOVED lines=9> */
.L_x_461:
        /* <DEDUP_REMOVED lines=8> */
.L_x_462:
[----:B------:R-:W-:Y:S05]  /*ef20*/  WARPSYNC.COLLECTIVE R14, `(.L_x_463) ;  /* 0x000000000e087348 */ /* 0x000fea0003c00000 */
[----:B------:R-:W-:Y:S01]  /*ef30*/  VOTE.ALL P0, P0 ;  /* 0x0000000000ff7806 */ /* 0x000fe20000000000 */
[----:B------:R-:W-:-:S12]  /*ef40*/  ENDCOLLECTIVE ;  /* 0x000000000000791b */ /* 0x000fd80003800000 */
.L_x_463:
[----:B------:R-:W0:Y:S01]  /*ef50*/  LDC.64 R12, c[0x0][0x3a0] ;  /* 0x0000e800ff0c7b82 */ /* 0x000e220000000a00 */
[----:B------:R-:W-:-:S04]  /*ef60*/  ISETP.GT.AND P1, PT, R49, R52, PT ;  /* 0x000000343100720c */ /* 0x000fc80003f24270 */
[----:B------:R-:W-:-:S05]  /*ef70*/  SEL R18, R18, RZ, !P1 ;  /* 0x000000ff12127207 */ /* 0x000fca0004800000 */
[----:B------:R-:W-:Y:S01]  /*ef80*/  IMAD.IADD R46, R47, 0x1, R18 ;  /* 0x000000012f2e7824 */ /* 0x000fe200078e0212 */
[----:B0-----:R-:W-:-:S05]  /*ef90*/  IADD3 R48, P1, PT, R12, 0x100, RZ ;  /* 0x000001000c307810 */ /* 0x001fca0007f3e0ff */
[----:B------:R-:W-:Y:S01]  /*efa0*/  IMAD.X R49, RZ, RZ, R13, P1 ;  /* 0x000000ffff317224 */ /* 0x000fe200008e060d */
[----:B------:R-:W-:Y:S07]  /*efb0*/  BRA `(.L_x_464) ;  /* 0xffffffbc00d87947 */ /* 0x000fee000383ffff */
.L_x_313:
[----:B------:R-:W-:Y:S01]  /*efc0*/  BSSY B1, `(.L_x_465) ;  /* 0x0000006000017945 */ /* 0x000fe20003800000 */
[----:B------:R-:W-:Y:S01]  /*efd0*/  PLOP3.LUT P0, PT, P0, PT, PT, 0x8, 0x80 ;  /* 0x000000000080781c */ /* 0x000fe2000070e170 */
[----:B------:R-:W-:-:S12]  /*efe0*/  IMAD.MOV.U32 R14, RZ, RZ, -0x1 ;  /* 0xffffffffff0e7424 */ /* 0x000fd800078e00ff */
[----:B-----5:R-:W-:Y:S05]  /*eff0*/  WARPSYNC.COLLECTIVE R14, `(.L_x_466) ;  /* 0x000000000e087348 */ /* 0x020fea0003c00000 */
[----:B------:R-:W-:Y:S01]  /*f000*/  VOTE.ANY P0, P0 ;  /* 0x0000000000ff7806 */ /* 0x000fe20000000100 */
[----:B-----5:R-:W-:-:S12]  /*f010*/  ENDCOLLECTIVE ;  /* 0x000000000000791b */ /* 0x020fd80003800000 */
.L_x_466:
[----:B------:R-:W-:Y:S05]  /*f020*/  BSYNC B1 ;  /* 0x0000000000017941 */ /* 0x000fea0003800000 */
.L_x_465:
[----:B------:R-:W-:Y:S05]  /*f030*/  BRA `(.L_x_467) ;  /* 0xffffffbc00e07947 */ /* 0x000fea000383ffff */
.L_x_315:
[----:B------:R-:W-:Y:S01]  /*f040*/  BSSY B1, `(.L_x_468) ;  /* 0x0000006000017945 */ /* 0x000fe20003800000 */
[----:B------:R-:W-:Y:S01]  /*f050*/  PLOP3.LUT P0, PT, P0, PT, PT, 0x8, 0x80 ;  /* 0x000000000080781c */ /* 0x000fe2000070e170 */
[----:B------:R-:W-:-:S12]  /*f060*/  IMAD.MOV.U32 R14, RZ, RZ, -0x1 ;  /* 0xffffffffff0e7424 */ /* 0x000fd800078e00ff */
[----:B-----5:R-:W-:Y:S05]  /*f070*/  WARPSYNC.COLLECTIVE R14, `(.L_x_469) ;  /* 0x000000000e087348 */ /* 0x020fea0003c00000 */
[----:B------:R-:W-:Y:S01]  /*f080*/  VOTE.ANY P0, P0 ;  /* 0x0000000000ff7806 */ /* 0x000fe20000000100 */
[----:B-----5:R-:W-:-:S12]  /*f090*/  ENDCOLLECTIVE ;  /* 0x000000000000791b */ /* 0x020fd80003800000 */
.L_x_469:
[----:B------:R-:W-:Y:S05]  /*f0a0*/  BSYNC B1 ;  /* 0x0000000000017941 */ /* 0x000fea0003800000 */
.L_x_468:
[----:B------:R-:W-:Y:S05]  /*f0b0*/  BRA `(.L_x_470) ;  /* 0xffffffc0003c7947 */ /* 0x000fea000383ffff */
.L_x_317:
[----:B------:R-:W-:Y:S01]  /*f0c0*/  BSSY B1, `(.L_x_471) ;  /* 0x0000006000017945 */ /* 0x000fe20003800000 */
[----:B------:R-:W-:Y:S01]  /*f0d0*/  PLOP3.LUT P1, PT, P0, PT, PT, 0x8, 0x80 ;  /* 0x000000000080781c */ /* 0x000fe2000072e170 */
[----:B------:R-:W-:-:S12]  /*f0e0*/  IMAD.MOV.U32 R14, RZ, RZ, -0x1 ;  /* 0xffffffffff0e7424 */ /* 0x000fd800078e00ff */
[----:B-----5:R-:W-:Y:S05]  /*f0f0*/  WARPSYNC.COLLECTIVE R14, `(.L_x_472) ;  /* 0x000000000e087348 */ /* 0x020fea0003c00000 */
[----:B------:R-:W-:Y:S01]  /*f100*/  VOTE.ANY R14, PT, P1 ;  /* 0x00000000000e7806 */ /* 0x000fe200008e0100 */
[----:B-----5:R-:W-:Y:S06]  /*f110*/  ENDCOLLECTIVE ;  /* 0x000000000000791b */ /* 0x020fec0003800000 */
.L_x_472:
[----:B------:R-:W-:Y:S05]  /*f120*/  BSYNC B1 ;  /* 0x0000000000017941 */ /* 0x000fea0003800000 */
.L_x_471:
        /* <DEDUP_REMOVED lines=10> */
.L_x_473:
        /* <DEDUP_REMOVED lines=9> */
.L_x_474:
        /* <DEDUP_REMOVED lines=8> */
.L_x_475:
[----:B------:R-:W-:Y:S01]  /*f2e0*/  IMAD.MOV.U32 R17, RZ, RZ, 0x8 ;  /* 0x00000008ff117424 */ /* 0x000fe200078e00ff */
[----:B------:R-:W-:Y:S02]  /*f2f0*/  SEL R53, R18, RZ, !P0 ;  /* 0x000000ff12357207 */ /* 0x000fe40004000000 */
[----:B------:R-:W-:-:S03]  /*f300*/  ISETP.GT.AND P0, PT, R23, R16, PT ;  /* 0x000000101700720c */ /* 0x000fc60003f04270 */
[----:B------:R-:W-:Y:S02]  /*f310*/  IMAD.IADD R13, R52, 0x1, R53 ;  /* 0x00000001340d7824 */ /* 0x000fe400078e0235 */
[----:B------:R-:W-:-:S08]  /*f320*/  VIADD R52, R42, 0x10 ;  /* 0x000000102a347836 */ /* 0x000fd00000000000 */
[----:B------:R-:W-:Y:S05]  /*f330*/  WARPSYNC.COLLECTIVE R14, `(.L_x_476) ;  /* 0x000000000e087348 */ /* 0x000fea0003c00000 */
[----:B------:R0:W1:Y:S02]  /*f340*/  SHFL.DOWN P1, R18, R13, R17, R16 ;  /* 0x080000110d127389 */ /* 0x0000640000020010 */
[----:B01----:R-:W-:Y:S05]  /*f350*/  ENDCOLLECTIVE ;  /* 0x000000000000791b */ /* 0x003fea0003800000 */
.L_x_476:
        /* <DEDUP_REMOVED lines=8> */
.L_x_477:
[----:B------:R-:W-:Y:S02]  /*f3e0*/  SEL R18, R18, RZ, !P0 ;  /* 0x000000ff12127207 */ /* 0x000fe40004000000 */
[----:B------:R-:W-:Y:S02]  /*f3f0*/  ISETP.NE.AND P0, PT, R12, 0x65, PT ;  /* 0x000000650c00780c */ /* 0x000fe40003f05270 */
[----:B------:R-:W-:-:S11]  /*f400*/  IADD3 R46, PT, PT, R53, R18, R46 ;  /* 0x00000012352e7210 */ /* 0x000fd60007ffe02e */
[----:B------:R-:W-:Y:S05]  /*f410*/  WARPSYNC.COLLECTIVE R14, `(.L_x_478) ;  /* 0x000000000e087348 */ /* 0x000fea0003c00000 */
[----:B------:R-:W-:Y:S01]  /*f420*/  VOTE.ALL P0, P0 ;  /* 0x0000000000ff7806 */ /* 0x000fe20000000000 */
[----:B------:R-:W-:-:S12]  /*f430*/  ENDCOLLECTIVE ;  /* 0x000000000000791b */ /* 0x000fd80003800000 */
.L_x_478:
[----:B------:R-:W-:Y:S05]  /*f440*/  BRA `(.L_x_479) ;  /* 0xffffffbc00dc7947 */ /* 0x000fea000383ffff */
.L_x_480:
[----:B------:R-:W-:-:S00]  /*f450*/  BRA `(.L_x_480) ;  /* 0xfffffffc00fc7947 */ /* 0x000fc0000383ffff */
[----:B------:R-:W-:-:S00]  /*f460*/  NOP ;  /* 0x0000000000007918 */ /* 0x000fc00000000000 */
        /* <DEDUP_REMOVED lines=9> */
.L_x_1305:


//--------------------- .text._ZN3cub18CUB_300001_SM_10006detail6select23DeviceSelectSweepKernelINS2_10policy_hubIiiiLb0ELNS0_10SelectImplE2EE10Policy1000EPiN6thrust24THRUST_300001_SM_1000_NS6detail15normal_iteratorINSA_10device_ptrIiEEEESF_S8_NS0_13ScanTileStateIiLb1EEE7is_evenNS0_8NullTypeEiNS2_19streaming_context_tIiLb0EEELS5_2EEEvT0_T1_T2_T3_T4_T5_T6_T7_iT8_NS1_7vsmem_tE --------------------------
	.section	.text._ZN3cub18CUB_300001_SM_10006detail6select23DeviceSelectSweepKernelINS2_10policy_hubIiiiLb0ELNS0_10SelectImplE2EE10Policy1000EPiN6thrust24THRUST_300001_SM_1000_NS6detail15normal_iteratorINSA_10device_ptrIiEEEESF_S8_NS0_13ScanTileStateIiLb1EEE7is_evenNS0_8NullTypeEiNS2_19streaming_context_tIiLb0EEELS5_2EEEvT0_T1_T2_T3_T4_T5_T6_T7_iT8_NS1_7vsmem_tE,"ax",@progbits
	.align	128
        .global         _ZN3cub18CUB_300001_SM_10006detail6select23DeviceSelectSweepKernelINS2_10policy_hubIiiiLb0ELNS0_10SelectImplE2EE10Policy1000EPiN6thrust24THRUST_300001_SM_1000_NS6detail15normal_iteratorINSA_10device_ptrIiEEEESF_S8_NS0_13ScanTileStateIiLb1EEE7is_evenNS0_8NullTypeEiNS2_19streaming_context_tIiLb0EEELS5_2EEEvT0_T1_T2_T3_T4_T5_T6_T7_iT8_NS1_7vsmem_tE
        .type           _ZN3cub18CUB_300001_SM_10006detail6select23DeviceSelectSweepKernelINS2_10policy_hubIiiiLb0ELNS0_10SelectImplE2EE10Policy1000EPiN6thrust24THRUST_300001_SM_1000_NS6detail15normal_iteratorINSA_10device_ptrIiEEEESF_S8_NS0_13ScanTileStateIiLb1EEE7is_evenNS0_8NullTypeEiNS2_19streaming_context_tIiLb0EEELS5_2EEEvT0_T1_T2_T3_T4_T5_T6_T7_iT8_NS1_7vsmem_tE,@function
        .size           _ZN3cub18CUB_300001_SM_10006detail6select23DeviceSelectSweepKernelINS2_10policy_hubIiiiLb0ELNS0_10SelectImplE2EE10Policy1000EPiN6thrust24THRUST_300001_SM_1000_NS6detail15normal_iteratorINSA_10device_ptrIiEEEESF_S8_NS0_13ScanTileStateIiLb1EEE7is_evenNS0_8NullTypeEiNS2_19streaming_context_tIiLb0EEELS5_2EEEvT0_T1_T2_T3_T4_T5_T6_T7_iT8_NS1_7vsmem_tE,(.L_x_1306 - _ZN3cub18CUB_300001_SM_10006detail6select23DeviceSelectSweepKernelINS2_10policy_hubIiiiLb0ELNS0_10SelectImplE2EE10Policy1000EPiN6thrust24THRUST_300001_SM_1000_NS6detail15normal_iteratorINSA_10device_ptrIiEEEESF_S8_NS0_13ScanTileStateIiLb1EEE7is_evenNS0_8NullTypeEiNS2_19streaming_context_tIiLb0EEELS5_2EEEvT0_T1_T2_T3_T4_T5_T6_T7_iT8_NS1_7vsmem_tE)
        .other          _ZN3cub18CUB_300001_SM_10006detail6select23DeviceSelectSweepKernelINS2_10policy_hubIiiiLb0ELNS0_10SelectImplE2EE10Policy1000EPiN6thrust24THRUST_300001_SM_1000_NS6detail15normal_iteratorINSA_10device_ptrIiEEEESF_S8_NS0_13ScanTileStateIiLb1EEE7is_evenNS0_8NullTypeEiNS2_19streaming_context_tIiLb0EEELS5_2EEEvT0_T1_T2_T3_T4_T5_T6_T7_iT8_NS1_7vsmem_tE,@"STO_CUDA_ENTRY STV_DEFAULT"
_ZN3cub18CUB_300001_SM_10006detail6select23DeviceSelectSweepKernelINS2_10policy_hubIiiiLb0ELNS0_10SelectImplE2EE10Policy1000EPiN6thrust24THRUST_300001_SM_1000_NS6detail15normal_iteratorINSA_10device_ptrIiEEEESF_S8_NS0_13ScanTileStateIiLb1EEE7is_evenNS0_8NullTypeEiNS2_19streaming_context_tIiLb0EEELS5_2EEEvT0_T1_T2_T3_T4_T5_T6_T7_iT8_NS1_7vsmem_tE:
.text._ZN3cub18CUB_300001_SM_10006detail6select23DeviceSelectSweepKernelINS2_10policy_hubIiiiLb0ELNS0_10SelectImplE2EE10Policy1000EPiN6thrust24THRUST_300001_SM_1000_NS6detail15normal_iteratorINSA_10device_ptrIiEEEESF_S8_NS0_13ScanTileStateIiLb1EEE7is_evenNS0_8NullTypeEiNS2_19streaming_context_tIiLb0EEELS5_2EEEvT0_T1_T2_T3_T4_T5_T6_T7_iT8_NS1_7vsmem_tE:
[----:B------:R-:W-:Y:S01]  /*0000*/  LDC R1, c[0x0][0x37c] ;  /* 0x0000df00ff017b82 */ /* 0x000fe20000000800 */
[----:B------:R-:W0:Y:S07]  /*0010*/  S2R R3, SR_CTAID.Y ;  /* 0x0000000000037919 */ /* 0x000e2e0000002600 */
[----:B------:R-:W0:Y:S01]  /*0020*/  S2UR UR6, SR_CTAID.X ;  /* 0x00000000000679c3 */ /* 0x000e220000002500 */
[----:B------:R-:W1:Y:S01]  /*0030*/  LDCU UR4, c[0x0][0x3b0] ;  /* 0x00007600ff0477ac */ /* 0x000e620008000800 */
[----:B------:R-:W2:Y:S06]  /*0040*/  LDCU.64 UR8, c[0x0][0x358] ;  /* 0x00006b00ff0877ac */ /* 0x000eac0008000a00 */
[----:B------:R-:W0:Y:S01]  /*0050*/  LDC R0, c[0x0][0x374] ;  /* 0x0000dd00ff007b82 */ /* 0x000e220000000800 */
[----:B-1----:R-:W-:Y:S01]  /*0060*/  UIADD3 UR4, UPT, UPT, UR4, -0x1, URZ ;  /* 0xffffffff04047890 */ /* 0x002fe2000fffe0ff */
[----:B0-----:R-:W-:-:S04]  /*0070*/  IMAD R0, R0, UR6, R3 ;  /* 0x0000000600007c24 */ /* 0x001fc8000f8e0203 */
[C---:B------:R-:W-:Y:S01]  /*0080*/  IMAD R16, R0.reuse, 0x1340, RZ ;  /* 0x0000134000107824 */ /* 0x040fe200078e02ff */
[----:B------:R-:W-:-:S13]  /*0090*/  ISETP.GE.AND P0, PT, R0, UR4, PT ;  /* 0x0000000400007c0c */ /* 0x000fda000bf06270 */
[----:B--2---:R-:W-:Y:S05]  /*00a0*/  @P0 BRA `(.L_x_481) ;  /* 0x0000002c00d80947 */ /* 0x004fea0003800000 */
[----:B------:R-:W-:-:S13]  /*00b0*/  ISETP.NE.AND P0, PT, R0, RZ, PT ;  /* 0x000000ff0000720c */ /* 0x000fda0003f05270 */
[----:B------:R-:W-:Y:S05]  /*00c0*/  @P0 BRA `(.L_x_482) ;  /* 0x0000001000840947 */ /* 0x000fea0003800000 */
[----:B------:R-:W0:Y:S01]  /*00d0*/  S2R R0, SR_TID.X ;  /* 0x0000000000007919 */ /* 0x000e220000002100 */
[----:B------:R-:W1:Y:S08]  /*00e0*/  LDC.64 R2, c[0x0][0x380] ;  /* 0x0000e000ff027b82 */ /* 0x000e700000000a00 */
[----:B------:R-:W2:Y:S01]  /*00f0*/  LDC.64 R4, c[0x0][0x388] ;  /* 0x0000e200ff047b82 */ /* 0x000ea20000000a00 */
[----:B0-----:R-:W-:-:S04]  /*0100*/  IMAD R8, R0, 0xb, RZ ;  /* 0x0000000b00087824 */ /* 0x001fc800078e02ff */
[----:B-1----:R-:W-:-:S04]  /*0110*/  IMAD.WIDE.U32 R2, R8, 0x4, R2 ;  /* 0x0000000408027825 */ /* 0x002fc800078e0002 */
[----:B--2---:R-:W-:Y:S01]  /*0120*/  IMAD.WIDE.U32 R4, R8, 0x4, R4 ;  /* 0x0000000408047825 */ /* 0x004fe200078e0004 */
        /* <DEDUP_REMOVED lines=13> */
[----:B------:R-:W0:Y:S04]  /*0200*/  LDG.E R7, desc[UR8][R4.64+0x4] ;  /* 0x0000040804077981 */ /* 0x000e28000c1e1900 */
        /* <DEDUP_REMOVED lines=10> */
[----:B------:R-:W-:Y:S01]  /*02b0*/  UMOV UR4, 0x400 ;  /* 0x0000040000047882 */ /* 0x000fe20000000000 */
[----:B------:R-:W1:Y:S02]  /*02c0*/  S2R R41, SR_LANEID ;  /* 0x0000000000297919 */ /* 0x000e640000000000 */
[----:B-1----:R-:W-:Y:S01]  /*02d0*/  ULEA UR4, UR5, UR4, 0x18 ;  /* 0x0000000405047291 */ /* 0x002fe2000f8ec0ff */
[----:B------:R-:W1:Y:S01]  /*02e0*/  LDCU UR5, c[0x0][0x3ac] ;  /* 0x00007580ff0577ac */ /* 0x000e620008000800 */
[----:B------:R-:W-:-:S02]  /*02f0*/  ISETP.NE.AND P2, PT, R41, 0x1f, PT ;  /* 0x0000001f2900780c */ /* 0x000fc40003f45270 */
[----:B------:R-:W-:Y:S01]  /*0300*/  BAR.SYNC.DEFER_BLOCKING 0x0 ;  /* 0x0000000000007b1d */ /* 0x000fe20000010000 */
[----:B--2---:R-:W-:Y:S02]  /*0310*/  LOP3.LUT R6, R6, 0x1, RZ, 0xc0, !PT ;  /* 0x0000000106067812 */ /* 0x004fe400078ec0ff */
[----:B0-----:R-:W-:Y:S02]  /*0320*/  LOP3.LUT R2, R7, 0x1, RZ, 0xc0, !PT ;  /* 0x0000000107027812 */ /* 0x001fe400078ec0ff */
[----:B------:R-:W-:Y:S02]  /*0330*/  LOP3.LUT R31, R6, 0x1, RZ, 0x3c, !PT ;  /* 0x00000001061f7812 */ /* 0x000fe400078e3cff */
[----:B---3--:R-:W-:Y:S02]  /*0340*/  LOP3.LUT R3, R20, 0x1, RZ, 0xc0, !PT ;  /* 0x0000000114037812 */ /* 0x008fe400078ec0ff */
[----:B------:R-:W-:Y:S02]  /*0350*/  LOP3.LUT R22, R2, 0x1, RZ, 0x3c, !PT ;  /* 0x0000000102167812 */ /* 0x000fe400078e3cff */
[----:B------:R-:W-:-:S02]  /*0360*/  LOP3.LUT R29, R3, 0x1, RZ, 0x3c, !PT ;  /* 0x00000001031d7812 */ /* 0x000fc400078e3cff */
[----:B----4-:R-:W-:Y:S01]  /*0370*/  LOP3.LUT R24, R24, 0x1, RZ, 0xc0, !PT ;  /* 0x0000000118187812 */ /* 0x010fe200078ec0ff */
[----:B------:R-:W-:Y:S01]  /*0380*/  IMAD.IADD R40, R31, 0x1, R22 ;  /* 0x000000011f287824 */ /* 0x000fe200078e0216 */
[----:B-----5:R-:W-:Y:S02]  /*0390*/  LOP3.LUT R21, R21, 0x1, RZ, 0xc0, !PT ;  /* 0x0000000115157812 */ /* 0x020fe400078ec0ff */
[----:B------:R-:W-:Y:S01]  /*03a0*/  LOP3.LUT R34, R24, 0x1, RZ, 0x3c, !PT ;  /* 0x0000000118227812 */ /* 0x000fe200078e3cff */
[----:B------:R-:W-:Y:S01]  /*03b0*/  IMAD.IADD R33, R29, 0x1, R40 ;  /* 0x000000011d217824 */ /* 0x000fe200078e0228 */
[----:B------:R-:W-:Y:S02]  /*03c0*/  LOP3.LUT R26, R26, 0x1, RZ, 0xc0, !PT ;  /* 0x000000011a1a7812 */ /* 0x000fe400078ec0ff */
[----:B------:R-:W-:Y:S02]  /*03d0*/  LOP3.LUT R35, R21, 0x1, RZ, 0x3c, !PT ;  /* 0x0000000115237812 */ /* 0x000fe400078e3cff */
        /* <DEDUP_REMOVED lines=13> */
[----:B------:R-:W-:Y:S02]  /*04b0*/  IADD3 R38, PT, PT, R30, R27, R38 ;  /* 0x0000001b1e267210 */ /* 0x000fe40007ffe026 */
[----:B------:R-:W-:Y:S02]  /*04c0*/  ISETP.NE.AND P3, PT, R6, RZ, PT ;  /* 0x000000ff0600720c */ /* 0x000fe40003f65270 */
[----:B------:R-:W-:Y:S02]  /*04d0*/  IADD3 R42, PT, PT, R4, R25, R38 ;  /* 0x00000019042a7210 */ /* 0x000fe40007ffe026 */
[----:B------:R-:W-:Y:S02]  /*04e0*/  ISETP.NE.AND P5, PT, R2, RZ, PT ;  /* 0x000000ff0200720c */ /* 0x000fe40003fa5270 */
[----:B------:R-:W-:Y:S01]  /*04f0*/  ISETP.NE.AND P6, PT, R3, RZ, PT ;  /* 0x000000ff0300720c */ /* 0x000fe20003fc5270 */
[----:B------:R-:W0:Y:S01]  /*0500*/  SHFL.UP P0, R5, R42, 0x1, RZ ;  /* 0x042000002a057989 */ /* 0x000e2200000000ff */
[----:B------:R-:W-:Y:S01]  /*0510*/  ISETP.NE.AND P4, PT, R37, RZ, PT ;  /* 0x000000ff2500720c */ /* 0x000fe20003f85270 */
[----:B0-----:R-:W-:-:S05]  /*0520*/  @P0 IMAD.IADD R5, R42, 0x1, R5 ;  /* 0x000000012a050824 */ /* 0x001fca00078e0205 */
[----:B------:R-:W0:Y:S02]  /*0530*/  SHFL.UP P0, R4, R5, 0x2, RZ ;  /* 0x0440000005047989 */ /* 0x000e2400000000ff */
[----:B0-----:R-:W-:-:S05]  /*0540*/  @P0 IMAD.IADD R4, R5, 0x1, R4 ;  /* 0x0000000105040824 */ /* 0x001fca00078e0204 */
[----:B------:R-:W0:Y:S02]  /*0550*/  SHFL.UP P0, R7, R4, 0x4, RZ ;  /* 0x0480000004077989 */ /* 0x000e2400000000ff */
[----:B0-----:R-:W-:Y:S01]  /*0560*/  @P0 IMAD.IADD R7, R4, 0x1, R7 ;  /* 0x0000000104070824 */ /* 0x001fe200078e0207 */
[----:B------:R-:W-:-:S04]  /*0570*/  @!P2 SHF.R.U32.HI R4, RZ, 0x3, R0 ;  /* 0x00000003ff04a819 */ /* 0x000fc80000011600 */
[----:B------:R-:W0:Y:S01]  /*0580*/  SHFL.UP P0, R44, R7, 0x8, RZ ;  /* 0x05000000072c7989 */ /* 0x000e2200000000ff */
[----:B------:R-:W-:Y:S01]  /*0590*/  @!P2 LOP3.LUT R46, R4, 0x7c, RZ, 0xc0, !PT ;  /* 0x0000007c042ea812 */ /* 0x000fe200078ec0ff */
[----:B0-----:R-:W-:Y:S01]  /*05a0*/  @P0 IMAD.IADD R44, R7, 0x1, R44 ;  /* 0x00000001072c0824 */ /* 0x001fe200078e022c */
[----:B------:R-:W-:Y:S02]  /*05b0*/  ISETP.NE.AND P0, PT, R41, RZ, PT ;  /* 0x000000ff2900720c */ /* 0x000fe40003f05270 */
[----:B------:R-:W-:Y:S02]  /*05c0*/  SHF.R.U32.HI R41, RZ, 0x5, R0 ;  /* 0x00000005ff297819 */ /* 0x000fe40000011600 */
[----:B------:R-:W0:Y:S02]  /*05d0*/  SHFL.UP P1, R43, R44, 0x10, RZ ;  /* 0x060000002c2b7989 */ /* 0x000e2400000200ff */
[----:B0-----:R-:W-:Y:S01]  /*05e0*/  @P1 IMAD.IADD R43, R44, 0x1, R43 ;  /* 0x000000012c2b1824 */ /* 0x001fe200078e022b */
[----:B------:R-:W-:-:S03]  /*05f0*/  ISETP.NE.AND P1, PT, R41, 0x2, PT ;  /* 0x000000022900780c */ /* 0x000fc60003f25270 */
[----:B------:R-:W-:Y:S01]  /*0600*/  IMAD.IADD R42, R43, 0x1, -R42 ;  /* 0x000000012b2a7824 */ /* 0x000fe200078e0a2a */
[----:B------:R-:W-:Y:S01]  /*0610*/  @!P2 STS [R46+UR4], R43 ;  /* 0x0000002b2e00a988 */ /* 0x000fe20008000804 */
[----:B------:R-:W-:Y:S01]  /*0620*/  BAR.SYNC.DEFER_BLOCKING 0x0 ;  /* 0x0000000000007b1d */ /* 0x000fe20000010000 */
[----:B------:R-:W-:Y:S02]  /*0630*/  ISETP.NE.AND P2, PT, R41, 0xd, PT ;  /* 0x0000000d2900780c */ /* 0x000fe40003f45270 */
[----:B------:R-:W-:Y:S02]  /*0640*/  SEL R42, R42, RZ, P0 ;  /* 0x000000ff2a2a7207 */ /* 0x000fe40000000000 */
[----:B------:R-:W-:Y:S01]  /*0650*/  ISETP.NE.AND P0, PT, R26, RZ, PT ;  /* 0x000000ff1a00720c */ /* 0x000fe20003f05270 */
[----:B------:R-:W0:Y:S02]  /*0660*/  LDS.128 R4, [UR4] ;  /* 0x00000004ff047984 */ /* 0x000e240008000c00 */
        /* <DEDUP_REMOVED lines=8> */
[----:B------:R-:W-:Y:S02]  /*06f0*/  SEL R2, R3, R2, !P1 ;  /* 0x0000000203027207 */ /* 0x000fe40004800000 */
[----:B------:R-:W-:Y:S01]  /*0700*/  ISETP.NE.AND P1, PT, R41, 0x5, PT ;  /* 0x000000052900780c */ /* 0x000fe20003f25270 */
[----:B0-----:R-:W-:-:S04]  /*0710*/  IMAD.IADD R4, R3, 0x1, R4 ;  /* 0x0000000103047824 */ /* 0x001fc800078e0204 */
        /* <DEDUP_REMOVED lines=15> */
[----:B------:R-:W0:Y:S01]  /*0810*/  LDS.64 R2, [UR4+0x30] ;  /* 0x00003004ff027984 */ /* 0x000e220008000a00 */
[----:B------:R-:W-:Y:S01]  /*0820*/  ISETP.NE.AND P1, PT, R41, 0xa, PT ;  /* 0x0000000a2900780c */ /* 0x000fe20003f25270 */
[----:B------:R-:W-:-:S03]  /*0830*/  IMAD.IADD R6, R6, 0x1, R5 ;  /* 0x0000000106067824 */ /* 0x000fc600078e0205 */
[----:B------:R-:W-:Y:S01]  /*0840*/  SEL R43, R5, R43, !P1 ;  /* 0x0000002b052b7207 */ /* 0x000fe20004800000 */
[----:B------:R-:W-:Y:S01]  /*0850*/  IMAD.IADD R7, R7, 0x1, R6 ;  /* 0x0000000107077824 */ /* 0x000fe200078e0206 */
[----:B------:R-:W-:-:S04]  /*0860*/  ISETP.NE.AND P1, PT, R41, 0xb, PT ;  /* 0x0000000b2900780c */ /* 0x000fc80003f25270 */
[----:B------:R-:W-:Y:S02]  /*0870*/  SEL R43, R6, R43, !P1 ;  /* 0x0000002b062b7207 */ /* 0x000fe40004800000 */
[----:B------:R-:W-:-:S04]  /*0880*/  ISETP.NE.AND P1, PT, R41, 0xc, PT ;  /* 0x0000000c2900780c */ /* 0x000fc80003f25270 */
[C---:B------:R-:W-:Y:S02]  /*0890*/  SEL R43, R7.reuse, R43, !P1 ;  /* 0x0000002b072b7207 */ /* 0x040fe40004800000 */
[----:B------:R-:W-:Y:S01]  /*08a0*/  ISETP.GE.U32.AND P1, PT, R0, 0x20, PT ;  /* 0x000000200000780c */ /* 0x000fe20003f26070 */
[----:B0-----:R-:W-:-:S04]  /*08b0*/  IMAD.IADD R2, R7, 0x1, R2 ;  /* 0x0000000107027824 */ /* 0x001fc800078e0202 */
[----:B------:R-:W-:Y:S01]  /*08c0*/  IMAD.IADD R3, R3, 0x1, R2 ;  /* 0x0000000103037824 */ /* 0x000fe200078e0202 */
[----:B------:R-:W-:Y:S02]  /*08d0*/  SEL R43, R2, R43, !P2 ;  /* 0x0000002b022b7207 */ /* 0x000fe40005000000 */
[----:B------:R-:W-:Y:S02]  /*08e0*/  ISETP.NE.AND P2, PT, R24, RZ, PT ;  /* 0x000000ff1800720c */ /* 0x000fe40003f45270 */
[----:B------:R-:W-:Y:S02]  /*08f0*/  SEL R43, R43, RZ, P1 ;  /* 0x000000ff2b2b7207 */ /* 0x000fe40000800000 */
[----:B------:R-:W-:Y:S02]  /*0900*/  IADD3 R5, PT, PT, -R3, 0x1340, RZ ;  /* 0x0000134003057810 */ /* 0x000fe40007ffe1ff */
[----:B------:R-:W-:Y:S01]  /*0910*/  ISETP.NE.AND P1, PT, R21, RZ, PT ;  /* 0x000000ff1500720c */ /* 0x000fe20003f25270 */
[----:B------:R-:W-:-:S02]  /*0920*/  IMAD.IADD R43, R43, 0x1, R42 ;  /* 0x000000012b2b7824 */ /* 0x000fc400078e022a */
[--C-:B------:R-:W-:Y:S02]  /*0930*/  IMAD.IADD R21, R0, 0x1, -R5.reuse ;  /* 0x0000000100157824 */ /* 0x100fe400078e0a05 */
[----:B------:R-:W-:Y:S01]  /*0940*/  IMAD.IADD R2, R43, 0x1, R5 ;  /* 0x000000012b027824 */ /* 0x000fe200078e0205 */
[C---:B------:R-:W-:Y:S01]  /*0950*/  IADD3 R6, PT, PT, R8.reuse, -R43, -R31 ;  /* 0x8000002b08067210 */ /* 0x040fe20007ffe81f */
[C-C-:B------:R-:W-:Y:S01]  /*0960*/  IMAD.IADD R4, R8.reuse, 0x1, -R43.reuse ;  /* 0x0000000108047824 */ /* 0x140fe200078e0a2b */
[----:B------:R-:W-:Y:S01]  /*0970*/  IADD3 R40, PT, PT, R8, -R40, -R43 ;  /* 0x8000002808287210 */ /* 0x000fe20007ffe82b */
[----:B------:R-:W-:Y:S02]  /*0980*/  IMAD.IADD R31, R31, 0x1, R2 ;  /* 0x000000011f1f7824 */ /* 0x000fe400078e0202 */
[----:B------:R-:W-:Y:S01]  /*0990*/  VIADD R6, R6, 0x1 ;  /* 0x0000000106067836 */ /* 0x000fe20000000000 */
[----:B------:R-:W-:Y:S01]  /*09a0*/  SEL R4, R2, R4, !P3 ;  /* 0x0000000402047207 */ /* 0x000fe20005800000 */
[----:B------:R-:W-:Y:S01]  /*09b0*/  VIADD R40, R40, 0x2 ;  /* 0x0000000228287836 */ /* 0x000fe20000000000 */
[----:B------:R-:W-:Y:S01]  /*09c0*/  ISETP.NE.AND P3, PT, R32, RZ, PT ;  /* 0x000000ff2000720c */ /* 0x000fe20003f65270 */
[----:B------:R-:W-:Y:S01]  /*09d0*/  IMAD.IADD R2, R22, 0x1, R31 ;  /* 0x0000000116027824 */ /* 0x000fe200078e021f */
[----:B------:R-:W-:Y:S01]  /*09e0*/  SEL R22, R31, R6, !P5 ;  /* 0x000000061f167207 */ /* 0x000fe20006800000 */
[--C-:B------:R-:W-:Y:S01]  /*09f0*/  IMAD.IADD R33, R33, 0x1, R43.reuse ;  /* 0x0000000121217824 */ /* 0x100fe200078e022b */
[----:B------:R-:W-:Y:S01]  /*0a00*/  ISETP.NE.AND P5, PT, R0, RZ, PT ;  /* 0x000000ff0000720c */ /* 0x000fe20003fa5270 */
[----:B------:R-:W-:Y:S01]  /*0a10*/  IMAD.IADD R43, R38, 0x1, R43 ;  /* 0x00000001262b7824 */ /* 0x000fe200078e022b */
[----:B------:R-:W-:Y:S01]  /*0a20*/  SEL R40, R2, R40, !P6 ;  /* 0x0000002802287207 */ /* 0x000fe20007000000 */
[----:B------:R-:W-:Y:S01]  /*0a30*/  IMAD.IADD R2, R29, 0x1, R2 ;  /* 0x000000011d027824 */ /* 0x000fe200078e0202 */
[----:B------:R-:W-:Y:S01]  /*0a40*/  LOP3.LUT R31, RZ, R0, RZ, 0x33, !PT ;  /* 0x00000000ff1f7212 */ /* 0x000fe200078e33ff */
[--C-:B------:R-:W-:Y:S01]  /*0a50*/  IMAD.IADD R6, R34, 0x1, R33.reuse ;  /* 0x0000000122067824 */ /* 0x100fe200078e0221 */
[----:B------:R-:W-:Y:S01]  /*0a60*/  IADD3 R33, PT, PT, R8, 0x3, -R33 ;  /* 0x0000000308217810 */ /* 0x000fe20007ffe821 */
[----:B------:R-:W-:Y:S01]  /*0a70*/  IMAD.IADD R34, R34, 0x1, R2 ;  /* 0x0000000122227824 */ /* 0x000fe200078e0202 */
[----:B------:R-:W-:Y:S01]  /*0a80*/  ISETP.NE.AND P6, PT, R36, RZ, PT ;  /* 0x000000ff2400720c */ /* 0x000fe20003fc5270 */
[C---:B------:R-:W-:Y:S01]  /*0a90*/  IMAD.IADD R29, R35.reuse, 0x1, R6 ;  /* 0x00000001231d7824 */ /* 0x040fe200078e0206 */
[----:B------:R-:W-:Y:S01]  /*0aa0*/  SEL R33, R2, R33, !P2 ;  /* 0x0000002102217207 */ /* 0x000fe20005000000 */
[----:B------:R-:W-:Y:S01]  /*0ab0*/  IMAD.IADD R35, R35, 0x1, R34 ;  /* 0x0000000123237824 */ /* 0x000fe200078e0222 */
[----:B------:R-:W-:-:S02]  /*0ac0*/  ISETP.GE.AND P2, PT, R0, R5, PT ;  /* 0x000000050000720c */ /* 0x000fc40003f46270 */
[C---:B------:R-:W-:Y:S02]  /*0ad0*/  IADD3 R7, PT, PT, R8.reuse, 0x4, -R6 ;  /* 0x0000000408077810 */ /* 0x040fe40007ffe806 */
[--C-:B------:R-:W-:Y:S01]  /*0ae0*/  IADD3 R2, PT, PT, R8, 0x5, -R29.reuse ;  /* 0x0000000508027810 */ /* 0x100fe20007ffe81d */
[----:B------:R-:W-:Y:S01]  /*0af0*/  IMAD.IADD R29, R20, 0x1, R29 ;  /* 0x00000001141d7824 */ /* 0x000fe200078e021d */
[----:B------:R-:W-:Y:S01]  /*0b00*/  SEL R24, R34, R7, !P1 ;  /* 0x0000000722187207 */ /* 0x000fe20004800000 */
[----:B------:R-:W-:Y:S01]  /*0b10*/  IMAD.IADD R20, R20, 0x1, R35 ;  /* 0x0000000114147824 */ /* 0x000fe200078e0223 */
[----:B------:R-:W0:Y:S01]  /*0b20*/  @!P5 LDC.64 R6, c[0x0][0x3a0] ;  /* 0x0000e800ff06db82 */ /* 0x000e220000000a00 */
[----:B------:R-:W-:Y:S02]  /*0b30*/  SEL R26, R35, R2, !P0 ;  /* 0x00000002231a7207 */ /* 0x000fe40004000000 */
[----:B------:R-:W-:Y:S02]  /*0b40*/  ISETP.NE.AND P0, PT, R28, RZ, PT ;  /* 0x000000ff1c00720c */ /* 0x000fe40003f05270 */
[----:B-1----:R-:W-:Y:S01]  /*0b50*/  @!P2 VIADD R21, R31, UR5 ;  /* 0x000000051f15ac36 */ /* 0x002fe20008000000 */
[C---:B------:R-:W-:Y:S01]  /*0b60*/  IADD3 R28, PT, PT, R8.reuse, 0x9, -R43 ;  /* 0x00000009081c7810 */ /* 0x040fe20007ffe82b */
[C---:B------:R-:W-:Y:S01]  /*0b70*/  IMAD.IADD R31, R23.reuse, 0x1, R29 ;  /* 0x00000001171f7824 */ /* 0x040fe200078e021d */
[C---:B------:R-:W-:Y:S01]  /*0b80*/  IADD3 R43, PT, PT, R8.reuse, -R43, -R25 ;  /* 0x8000002b082b7210 */ /* 0x040fe20007ffe819 */
[----:B------:R-:W-:Y:S01]  /*0b90*/  IMAD.IADD R23, R23, 0x1, R20 ;  /* 0x0000000117177824 */ /* 0x000fe200078e0214 */
[----:B------:R-:W-:-:S02]  /*0ba0*/  IADD3 R29, PT, PT, R8, 0x6, -R29 ;  /* 0x00000006081d7810 */ /* 0x000fc40007ffe81d */
[C---:B------:R-:W-:Y:S01]  /*0bb0*/  IADD3 R2, PT, PT, R8.reuse, 0x7, -R31 ;  /* 0x0000000708027810 */ /* 0x040fe20007ffe81f */
[----:B------:R-:W-:Y:S01]  /*0bc0*/  VIADD R43, R43, 0xa ;  /* 0x0000000a2b2b7836 */ /* 0x000fe20000000000 */
[----:B------:R-:W-:Y:S01]  /*0bd0*/  IADD3 R8, PT, PT, R8, -R31, -R27 ;  /* 0x8000001f08087210 */ /* 0x000fe20007ffe81b */
[----:B------:R-:W-:Y:S01]  /*0be0*/  IMAD.IADD R27, R27, 0x1, R23 ;  /* 0x000000011b1b7824 */ /* 0x000fe200078e0217 */
[----:B------:R-:W-:Y:S02]  /*0bf0*/  SEL R29, R20, R29, !P4 ;  /* 0x0000001d141d7207 */ /* 0x000fe40006000000 */
[----:B------:R-:W-:Y:S01]  /*0c00*/  ISETP.NE.AND P1, PT, R39, RZ, PT ;  /* 0x000000ff2700720c */ /* 0x000fe20003f25270 */
[----:B------:R-:W-:Y:S01]  /*0c10*/  VIADD R20, R8, 0x8 ;  /* 0x0000000808147836 */ /* 0x000fe20000000000 */
[----:B------:R-:W-:Y:S01]  /*0c20*/  SEL R8, R23, R2, !P3 ;  /* 0x0000000217087207 */ /* 0x000fe20005800000 */
[----:B------:R-:W-:Y:S01]  /*0c30*/  @!P5 IMAD.MOV.U32 R2, RZ, RZ, 0x65 ;  /* 0x00000065ff02d424 */ /* 0x000fe200078e00ff */
[----:B------:R-:W-:Y:S01]  /*0c40*/  LEA R23, R4, UR4, 0x2 ;  /* 0x0000000404177c11 */ /* 0x000fe2000f8e10ff */
[----:B------:R-:W-:Y:S01]  /*0c50*/  IMAD.IADD R30, R30, 0x1, R27 ;  /* 0x000000011e1e7824 */ /* 0x000fe200078e021b */
[----:B------:R-:W-:-:S02]  /*0c60*/  LEA R22, R22, UR4, 0x2 ;  /* 0x0000000416167c11 */ /* 0x000fc4000f8e10ff */
[----:B0-----:R0:W-:Y:S01]  /*0c70*/  @!P5 ST.E.64.STRONG.GPU desc[UR8][R6.64+0x100], R2 ;  /* 0x000100020600d985 */ /* 0x0011e2000c10fb08 */
[----:B------:R-:W-:Y:S01]  /*0c80*/  @!P0 IMAD.IADD R43, R25, 0x1, R30 ;  /* 0x00000001192b8824 */ /* 0x000fe200078e021e */
[----:B------:R-:W-:Y:S01]  /*0c90*/  LEA R25, R40, UR4, 0x2 ;  /* 0x0000000428197c11 */ /* 0x000fe2000f8e10ff */
[----:B------:R-:W-:Y:S01]  /*0ca0*/  BAR.SYNC.DEFER_BLOCKING 0x0 ;  /* 0x0000000000007b1d */ /* 0x000fe20000010000 */
[----:B------:R-:W-:Y:S02]  /*0cb0*/  SEL R20, R27, R20, !P6 ;  /* 0x000000141b147207 */ /* 0x000fe40007000000 */
[----:B------:R-:W-:Y:S02]  /*0cc0*/  LEA R4, R33, UR4, 0x2 ;  /* 0x0000000421047c11 */ /* 0x000fe4000f8e10ff */
[----:B------:R-:W-:Y:S01]  /*0cd0*/  LEA R27, R24, UR4, 0x2 ;  /* 0x00000004181b7c11 */ /* 0x000fe2000f8e10ff */
[----:B------:R-:W-:Y:S01]  /*0ce0*/  VIADD R24, R0, 0xfc0 ;  /* 0x00000fc000187836 */ /* 0x000fe20000000000 */
[----:B------:R-:W-:-:S02]  /*0cf0*/  SEL R28, R30, R28, !P1 ;  /* 0x0000001c1e1c7207 */ /* 0x000fc40004800000 */
[----:B------:R-:W-:Y:S01]  /*0d00*/  LEA R26, R26, UR4, 0x2 ;  /* 0x000000041a1a7c11 */ /* 0x000fe2000f8e10ff */
[----:B0-----:R-:W0:Y:S01]  /*0d10*/  LDC.64 R2, c[0x0][0x390] ;  /* 0x0000e400ff027b82 */ /* 0x001e220000000a00 */
[----:B------:R-:W-:Y:S02]  /*0d20*/  LEA R29, R29, UR4, 0x2 ;  /* 0x000000041d1d7c11 */ /* 0x000fe4000f8e10ff */
[----:B------:R-:W-:Y:S02]  /*0d30*/  LEA R8, R8, UR4, 0x2 ;  /* 0x0000000408087c11 */ /* 0x000fe4000f8e10ff */
[----:B------:R-:W-:Y:S02]  /*0d40*/  LEA R20, R20, UR4, 0x2 ;  /* 0x0000000414147c11 */ /* 0x000fe4000f8e10ff */
[----:B------:R-:W-:Y:S02]  /*0d50*/  LEA R7, R28, UR4, 0x2 ;  /* 0x000000041c077c11 */ /* 0x000fe4000f8e10ff */
[----:B------:R-:W-:Y:S01]  /*0d60*/  LEA R6, R43, UR4, 0x2 ;  /* 0x000000042b067c11 */ /* 0x000fe2000f8e10ff */
[----:B------:R-:W-:Y:S01]  /*0d70*/  IMAD.IADD R43, R24, 0x1, -R5 ;  /* 0x00000001182b7824 */ /* 0x000fe200078e0a05 */
[----:B------:R1:W-:Y:S04]  /*0d80*/  STS [R23], R12 ;  /* 0x0000000c17007388 */ /* 0x0003e80000000800 */
[----:B------:R2:W-:Y:S04]  /*0d90*/  STS [R22], R19 ;  /* 0x0000001316007388 */ /* 0x0005e80000000800 */
[----:B------:R3:W-:Y:S01]  /*0da0*/  STS [R25], R18 ;  /* 0x0000001219007388 */ /* 0x0007e20000000800 */
[----:B-1----:R-:W-:-:S03]  /*0db0*/  IADD3 R12, PT, PT, -R0, UR5, RZ ;  /* 0x00000005000c7c10 */ /* 0x002fc6000fffe1ff */
[----:B------:R1:W-:Y:S01]  /*0dc0*/  STS [R4], R17 ;  /* 0x0000001104007388 */ /* 0x0003e20000000800 */
[----:B--2---:R-:W-:-:S03]  /*0dd0*/  VIADD R22, R0, 0x8c0 ;  /* 0x000008c000167836 */ /* 0x004fc60000000000 */
[----:B------:R2:W-:Y:S01]  /*0de0*/  STS [R27], R16 ;  /* 0x000000101b007388 */ /* 0x0005e20000000800 */
[----:B---3--:R-:W-:Y:S01]  /*0df0*/  VIADD R18, R0, 0x540 ;  /* 0x0000054000127836 */ /* 0x008fe20000000000 */
[-C--:B------:R-:W-:Y:S02]  /*0e00*/  ISETP.GE.AND P4, PT, R22, R5.reuse, PT ;  /* 0x000000051600720c */ /* 0x080fe40003f86270 */
[----:B------:R3:W-:Y:S01]  /*0e10*/  STS [R26], R15 ;  /* 0x0000000f1a007388 */ /* 0x0007e20000000800 */
[----:B-1----:R-:W-:Y:S01]  /*0e20*/  VIADD R4, R0, 0x1c0 ;  /* 0x000001c000047836 */ /* 0x002fe20000000000 */
[-C--:B------:R-:W-:Y:S02]  /*0e30*/  ISETP.GE.AND P5, PT, R18, R5.reuse, PT ;  /* 0x000000051200720c */ /* 0x080fe40003fa6270 */
[----:B------:R1:W-:Y:S01]  /*0e40*/  STS [R29], R14 ;  /* 0x0000000e1d007388 */ /* 0x0003e20000000800 */
[----:B--2---:R-:W-:Y:S01]  /*0e50*/  VIADD R16, R0, 0x380 ;  /* 0x0000038000107836 */ /* 0x004fe20000000000 */
[----:B------:R-:W-:-:S02]  /*0e60*/  ISETP.GE.AND P1, PT, R4, R5, PT ;  /* 0x000000050400720c */ /* 0x000fc40003f26270 */
[----:B------:R2:W-:Y:S01]  /*0e70*/  STS [R8], R13 ;  /* 0x0000000d08007388 */ /* 0x0005e20000000800 */
[----:B---3--:R-:W-:Y:S01]  /*0e80*/  IMAD.IADD R15, R22, 0x1, -R5 ;  /* 0x00000001160f7824 */ /* 0x008fe200078e0a05 */
[----:B------:R-:W-:Y:S02]  /*0e90*/  ISETP.GE.AND P6, PT, R16, R5, PT ;  /* 0x000000051000720c */ /* 0x000fe40003fc6270 */
[----:B------:R3:W-:Y:S01]  /*0ea0*/  STS [R20], R11 ;  /* 0x0000000b14007388 */ /* 0x0007e20000000800 */
[----:B------:R-:W-:Y:S02]  /*0eb0*/  @!P4 VIADD R15, R12, 0xfffff73f ;  /* 0xfffff73f0c0fc836 */ /* 0x000fe40000000000 */
[C---:B-1----:R-:W-:Y:S01]  /*0ec0*/  VIADD R14, R0.reuse, 0x700 ;  /* 0x00000700000e7836 */ /* 0x042fe20000000000 */
[----:B------:R1:W-:Y:S01]  /*0ed0*/  STS [R7], R10 ;  /* 0x0000000a07007388 */ /* 0x0003e20000000800 */
[----:B--2---:R-:W-:-:S03]  /*0ee0*/  VIADD R8, R0, 0xa80 ;  /* 0x00000a8000087836 */ /* 0x004fc60000000000 */
[----:B------:R2:W-:Y:S01]  /*0ef0*/  STS [R6], R9 ;  /* 0x0000000906007388 */ /* 0x0005e20000000800 */
[-C--:B------:R-:W-:Y:S01]  /*0f00*/  ISETP.GE.AND P0, PT, R14, R5.reuse, PT ;  /* 0x000000050e00720c */ /* 0x080fe20003f06270 */
[----:B---3--:R-:W-:Y:S01]  /*0f10*/  VIADD R20, R0, 0xc40 ;  /* 0x00000c4000147836 */ /* 0x008fe20000000000 */
[-C--:B------:R-:W-:Y:S01]  /*0f20*/  ISETP.GE.AND P3, PT, R8, R5.reuse, PT ;  /* 0x000000050800720c */ /* 0x080fe20003f66270 */
[--C-:B------:R-:W-:Y:S02]  /*0f30*/  IMAD.IADD R11, R18, 0x1, -R5.reuse ;  /* 0x00000001120b7824 */ /* 0x100fe400078e0a05 */
[----:B-1----:R-:W-:Y:S01]  /*0f40*/  VIADD R10, R0, 0xe00 ;  /* 0x00000e00000a7836 */ /* 0x002fe20000000000 */
[----:B------:R-:W-:Y:S01]  /*0f50*/  ISETP.GE.AND P2, PT, R20, R5, PT ;  /* 0x000000051400720c */ /* 0x000fe20003f46270 */
[--C-:B------:R-:W-:Y:S02]  /*0f60*/  IMAD.IADD R7, R4, 0x1, -R5.reuse ;  /* 0x0000000104077824 */ /* 0x100fe400078e0a05 */
[C---:B--2---:R-:W-:Y:S01]  /*0f70*/  VIADD R6, R0.reuse, 0x1180 ;  /* 0x0000118000067836 */ /* 0x044fe20000000000 */
[----:B------:R-:W-:Y:S01]  /*0f80*/  LEA R0, R0, UR4, 0x2 ;  /* 0x0000000400007c11 */ /* 0x000fe2000f8e10ff */
[----:B------:R-:W-:Y:S01]  /*0f90*/  BAR.SYNC.DEFER_BLOCKING 0x0 ;  /* 0x0000000000007b1d */ /* 0x000fe20000010000 */
[----:B------:R-:W-:-:S02]  /*0fa0*/  IMAD.IADD R9, R16, 0x1, -R5 ;  /* 0x0000000110097824 */ /* 0x000fc400078e0a05 */
[----:B------:R-:W-:Y:S01]  /*0fb0*/  @!P1 VIADD R7, R12, 0xfffffe3f ;  /* 0xfffffe3f0c079836 */ /* 0x000fe20000000000 */
[-C--:B------:R-:W-:Y:S01]  /*0fc0*/  ISETP.GE.AND P1, PT, R10, R5.reuse, PT ;  /* 0x000000050a00720c */ /* 0x080fe20003f26270 */
[----:B------:R-:W-:Y:S01]  /*0fd0*/  @!P6 VIADD R9, R12, 0xfffffc7f ;  /* 0xfffffc7f0c09e836 */ /* 0x000fe20000000000 */
[-C--:B------:R-:W-:Y:S01]  /*0fe0*/  ISETP.GE.AND P6, PT, R24, R5.reuse, PT ;  /* 0x000000051800720c */ /* 0x080fe20003fc6270 */
[----:B------:R-:W-:Y:S01]  /*0ff0*/  @!P5 VIADD R11, R12, 0xfffffabf ;  /* 0xfffffabf0c0bd836 */ /* 0x000fe20000000000 */
[----:B------:R-:W-:Y:S01]  /*1000*/  ISETP.GE.AND P5, PT, R6, R5, PT ;  /* 0x000000050600720c */ /* 0x000fe20003fa6270 */
[--C-:B------:R-:W-:Y:S02]  /*1010*/  IMAD.IADD R13, R14, 0x1, -R5.reuse ;  /* 0x000000010e0d7824 */ /* 0x100fe400078e0a05 */
[--C-:B------:R-:W-:Y:S02]  /*1020*/  IMAD.IADD R17, R8, 0x1, -R5.reuse ;  /* 0x0000000108117824 */ /* 0x100fe400078e0a05 */
[----:B------:R-:W-:-:S02]  /*1030*/  IMAD.IADD R19, R20, 0x1, -R5 ;  /* 0x0000000114137824 */ /* 0x000fc400078e0a05 */
[--C-:B------:R-:W-:Y:S02]  /*1040*/  IMAD.IADD R23, R10, 0x1, -R5.reuse ;  /* 0x000000010a177824 */ /* 0x100fe400078e0a05 */
[----:B------:R-:W-:Y:S02]  /*1050*/  IMAD.IADD R47, R6, 0x1, -R5 ;  /* 0x00000001062f7824 */ /* 0x000fe400078e0a05 */
[C---:B------:R-:W-:Y:S02]  /*1060*/  @!P0 VIADD R13, R12.reuse, 0xfffff8ff ;  /* 0xfffff8ff0c0d8836 */ /* 0x040fe40000000000 */
[--C-:B0-----:R-:W-:Y:S01]  /*1070*/  IMAD.WIDE R4, R21, 0x4, R2.reuse ;  /* 0x0000000415047825 */ /* 0x101fe200078e0202 */
[----:B------:R-:W0:Y:S03]  /*1080*/  LDS R25, [R0] ;  /* 0x0000000000197984 */ /* 0x000e260000000800 */
[----:B------:R-:W-:Y:S01]  /*1090*/  IMAD.WIDE R6, R7, 0x4, R2 ;  /* 0x0000000407067825 */ /* 0x000fe200078e0202 */
[----:B------:R-:W1:Y:S03]  /*10a0*/  LDS R27, [R0+0x700] ;  /* 0x00070000001b7984 */ /* 0x000e660000000800 */
[----:B------:R-:W-:-:S02]  /*10b0*/  @!P3 VIADD R17, R12, 0xfffff57f ;  /* 0xfffff57f0c11b836 */ /* 0x000fc40000000000 */
[----:B------:R-:W-:Y:S01]  /*10c0*/  IMAD.WIDE R8, R9, 0x4, R2 ;  /* 0x0000000409087825 */ /* 0x000fe200078e0202 */
[----:B------:R-:W2:Y:S03]  /*10d0*/  LDS R29, [R0+0xe00] ;  /* 0x000e0000001d7984 */ /* 0x000ea60000000800 */
[C---:B------:R-:W-:Y:S01]  /*10e0*/  @!P2 VIADD R19, R12.reuse, 0xfffff3bf ;  /* 0xfffff3bf0c13a836 */ /* 0x040fe20000000000 */
[----:B------:R-:W3:Y:S01]  /*10f0*/  LDS R31, [R0+0x1500] ;  /* 0x00150000001f7984 */ /* 0x000ee20000000800 */
[C---:B------:R-:W-:Y:S02]  /*1100*/  @!P1 VIADD R23, R12.reuse, 0xfffff1ff ;  /* 0xfffff1ff0c179836 */ /* 0x040fe40000000000 */
[C---:B------:R-:W-:Y:S01]  /*1110*/  @!P6 VIADD R43, R12.reuse, 0xfffff03f ;  /* 0xfffff03f0c2be836 */ /* 0x040fe20000000000 */
[----:B------:R-:W4:Y:S01]  /*1120*/  LDS R33, [R0+0x1c00] ;  /* 0x001c000000217984 */ /* 0x000f220000000800 */
[----:B------:R-:W-:-:S02]  /*1130*/  @!P5 VIADD R47, R12, 0xffffee7f ;  /* 0xffffee7f0c2fd836 */ /* 0x000fc40000000000 */
[--C-:B------:R-:W-:Y:S01]  /*1140*/  IMAD.WIDE R10, R11, 0x4, R2.reuse ;  /* 0x000000040b0a7825 */ /* 0x100fe200078e0202 */
[----:B------:R-:W5:Y:S03]  /*1150*/  LDS R35, [R0+0x2300] ;  /* 0x0023000000237984 */ /* 0x000f660000000800 */
        /* <DEDUP_REMOVED lines=11> */
[----:B0-----:R-:W-:Y:S03]  /*1210*/  STG.E desc[UR8][R4.64], R25 ;  /* 0x0000001904007986 */ /* 0x001fe6000c101908 */
[----:B------:R-:W-:Y:S01]  /*1220*/  IMAD.WIDE R2, R47, 0x4, R2 ;  /* 0x000000042f027825 */ /* 0x000fe200078e0202 */
[----:B-1----:R-:W-:Y:S04]  /*1230*/  STG.E desc[UR8][R6.64], R27 ;  /* 0x0000001b06007986 */ /* 0x002fe8000c101908 */
[----:B--2---:R-:W-:Y:S04]  /*1240*/  STG.E desc[UR8][R8.64], R29 ;  /* 0x0000001d08007986 */ /* 0x004fe8000c101908 */
[----:B---3--:R-:W-:Y:S04]  /*1250*/  STG.E desc[UR8][R10.64], R31 ;  /* 0x0000001f0a007986 */ /* 0x008fe8000c101908 */
[----:B----4-:R-:W-:Y:S04]  /*1260*/  STG.E desc[UR8][R12.64], R33 ;  /* 0x000000210c007986 */ /* 0x010fe8000c101908 */
[----:B-----5:R-:W-:Y:S04]  /*1270*/  STG.E desc[UR8][R14.64], R35 ;  /* 0x000000230e007986 */ /* 0x020fe8000c101908 */
[----:B------:R-:W-:Y:S04]  /*1280*/  STG.E desc[UR8][R16.64], R37 ;  /* 0x0000002510007986 */ /* 0x000fe8000c101908 */
[----:B------:R-:W-:Y:S04]  /*1290*/  STG.E desc[UR8][R18.64], R39 ;  /* 0x0000002712007986 */ /* 0x000fe8000c101908 */
[----:B------:R-:W-:Y:S04]  /*12a0*/  STG.E desc[UR8][R20.64], R41 ;  /* 0x0000002914007986 */ /* 0x000fe8000c101908 */
[----:B------:R-:W-:Y:S04]  /*12b0*/  STG.E desc[UR8][R22.64], R45 ;  /* 0x0000002d16007986 */ /* 0x000fe8000c101908 */
[----:B------:R-:W-:Y:S01]  /*12c0*/  STG.E desc[UR8][R2.64], R49 ;  /* 0x0000003102007986 */ /* 0x000fe2000c101908 */
[----:B------:R-:W-:Y:S05]  /*12d0*/  EXIT ;  /* 0x000000000000794d */ /* 0x000fea0003800000 */
.L_x_482:
[----:B------:R-:W0:Y:S01]  /*12e0*/  S2R R41, SR_TID.X ;  /* 0x0000000000297919 */ /* 0x000e220000002100 */
[----:B------:R-:W1:Y:S01]  /*12f0*/  LDCU.64 UR4, c[0x0][0x380] ;  /* 0x00007000ff0477ac */ /* 0x000e620008000a00 */
[----:B------:R-:W2:Y:S01]  /*1300*/  LDCU.64 UR6, c[0x0][0x388] ;  /* 0x00007100ff0677ac */ /* 0x000ea20008000a00 */
[----:B0-----:R-:W-:-:S05]  /*1310*/  IMAD R5, R41, 0xb, RZ ;  /* 0x0000000b29057824 */ /* 0x001fca00078e02ff */
[----:B------:R-:W-:-:S04]  /*1320*/  IADD3 R5, P0, PT, R5, R16, RZ ;  /* 0x0000001005057210 */ /* 0x000fc80007f1e0ff */
[----:B------:R-:W-:Y:S01]  /*1330*/  LEA.HI.X.SX32 R2, R16, RZ, 0x1, P0 ;  /* 0x000000ff10027211 */ /* 0x000fe200000f0eff */
[----:B------:R-:W-:-:S03]  /*1340*/  IMAD.SHL.U32 R4, R5, 0x4, RZ ;  /* 0x0000000405047824 */ /* 0x000fc600078e00ff */
[----:B------:R-:W-:Y:S02]  /*1350*/  SHF.L.U64.HI R5, R5, 0x2, R2 ;  /* 0x0000000205057819 */ /* 0x000fe40000010202 */
[C---:B-1----:R-:W-:Y:S02]  /*1360*/  IADD3 R2, P0, PT, R4.reuse, UR4, RZ ;  /* 0x0000000404027c10 */ /* 0x042fe4000ff1e0ff */
[----:B--2---:R-:W-:Y:S02]  /*1370*/  IADD3 R4, P1, PT, R4, UR6, RZ ;  /* 0x0000000604047c10 */ /* 0x004fe4000ff3e0ff */
        /* <DEDUP_REMOVED lines=24> */
[----:B------:R-:W4:Y:S01]  /*1500*/  LDG.E R18, desc[UR8][R4.64+0x28] ;  /* 0x0000280804127981 */ /* 0x000f22000c1e1900 */
[----:B------:R-:W1:Y:S01]  /*1510*/  S2UR UR5, SR_CgaCtaId ;  /* 0x00000000000579c3 */ /* 0x000e620000008800 */
[----:B------:R-:W-:Y:S01]  /*1520*/  UMOV UR4, 0x400 ;  /* 0x0000040000047882 */ /* 0x000fe20000000000 */
[----:B------:R-:W-:Y:S01]  /*1530*/  SHF.R.U32.HI R42, RZ, 0x5, R41 ;  /* 0x00000005ff2a7819 */ /* 0x000fe20000011629 */
[----:B------:R-:W0:Y:S01]  /*1540*/  S2R R17, SR_LANEID ;  /* 0x0000000000117919 */ /* 0x000e220000000000 */
[----:B-1----:R-:W-:-:S04]  /*1550*/  ULEA UR4, UR5, UR4, 0x18 ;  /* 0x0000000405047291 */ /* 0x002fc8000f8ec0ff */
[----:B------:R-:W-:Y:S01]  /*1560*/  BAR.SYNC.DEFER_BLOCKING 0x0 ;  /* 0x0000000000007b1d */ /* 0x000fe20000010000 */
[C---:B0-----:R-:W-:Y:S02]  /*1570*/  ISETP.NE.AND P1, PT, R17.reuse, 0x1f, PT ;  /* 0x0000001f1100780c */ /* 0x041fe40003f25270 */
[----:B------:R-:W-:Y:S02]  /*1580*/  ISETP.NE.AND P2, PT, R17, RZ, PT ;  /* 0x000000ff1100720c */ /* 0x000fe40003f45270 */
[----:B--2---:R-:W-:Y:S02]  /*1590*/  LOP3.LUT R28, R28, 0x1, RZ, 0xc0, !PT ;  /* 0x000000011c1c7812 */ /* 0x004fe400078ec0ff */
[----:B---3--:R-:W-:Y:S02]  /*15a0*/  LOP3.LUT R27, R27, 0x1, RZ, 0xc0, !PT ;  /* 0x000000011b1b7812 */ /* 0x008fe400078ec0ff */
[----:B------:R-:W-:Y:S02]  /*15b0*/  LOP3.LUT R2, R28, 0x1, RZ, 0x3c, !PT ;  /* 0x000000011c027812 */ /* 0x000fe400078e3cff */
[----:B----4-:R-:W-:-:S02]  /*15c0*/  LOP3.LUT R26, R26, 0x1, RZ, 0xc0, !PT ;  /* 0x000000011a1a7812 */ /* 0x010fc400078ec0ff */
        /* <DEDUP_REMOVED lines=19> */
[----:B------:R-:W-:Y:S02]  /*1700*/  LOP3.LUT R4, R19, 0x1, RZ, 0x3c, !PT ;  /* 0x0000000113047812 */ /* 0x000fe400078e3cff */
[----:B------:R-:W-:Y:S02]  /*1710*/  LOP3.LUT R5, R18, 0x1, RZ, 0x3c, !PT ;  /* 0x0000000112057812 */ /* 0x000fe400078e3cff */
[----:B------:R-:W-:-:S04]  /*1720*/  IADD3 R2, PT, PT, R3, R2, R6 ;  /* 0x0000000203027210 */ /* 0x000fc80007ffe006 */
[----:B------:R-:W-:-:S05]  /*1730*/  IADD3 R2, PT, PT, R5, R4, R2 ;  /* 0x0000000405027210 */ /* 0x000fca0007ffe002 */
        /* <DEDUP_REMOVED lines=12> */
[----:B------:R-:W-:-:S03]  /*1800*/  ISETP.NE.AND P0, PT, R42, 0x2, PT ;  /* 0x000000022a00780c */ /* 0x000fc60003f05270 */
[----:B------:R-:W-:Y:S01]  /*1810*/  IMAD.IADD R2, R43, 0x1, -R2 ;  /* 0x000000012b027824 */ /* 0x000fe200078e0a02 */
        /* <DEDUP_REMOVED lines=13> */
[----:B------:R-:W-:Y:S02]  /*18f0*/  ISETP.NE.AND P0, PT, R42, 0x4, PT ;  /* 0x000000042a00780c */ /* 0x000fe40003f05270 */
[----:B------:R-:W-:Y:S01]  /*1900*/  SEL R6, R2, RZ, P2 ;  /* 0x000000ff02067207 */ /* 0x000fe20001000000 */
[----:B------:R-:W-:Y:S01]  /*1910*/  IMAD.IADD R9, R9, 0x1, R8 ;  /* 0x0000000109097824 */ /* 0x000fe200078e0208 */
[----:B------:R-:W-:Y:S02]  /*1920*/  SEL R4, R7, R4, !P0 ;  /* 0x0000000407047207 */ /* 0x000fe40004000000 */
[----:B------:R-:W-:Y:S01]  /*1930*/  ISETP.NE.AND P0, PT, R42, 0x5, PT ;  /* 0x000000052a00780c */ /* 0x000fe20003f05270 */
[----:B------:R-:W-:-:S03]  /*1940*/  IMAD.IADD R10, R10, 0x1, R9 ;  /* 0x000000010a0a7824 */ /* 0x000fc600078e0209 */
[----:B------:R-:W-:Y:S01]  /*1950*/  SEL R3, R8, R4, !P0 ;  /* 0x0000000408037207 */ /* 0x000fe20004000000 */
[----:B------:R-:W-:Y:S01]  /*1960*/  IMAD.IADD R11, R11, 0x1, R10 ;  /* 0x000000010b0b7824 */ /* 0x000fe200078e020a */
[----:B------:R-:W0:Y:S01]  /*1970*/  LDS.64 R4, [UR4+0x30] ;  /* 0x00003004ff047984 */ /* 0x000e220008000a00 */
[C---:B------:R-:W-:Y:S02]  /*1980*/  ISETP.NE.AND P0, PT, R42.reuse, 0x6, PT ;  /* 0x000000062a00780c */ /* 0x040fe40003f05270 */
[----:B--2---:R-:W-:Y:S02]  /*1990*/  IMAD.IADD R12, R11, 0x1, R12 ;  /* 0x000000010b0c7824 */ /* 0x004fe400078e020c */
[----:B------:R-:W-:Y:S02]  /*19a0*/  SEL R3, R9, R3, !P0 ;  /* 0x0000000309037207 */ /* 0x000fe40004000000 */
[----:B------:R-:W-:Y:S01]  /*19b0*/  ISETP.NE.AND P0, PT, R42, 0x7, PT ;  /* 0x000000072a00780c */ /* 0x000fe20003f05270 */
[----:B------:R-:W-:-:S03]  /*19c0*/  IMAD.IADD R13, R13, 0x1, R12 ;  /* 0x000000010d0d7824 */ /* 0x000fc600078e020c */
[----:B------:R-:W-:Y:S01]  /*19d0*/  SEL R3, R10, R3, !P0 ;  /* 0x000000030a037207 */ /* 0x000fe20004000000 */
[----:B------:R-:W-:Y:S01]  /*19e0*/  IMAD.IADD R14, R14, 0x1, R13 ;  /* 0x000000010e0e7824 */ /* 0x000fe200078e020d */
[----:B------:R-:W-:-:S03]  /*19f0*/  ISETP.NE.AND P0, PT, R42, 0x8, PT ;  /* 0x000000082a00780c */ /* 0x000fc60003f05270 */
[----:B------:R-:W-:Y:S01]  /*1a00*/  IMAD.IADD R15, R15, 0x1, R14 ;  /* 0x000000010f0f7824 */ /* 0x000fe200078e020e */
[----:B------:R-:W-:Y:S02]  /*1a10*/  SEL R3, R11, R3, !P0 ;  /* 0x000000030b037207 */ /* 0x000fe40004000000 */
[----:B------:R-:W-:-:S04]  /*1a20*/  ISETP.NE.AND P0, PT, R42, 0x9, PT ;  /* 0x000000092a00780c */ /* 0x000fc80003f05270 */
[----:B------:R-:W-:Y:S02]  /*1a30*/  SEL R3, R12, R3, !P0 ;  /* 0x000000030c037207 */ /* 0x000fe40004000000 */
[----:B------:R-:W-:-:S04]  /*1a40*/  ISETP.NE.AND P0, PT, R42, 0xa, PT ;  /* 0x0000000a2a00780c */ /* 0x000fc80003f05270 */
[----:B------:R-:W-:Y:S02]  /*1a50*/  SEL R3, R13, R3, !P0 ;  /* 0x000000030d037207 */ /* 0x000fe40004000000 */
[----:B------:R-:W-:-:S04]  /*1a60*/  ISETP.NE.AND P0, PT, R42, 0xb, PT ;  /* 0x0000000b2a00780c */ /* 0x000fc80003f05270 */
[----:B------:R-:W-:Y:S02]  /*1a70*/  SEL R3, R14, R3, !P0 ;  /* 0x000000030e037207 */ /* 0x000fe40004000000 */
[----:B------:R-:W-:Y:S01]  /*1a80*/  ISETP.NE.AND P0, PT, R42, 0xc, PT ;  /* 0x0000000c2a00780c */ /* 0x000fe20003f05270 */
[----:B0-----:R-:W-:-:S03]  /*1a90*/  IMAD.IADD R4, R15, 0x1, R4 ;  /* 0x000000010f047824 */ /* 0x001fc600078e0204 */
[----:B------:R-:W-:Y:S02]  /*1aa0*/  SEL R3, R15, R3, !P0 ;  /* 0x000000030f037207 */ /* 0x000fe40004000000 */
[----:B------:R-:W-:Y:S01]  /*1ab0*/  ISETP.GT.U32.AND P0, PT, R41, 0x1f, PT ;  /* 0x0000001f2900780c */ /* 0x000fe20003f04070 */
[----:B------:R-:W-:Y:S01]  /*1ac0*/  IMAD.IADD R5, R5, 0x1, R4 ;  /* 0x0000000105057824 */ /* 0x000fe200078e0204 */
[----:B------:R-:W-:Y:S02]  /*1ad0*/  SEL R3, R4, R3, !P1 ;  /* 0x0000000304037207 */ /* 0x000fe40004800000 */
[----:B------:R-:W-:-:S03]  /*1ae0*/  ISETP.GE.U32.AND P1, PT, R41, 0x20, PT ;  /* 0x000000202900780c */ /* 0x000fc60003f26070 */
[----:B------:R-:W-:-:S05]  /*1af0*/  IMAD.IADD R7, R3, 0x1, R6 ;  /* 0x0000000103077824 */ /* 0x000fca00078e0206 */
        /* <DEDUP_REMOVED lines=17> */
.L_x_516:
[----:B------:R-:W-:Y:S05]  /*1c10*/  @!P0 BRA `(.L_x_485) ;  /* 0x0000000000248947 */ /* 0x000fea0003800000 */
[----:B------:R-:W-:-:S07]  /*1c20*/  IMAD.MOV.U32 R4, RZ, RZ, 0xee ;  /* 0x000000eeff047424 */ /* 0x000fce00078e00ff */
.L_x_487:
[----:B------:R-:W-:Y:S05]  /*1c30*/  NANOSLEEP R4 ;  /* 0x000000040000735d */ /* 0x000fea0003800000 */
[----:B------:R-:W2:Y:S01]  /*1c40*/  LD.E.64.STRONG.GPU R6, desc[UR8][R8.64+0x100] ;  /* 0x0001000808067980 */ /* 0x000ea2000c10fb00 */
[----:B------:R-:W-:Y:S01]  /*1c50*/  UMOV UR5, 0xffffffff ;  /* 0xffffffff00057882 */ /* 0x000fe20000000000 */
[----:B------:R-:W-:Y:S02]  /*1c60*/  SHF.R.U32.HI R4, RZ, 0x1, R4 ;  /* 0x00000001ff047819 */ /* 0x000fe40000011604 */
[----:B--2---:R-:W-:Y:S01]  /*1c70*/  ISETP.NE.AND P0, PT, R6, 0x63, PT ;  /* 0x000000630600780c */ /* 0x004fe20003f05270 */
[----:B------:R-:W-:-:S12]  /*1c80*/  BRA.DIV UR5, `(.L_x_486) ;  /* 0x0000004a05987947 */ /* 0x000fd8000b800000 */
[----:B------:R-:W-:-:S13]  /*1c90*/  VOTE.ANY P0, !P0 ;  /* 0x0000000000ff7806 */ /* 0x000fda0004000100 */
.L_x_519:
[----:B------:R-:W-:Y:S05]  /*1ca0*/  @P0 BRA `(.L_x_487) ;  /* 0xfffffffc00e00947 */ /* 0x000fea000383ffff */
.L_x_485:
        /* <DEDUP_REMOVED lines=38> */
.L_x_528:
[----:B------:R-:W-:Y:S05]  /*1f10*/  @!P0 BRA `(.L_x_489) ;  /* 0x0000000000d48947 */ /* 0x000fea0003800000 */
[----:B------:R-:W-:-:S07]  /*1f20*/  IMAD.MOV.U32 R47, RZ, RZ, 0xee ;  /* 0x000000eeff2f7424 */ /* 0x000fce00078e00ff */
.L_x_495:
[----:B------:R-:W-:Y:S02]  /*1f30*/  IMAD.MOV.U32 R6, RZ, RZ, R44 ;  /* 0x000000ffff067224 */ /* 0x000fe400078e002c */
[----:B------:R-:W-:Y:S02]  /*1f40*/  IMAD.MOV.U32 R7, RZ, RZ, R45 ;  /* 0x000000ffff077224 */ /* 0x000fe400078e002d */
        /* <DEDUP_REMOVED lines=8> */
.L_x_531:
[----:B------:R-:W-:Y:S05]  /*1fd0*/  @!P0 BRA `(.L_x_491) ;  /* 0x0000000000248947 */ /* 0x000fea0003800000 */
[----:B------:R-:W-:-:S07]  /*1fe0*/  IMAD.MOV.U32 R10, RZ, RZ, R47 ;  /* 0x000000ffff0a7224 */ /* 0x000fce00078e002f */
.L_x_493:
[----:B------:R-:W-:Y:S05]  /*1ff0*/  NANOSLEEP R10 ;  /* 0x0000000a0000735d */ /* 0x000fea0003800000 */
[----:B------:R-:W2:Y:S01]  /*2000*/  LD.E.64.STRONG.GPU R6, desc[UR8][R8.64+-0x100] ;  /* 0xffff000808067980 */ /* 0x000ea2000c10fb00 */
[----:B------:R-:W-:Y:S01]  /*2010*/  UMOV UR5, 0xffffffff ;  /* 0xffffffff00057882 */ /* 0x000fe20000000000 */
[----:B------:R-:W-:Y:S02]  /*2020*/  SHF.R.U32.HI R10, RZ, 0x1, R10 ;  /* 0x00000001ff0a7819 */ /* 0x000fe4000001160a */
[----:B--2---:R-:W-:Y:S01]  /*2030*/  ISETP.NE.AND P0, PT, R6, 0x63, PT ;  /* 0x000000630600780c */ /* 0x004fe20003f05270 */
[----:B------:R-:W-:-:S12]  /*2040*/  BRA.DIV UR5, `(.L_x_492) ;  /* 0x0000004a05ec7947 */ /* 0x000fd8000b800000 */
[----:B------:R-:W-:-:S13]  /*2050*/  VOTE.ANY P0, !P0 ;  /* 0x0000000000ff7806 */ /* 0x000fda0004000100 */
.L_x_534:
[----:B------:R-:W-:Y:S05]  /*2060*/  @P0 BRA `(.L_x_493) ;  /* 0xfffffffc00e00947 */ /* 0x000fea000383ffff */
.L_x_491:
        /* <DEDUP_REMOVED lines=10> */
[-C--:B------:R-:W-:Y:S02]  /*2110*/  ISETP.GE.AND P0, PT, R17, R10.reuse, PT ;  /* 0x0000000a1100720c */ /* 0x080fe40003f06270 */
        /* <DEDUP_REMOVED lines=15> */
[----:B------:R-:W-:-:S05]  /*2210*/  IMAD.IADD R49, R7, 0x1, R12 ;  /* 0x0000000107317824 */ /* 0x000fca00078e020c */
[----:B------:R-:W0:Y:S05]  /*2220*/  SHFL.DOWN PT, R12, R49, 0x10, R10 ;  /* 0x0a000000310c7989 */ /* 0x000e2a00000e000a */
[----:B------:R-:W-:Y:S02]  /*2230*/  VOTE.ALL P0, P0 ;  /* 0x0000000000ff7806 */ /* 0x000fe40000000000 */
[----:B0-----:R-:W-:-:S04]  /*2240*/  SEL R12, R12, RZ, !P1 ;  /* 0x000000ff0c0c7207 */ /* 0x001fc80004800000 */
[----:B------:R-:W-:-:S07]  /*2250*/  IADD3 R46, PT, PT, R49, R12, R46 ;  /* 0x0000000c312e7210 */ /* 0x000fce0007ffe02e */
.L_x_543:
[----:B------:R-:W-:Y:S05]  /*2260*/  @P0 BRA `(.L_x_495) ;  /* 0xfffffffc00300947 */ /* 0x000fea000383ffff */
.L_x_489:
        /* <DEDUP_REMOVED lines=16> */
.L_x_483:
[----:B------:R-:W-:Y:S05]  /*2370*/  WARPSYNC.ALL ;  /* 0x0000000000007948 */ /* 0x000fea0003800000 */
[----:B------:R-:W0:Y:S08]  /*2380*/  S2UR UR6, SR_CgaCtaId ;  /* 0x00000000000679c3 */ /* 0x000e300000008800 */
[----:B------:R-:W-:Y:S01]  /*2390*/  BAR.SYNC.DEFER_BLOCKING 0x0 ;  /* 0x0000000000007b1d */ /* 0x000fe20000010000 */
[C---:B------:R-:W-:Y:S01]  /*23a0*/  ISETP.NE.AND P0, PT, R41.reuse, RZ, PT ;  /* 0x000000ff2900720c */ /* 0x040fe20003f05270 */
[----:B------:R-:W-:Y:S01]  /*23b0*/  VIADD R17, R41, 0x1c0 ;  /* 0x000001c029117836 */ /* 0x000fe20000000000 */
[----:B------:R-:W-:-:S02]  /*23c0*/  LOP3.LUT R11, R28, 0x1, RZ, 0x3c, !PT ;  /* 0x000000011c0b7812 */ /* 0x000fc400078e3cff */
[C---:B------:R-:W-:Y:S01]  /*23d0*/  LOP3.LUT R13, R27.reuse, 0x1, RZ, 0x3c, !PT ;  /* 0x000000011b0d7812 */ /* 0x040fe200078e3cff */
[----:B------:R-:W-:Y:S01]  /*23e0*/  UMOV UR5, 0x400 ;  /* 0x0000040000057882 */ /* 0x000fe20000000000 */
[----:B------:R-:W-:Y:S02]  /*23f0*/  ISETP.NE.AND P1, PT, R27, RZ, PT ;  /* 0x000000ff1b00720c */ /* 0x000fe40003f25270 */
[C---:B------:R-:W-:Y:S02]  /*2400*/  ISETP.NE.AND P5, PT, R25.reuse, RZ, PT ;  /* 0x000000ff1900720c */ /* 0x040fe40003fa5270 */
[----:B------:R-:W-:Y:S02]  /*2410*/  LOP3.LUT R25, R25, 0x1, RZ, 0x3c, !PT ;  /* 0x0000000119197812 */ /* 0x000fe400078e3cff */
[----:B------:R-:W-:Y:S02]  /*2420*/  ISETP.NE.AND P2, PT, R26, RZ, PT ;  /* 0x000000ff1a00720c */ /* 0x000fe40003f45270 */
[----:B------:R-:W-:-:S02]  /*2430*/  ISETP.NE.AND P4, PT, R18, RZ, PT ;  /* 0x000000ff1200720c */ /* 0x000fc40003f85270 */
[----:B------:R-:W-:Y:S02]  /*2440*/  LOP3.LUT R15, R22, 0x1, RZ, 0x3c, !PT ;  /* 0x00000001160f7812 */ /* 0x000fe400078e3cff */
[C---:B------:R-:W-:Y:S02]  /*2450*/  ISETP.NE.AND P6, PT, R20.reuse, RZ, PT ;  /* 0x000000ff1400720c */ /* 0x040fe40003fc5270 */
[----:B------:R-:W-:Y:S01]  /*2460*/  LOP3.LUT R20, R20, 0x1, RZ, 0x3c, !PT ;  /* 0x0000000114147812 */ /* 0x000fe200078e3cff */
[----:B0-----:R-:W-:Y:S01]  /*2470*/  ULEA UR5, UR6, UR5, 0x18 ;  /* 0x0000000506057291 */ /* 0x001fe2000f8ec0ff */
[----:B------:R-:W-:Y:S01]  /*2480*/  ISETP.NE.AND P3, PT, R24, RZ, PT ;  /* 0x000000ff1800720c */ /* 0x000fe20003f65270 */
[----:B------:R-:W0:Y:S07]  /*2490*/  LDCU UR6, c[0x0][0x3ac] ;  /* 0x00007580ff0677ac */ /* 0x000e2e0008000800 */
[----:B--2---:R-:W1:Y:S04]  /*24a0*/  LDS R0, [UR5+0x48] ;  /* 0x00004805ff007984 */ /* 0x004e680008000800 */
[----:B------:R-:W2:Y:S04]  /*24b0*/  LDS R6, [UR5+0x6c] ;  /* 0x00006c05ff067984 */ /* 0x000ea80008000800 */
[----:B------:R-:W3:Y:S01]  /*24c0*/  LDS R5, [UR5+0x64] ;  /* 0x00006405ff057984 */ /* 0x000ee20008000800 */
[----:B-1----:R-:W-:Y:S01]  /*24d0*/  SEL R0, R0, RZ, P0 ;  /* 0x000000ff00007207 */ /* 0x002fe20000000000 */
[----:B------:R-:W-:Y:S01]  /*24e0*/  BAR.SYNC.DEFER_BLOCKING 0x0 ;  /* 0x0000000000007b1d */ /* 0x000fe20000010000 */
[----:B------:R-:W-:-:S03]  /*24f0*/  ISETP.NE.AND P0, PT, R28, RZ, PT ;  /* 0x000000ff1c00720c */ /* 0x000fc60003f05270 */
[----:B------:R-:W-:Y:S01]  /*2500*/  IMAD.IADD R2, R0, 0x1, R7 ;  /* 0x0000000100027824 */ /* 0x000fe200078e0207 */
[----:B--2---:R-:W-:Y:S02]  /*2510*/  IADD3 R0, PT, PT, -R6, 0x1340, RZ ;  /* 0x0000134006007810 */ /* 0x004fe40007ffe1ff */
[--C-:B---3--:R-:W-:Y:S01]  /*2520*/  IADD3 R16, PT, PT, R41, R16, -R5.reuse ;  /* 0x0000001029107210 */ /* 0x108fe20007ffe805 */
[C---:B------:R-:W-:Y:S01]  /*2530*/  IMAD.IADD R3, R2.reuse, 0x1, -R5 ;  /* 0x0000000102037824 */ /* 0x040fe200078e0a05 */
[--C-:B------:R-:W-:Y:S02]  /*2540*/  IADD3 R4, PT, PT, R2, R13, R11.reuse ;  /* 0x0000000d02047210 */ /* 0x100fe40007ffe00b */
[C---:B------:R-:W-:Y:S01]  /*2550*/  IADD3 R2, PT, PT, R5.reuse, -R2, -R11 ;  /* 0x8000000205027210 */ /* 0x040fe20007ffe80b */
[----:B------:R-:W-:Y:S01]  /*2560*/  IMAD.IADD R7, R0, 0x1, R3 ;  /* 0x0000000100077824 */ /* 0x000fe200078e0203 */
[----:B------:R-:W-:Y:S01]  /*2570*/  LOP3.LUT R16, RZ, R16, RZ, 0x33, !PT ;  /* 0x00000010ff107212 */ /* 0x000fe200078e33ff */
[----:B------:R-:W-:-:S02]  /*2580*/  IMAD.IADD R10, R5, 0x1, -R4 ;  /* 0x00000001050a7824 */ /* 0x000fc400078e0a04 */
[C---:B------:R-:W-:Y:S02]  /*2590*/  IMAD R8, R41.reuse, 0xb, R2 ;  /* 0x0000000b29087824 */ /* 0x040fe400078e0202 */
[----:B------:R-:W-:Y:S02]  /*25a0*/  IMAD R9, R41, 0xb, R10 ;  /* 0x0000000b29097824 */ /* 0x000fe400078e020a */
[----:B------:R-:W-:Y:S01]  /*25b0*/  IMAD.IADD R10, R11, 0x1, R7 ;  /* 0x000000010b0a7824 */ /* 0x000fe200078e0207 */
[----:B------:R-:W-:Y:S01]  /*25c0*/  LOP3.LUT R11, R26, 0x1, RZ, 0x3c, !PT ;  /* 0x000000011a0b7812 */ /* 0x000fe200078e3cff */
[----:B------:R-:W-:Y:S02]  /*25d0*/  IMAD R2, R41, 0xb, -R3 ;  /* 0x0000000b29027824 */ /* 0x000fe400078e0a03 */
[----:B------:R-:W-:Y:S02]  /*25e0*/  VIADD R3, R8, 0x1 ;  /* 0x0000000108037836 */ /* 0x000fe40000000000 */
[----:B------:R-:W-:Y:S01]  /*25f0*/  IMAD.IADD R8, R11, 0x1, R4 ;  /* 0x000000010b087824 */ /* 0x000fe200078e0204 */
[----:B------:R-:W-:Y:S01]  /*2600*/  SEL R2, R7, R2, !P0 ;  /* 0x0000000207027207 */ /* 0x000fe20004000000 */
[----:B------:R-:W-:Y:S01]  /*2610*/  VIADD R9, R9, 0x2 ;  /* 0x0000000209097836 */ /* 0x000fe20000000000 */
[----:B------:R-:W-:Y:S01]  /*2620*/  SEL R3, R10, R3, !P1 ;  /* 0x000000030a037207 */ /* 0x000fe20004800000 */
[----:B------:R-:W-:Y:S01]  /*2630*/  IMAD.IADD R12, R13, 0x1, R10 ;  /* 0x000000010d0c7824 */ /* 0x000fe200078e020a */
[----:B------:R-:W-:Y:S01]  /*2640*/  LOP3.LUT R13, R24, 0x1, RZ, 0x3c, !PT ;  /* 0x00000001180d7812 */ /* 0x000fe200078e3cff */
[--C-:B------:R-:W-:Y:S01]  /*2650*/  IMAD.IADD R10, R5, 0x1, -R8.reuse ;  /* 0x00000001050a7824 */ /* 0x100fe200078e0a08 */
[----:B------:R-:W-:Y:S01]  /*2660*/  ISETP.NE.AND P0, PT, R21, RZ, PT ;  /* 0x000000ff1500720c */ /* 0x000fe20003f05270 */
[----:B------:R-:W-:Y:S01]  /*2670*/  IMAD.IADD R8, R25, 0x1, R8 ;  /* 0x0000000119087824 */ /* 0x000fe200078e0208 */
[----:B------:R-:W-:Y:S01]  /*2680*/  SEL R4, R12, R9, !P2 ;  /* 0x000000090c047207 */ /* 0x000fe20005000000 */
[----:B------:R-:W-:Y:S01]  /*2690*/  IMAD R7, R41, 0xb, R10 ;  /* 0x0000000b29077824 */ /* 0x000fe200078e020a */
[----:B------:R-:W-:Y:S01]  /*26a0*/  ISETP.NE.AND P2, PT, R23, RZ, PT ;  /* 0x000000ff1700720c */ /* 0x000fe20003f45270 */
[----:B------:R-:W-:Y:S01]  /*26b0*/  IMAD.IADD R10, R13, 0x1, R8 ;  /* 0x000000010d0a7824 */ /* 0x000fe200078e0208 */
[----:B------:R-:W-:Y:S01]  /*26c0*/  LOP3.LUT R23, R23, 0x1, RZ, 0x3c, !PT ;  /* 0x0000000117177812 */ /* 0x000fe200078e3cff */
[----:B------:R-:W-:Y:S01]  /*26d0*/  IMAD.IADD R18, R11, 0x1, R12 ;  /* 0x000000010b127824 */ /* 0x000fe200078e020c */
[----:B------:R-:W-:Y:S01]  /*26e0*/  LOP3.LUT R21, R21, 0x1, RZ, 0x3c, !PT ;  /* 0x0000000115157812 */ /* 0x000fe200078e3cff */
[----:B------:R-:W-:Y:S01]  /*26f0*/  VIADD R7, R7, 0x3 ;  /* 0x0000000307077836 */ /* 0x000fe20000000000 */
[----:B------:R-:W-:Y:S01]  /*2700*/  ISETP.NE.AND P1, PT, R22, RZ, PT ;  /* 0x000000ff1600720c */ /* 0x000fe20003f25270 */
[--C-:B------:R-:W-:Y:S01]  /*2710*/  IMAD.IADD R12, R23, 0x1, R10.reuse ;  /* 0x00000001170c7824 */ /* 0x100fe200078e020a */
[----:B------:R-:W-:Y:S01]  /*2720*/  LEA R2, R2, UR5, 0x2 ;  /* 0x0000000502027c11 */ /* 0x000fe2000f8e10ff */
[----:B------:R-:W-:Y:S01]  /*2730*/  IMAD.IADD R10, R5, 0x1, -R10 ;  /* 0x00000001050a7824 */ /* 0x000fe200078e0a0a */
[----:B------:R-:W-:Y:S01]  /*2740*/  SEL R7, R18, R7, !P5 ;  /* 0x0000000712077207 */ /* 0x000fe20006800000 */
[----:B------:R-:W-:Y:S01]  /*2750*/  IMAD.IADD R14, R15, 0x1, R12 ;  /* 0x000000010f0e7824 */ /* 0x000fe200078e020c */
[----:B------:R-:W-:Y:S01]  /*2760*/  ISETP.NE.AND P5, PT, R19, RZ, PT ;  /* 0x000000ff1300720c */ /* 0x000fe20003fa5270 */
[----:B------:R-:W-:Y:S01]  /*2770*/  IMAD.IADD R22, R5, 0x1, -R8 ;  /* 0x0000000105167824 */ /* 0x000fe200078e0a08 */
[----:B------:R-:W-:Y:S01]  /*2780*/  LOP3.LUT R8, R19, 0x1, RZ, 0x3c, !PT ;  /* 0x0000000113087812 */ /* 0x000fe200078e3cff */
[----:B------:R-:W-:Y:S01]  /*2790*/  IMAD.IADD R9, R21, 0x1, R14 ;  /* 0x0000000115097824 */ /* 0x000fe200078e020e */
[----:B------:R-:W-:Y:S01]  /*27a0*/  LEA R3, R3, UR5, 0x2 ;  /* 0x0000000503037c11 */ /* 0x000fe2000f8e10ff */
[----:B------:R-:W-:Y:S01]  /*27b0*/  IMAD R11, R41, 0xb, R10 ;  /* 0x0000000b290b7824 */ /* 0x000fe200078e020a */
[----:B------:R-:W-:Y:S01]  /*27c0*/  LEA R4, R4, UR5, 0x2 ;  /* 0x0000000504047c11 */ /* 0x000fe2000f8e10ff */
[--C-:B------:R-:W-:Y:S01]  /*27d0*/  IMAD.IADD R10, R20, 0x1, R9.reuse ;  /* 0x00000001140a7824 */ /* 0x100fe200078e0209 */
[----:B------:R-:W-:Y:S01]  /*27e0*/  LEA R7, R7, UR5, 0x2 ;  /* 0x0000000507077c11 */ /* 0x000fe2000f8e10ff */
[----:B------:R-:W-:Y:S01]  /*27f0*/  IMAD R22, R41, 0xb, R22 ;  /* 0x0000000b29167824 */ /* 0x000fe200078e0216 */
[----:B-----5:R-:W-:Y:S01]  /*2800*/  STS [R2], R39 ;  /* 0x0000002702007388 */ /* 0x020fe20000000800 */
[----:B------:R-:W-:-:S02]  /*2810*/  IMAD.IADD R24, R5, 0x1, -R9 ;  /* 0x0000000105187824 */ /* 0x000fc400078e0a09 */
[----:B------:R-:W-:Y:S01]  /*2820*/  IMAD.IADD R12, R5, 0x1, -R12 ;  /* 0x00000001050c7824 */ /* 0x000fe200078e0a0c */
[----:B------:R1:W-:Y:S01]  /*2830*/  STS [R3], R38 ;  /* 0x0000002603007388 */ /* 0x0003e20000000800 */
[----:B------:R-:W-:Y:S02]  /*2840*/  IMAD.IADD R9, R25, 0x1, R18 ;  /* 0x0000000119097824 */ /* 0x000fe400078e0212 */
[C---:B------:R-:W-:Y:S01]  /*2850*/  IMAD.IADD R26, R5.reuse, 0x1, -R10 ;  /* 0x00000001051a7824 */ /* 0x040fe200078e0a0a */
[C---:B------:R-:W-:Y:S01]  /*2860*/  IADD3 R10, PT, PT, R5.reuse, -R10, -R8 ;  /* 0x8000000a050a7210 */ /* 0x040fe20007ffe808 */
[----:B------:R-:W-:Y:S01]  /*2870*/  IMAD.IADD R14, R5, 0x1, -R14 ;  /* 0x00000001050e7824 */ /* 0x000fe200078e0a0e */
[----:B------:R-:W-:Y:S01]  /*2880*/  IADD3 R5, PT, PT, R41, R6, R5 ;  /* 0x0000000629057210 */ /* 0x000fe20007ffe005 */
[----:B------:R-:W-:Y:S01]  /*2890*/  VIADD R22, R22, 0x4 ;  /* 0x0000000416167836 */ /* 0x000fe20000000000 */
[----:B------:R2:W-:Y:S01]  /*28a0*/  STS [R4], R37 ;  /* 0x0000002504007388 */ /* 0x0005e20000000800 */
[----:B------:R-:W-:Y:S01]  /*28b0*/  IMAD.IADD R6, R13, 0x1, R9 ;  /* 0x000000010d067824 */ /* 0x000fe200078e0209 */
[----:B-1----:R-:W1:Y:S01]  /*28c0*/  LDC.64 R2, c[0x0][0x390] ;  /* 0x0000e400ff027b82 */ /* 0x002e620000000a00 */
[----:B------:R-:W-:Y:S01]  /*28d0*/  IMAD R12, R41, 0xb, R12 ;  /* 0x0000000b290c7824 */ /* 0x000fe200078e020c */
[----:B------:R-:W-:Y:S01]  /*28e0*/  SEL R22, R9, R22, !P3 ;  /* 0x0000001609167207 */ /* 0x000fe20005800000 */
[----:B------:R-:W-:Y:S01]  /*28f0*/  IMAD.IADD R9, R23, 0x1, R6 ;  /* 0x0000000117097824 */ /* 0x000fe200078e0206 */
[----:B------:R3:W-:Y:S01]  /*2900*/  STS [R7], R36 ;  /* 0x0000002407007388 */ /* 0x0007e20000000800 */
[----:B------:R-:W-:Y:S01]  /*2910*/  VIADD R12, R12, 0x6 ;  /* 0x000000060c0c7836 */ /* 0x000fe20000000000 */
[----:B------:R-:W-:Y:S01]  /*2920*/  LEA R22, R22, UR5, 0x2 ;  /* 0x0000000516167c11 */ /* 0x000fe2000f8e10ff */
[----:B------:R-:W-:Y:S01]  /*2930*/  VIADD R11, R11, 0x5 ;  /* 0x000000050b0b7836 */ /* 0x000fe20000000000 */
[C---:B--2---:R-:W-:Y:S01]  /*2940*/  LEA R4, R41.reuse, UR5, 0x2 ;  /* 0x0000000529047c11 */ /* 0x044fe2000f8e10ff */
[----:B------:R-:W-:Y:S01]  /*2950*/  VIADD R13, R41, 0x380 ;  /* 0x00000380290d7836 */ /* 0x000fe20000000000 */
[----:B------:R-:W-:Y:S01]  /*2960*/  SEL R12, R9, R12, !P1 ;  /* 0x0000000c090c7207 */ /* 0x000fe20004800000 */
[----:B------:R-:W-:Y:S01]  /*2970*/  IMAD R14, R41, 0xb, R14 ;  /* 0x0000000b290e7824 */ /* 0x000fe200078e020e */
[----:B------:R-:W-:Y:S01]  /*2980*/  SEL R11, R6, R11, !P2 ;  /* 0x0000000b060b7207 */ /* 0x000fe20005000000 */
[----:B------:R-:W-:Y:S01]  /*2990*/  IMAD.IADD R9, R15, 0x1, R9 ;  /* 0x000000010f097824 */ /* 0x000fe200078e0209 */
[----:B------:R-:W-:Y:S01]  /*29a0*/  ISETP.GE.AND P2, PT, R13, R0, PT ;  /* 0x000000000d00720c */ /* 0x000fe20003f46270 */
[----:B------:R-:W-:Y:S01]  /*29b0*/  VIADD R14, R14, 0x7 ;  /* 0x000000070e0e7836 */ /* 0x000fe20000000000 */
[----:B------:R-:W-:Y:S01]  /*29c0*/  LEA R11, R11, UR5, 0x2 ;  /* 0x000000050b0b7c11 */ /* 0x000fe2000f8e10ff */
[C---:B------:R-:W-:Y:S01]  /*29d0*/  VIADD R13, R41.reuse, 0x700 ;  /* 0x00000700290d7836 */ /* 0x040fe20000000000 */
[----:B------:R-:W-:Y:S01]  /*29e0*/  LEA R12, R12, UR5, 0x2 ;  /* 0x000000050c0c7c11 */ /* 0x000fe2000f8e10ff */
[----:B------:R-:W-:Y:S01]  /*29f0*/  IMAD R24, R41, 0xb, R24 ;  /* 0x0000000b29187824 */ /* 0x000fe200078e0218 */
[----:B------:R-:W-:Y:S01]  /*2a00*/  SEL R14, R9, R14, !P0 ;  /* 0x0000000e090e7207 */ /* 0x000fe20004000000 */
[----:B------:R-:W-:Y:S01]  /*2a10*/  IMAD.IADD R9, R21, 0x1, R9 ;  /* 0x0000000115097824 */ /* 0x000fe200078e0209 */
[-C--:B------:R-:W-:Y:S01]  /*2a20*/  ISETP.GE.AND P0, PT, R13, R0.reuse, PT ;  /* 0x000000000d00720c */ /* 0x080fe20003f06270 */
[----:B------:R-:W-:Y:S01]  /*2a30*/  VIADD R24, R24, 0x8 ;  /* 0x0000000818187836 */ /* 0x000fe20000000000 */
[----:B------:R-:W-:Y:S01]  /*2a40*/  STS [R22], R35 ;  /* 0x0000002316007388 */ /* 0x000fe20000000800 */
[----:B------:R-:W-:Y:S01]  /*2a50*/  VIADD R13, R41, 0x8c0 ;  /* 0x000008c0290d7836 */ /* 0x000fe20000000000 */
[----:B------:R-:W-:Y:S01]  /*2a60*/  ISETP.GE.AND P3, PT, R17, R0, PT ;  /* 0x000000001100720c */ /* 0x000fe20003f66270 */
[----:B------:R-:W-:Y:S01]  /*2a70*/  IMAD R26, R41, 0xb, R26 ;  /* 0x0000000b291a7824 */ /* 0x000fe200078e021a */
[----:B------:R-:W-:Y:S01]  /*2a80*/  SEL R24, R9, R24, !P6 ;  /* 0x0000001809187207 */ /* 0x000fe20007000000 */
[----:B------:R-:W-:Y:S01]  /*2a90*/  IMAD R10, R41, 0xb, R10 ;  /* 0x0000000b290a7824 */ /* 0x000fe200078e020a */
[----:B------:R-:W-:Y:S01]  /*2aa0*/  ISETP.GE.AND P6, PT, R13, R0, PT ;  /* 0x000000000d00720c */ /* 0x000fe20003fc6270 */
[----:B------:R-:W-:Y:S01]  /*2ab0*/  IMAD.IADD R9, R20, 0x1, R9 ;  /* 0x0000000114097824 */ /* 0x000fe200078e0209 */
[----:B------:R-:W-:Y:S01]  /*2ac0*/  LEA R24, R24, UR5, 0x2 ;  /* 0x0000000518187c11 */ /* 0x000fe2000f8e10ff */
[----:B------:R-:W-:Y:S01]  /*2ad0*/  VIADD R26, R26, 0x9 ;  /* 0x000000091a1a7836 */ /* 0x000fe20000000000 */
[----:B------:R2:W-:Y:S01]  /*2ae0*/  STS [R11], R34 ;  /* 0x000000220b007388 */ /* 0x0005e20000000800 */
[----:B------:R-:W-:-:S02]  /*2af0*/  VIADD R13, R41, 0xa80 ;  /* 0x00000a80290d7836 */ /* 0x000fc40000000000 */
[----:B------:R-:W-:Y:S01]  /*2b00*/  VIADD R10, R10, 0xa ;  /* 0x0000000a0a0a7836 */ /* 0x000fe20000000000 */
[----:B------:R-:W-:Y:S01]  /*2b10*/  SEL R26, R9, R26, !P5 ;  /* 0x0000001a091a7207 */ /* 0x000fe20006800000 */
[----:B------:R-:W-:Y:S01]  /*2b20*/  @!P4 IMAD.IADD R10, R8, 0x1, R9 ;  /* 0x00000001080ac824 */ /* 0x000fe200078e0209 */
[-C--:B------:R-:W-:Y:S01]  /*2b30*/  ISETP.GE.AND P5, PT, R13, R0.reuse, PT ;  /* 0x000000000d00720c */ /* 0x080fe20003fa6270 */
[----:B0-----:R-:W-:Y:S01]  /*2b40*/  VIADD R16, R16, UR6 ;  /* 0x0000000610107c36 */ /* 0x001fe20008000000 */
[-C--:B------:R-:W-:Y:S01]  /*2b50*/  ISETP.GE.AND P4, PT, R41, R0.reuse, PT ;  /* 0x000000002900720c */ /* 0x080fe20003f86270 */
[----:B------:R-:W-:Y:S01]  /*2b60*/  VIADD R9, R5, 0xffffecc0 ;  /* 0xffffecc005097836 */ /* 0x000fe20000000000 */
[----:B------:R-:W-:Y:S01]  /*2b70*/  LEA R10, R10, UR5, 0x2 ;  /* 0x000000050a0a7c11 */ /* 0x000fe2000f8e10ff */
[C---:B------:R-:W-:Y:S01]  /*2b80*/  VIADD R13, R41.reuse, 0xc40 ;  /* 0x00000c40290d7836 */ /* 0x040fe20000000000 */
[----:B------:R-:W-:Y:S01]  /*2b90*/  STS [R12], R33 ;  /* 0x000000210c007388 */ /* 0x000fe20000000800 */
[C---:B------:R-:W-:Y:S01]  /*2ba0*/  VIADD R17, R41.reuse, 0x540 ;  /* 0x0000054029117836 */ /* 0x040fe20000000000 */
[----:B------:R-:W-:Y:S01]  /*2bb0*/  SEL R15, R16, R9, !P4 ;  /* 0x00000009100f7207 */ /* 0x000fe20006000000 */
[C---:B------:R-:W-:Y:S01]  /*2bc0*/  VIADD R19, R41.reuse, 0xe00 ;  /* 0x00000e0029137836 */ /* 0x040fe20000000000 */
[----:B------:R-:W-:Y:S01]  /*2bd0*/  LEA R9, R14, UR5, 0x2 ;  /* 0x000000050e097c11 */ /* 0x000fe2000f8e10ff */
[----:B---3--:R-:W-:Y:S01]  /*2be0*/  VIADD R7, R41, 0xfc0 ;  /* 0x00000fc029077836 */ /* 0x008fe20000000000 */
[-C--:B------:R-:W-:Y:S01]  /*2bf0*/  ISETP.GE.AND P4, PT, R13, R0.reuse, PT ;  /* 0x000000000d00720c */ /* 0x080fe20003f86270 */
[----:B------:R-:W-:Y:S01]  /*2c00*/  VIADD R21, R41, 0x1180 ;  /* 0x0000118029157836 */ /* 0x000fe20000000000 */
[----:B------:R-:W-:Y:S01]  /*2c10*/  LEA R13, R26, UR5, 0x2 ;  /* 0x000000051a0d7c11 */ /* 0x000fe2000f8e10ff */
[----:B------:R-:W-:Y:S01]  /*2c20*/  STS [R9], R32 ;  /* 0x0000002009007388 */ /* 0x000fe20000000800 */
[----:B------:R-:W-:Y:S01]  /*2c30*/  ISETP.GE.AND P1, PT, R17, R0, PT ;  /* 0x000000001100720c */ /* 0x000fe20003f26270 */
[----:B------:R-:W-:-:S02]  /*2c40*/  VIADD R17, R16, 0xfffffe40 ;  /* 0xfffffe4010117836 */ /* 0x000fc40000000000 */
[----:B------:R-:W-:Y:S01]  /*2c50*/  STS [R24], R31 ;  /* 0x0000001f18007388 */ /* 0x000fe20000000800 */
[----:B------:R-:W-:Y:S01]  /*2c60*/  @P3 VIADD R17, R5, 0xffffee80 ;  /* 0xffffee8005113836 */ /* 0x000fe20000000000 */
[-C--:B------:R-:W-:Y:S01]  /*2c70*/  ISETP.GE.AND P3, PT, R19, R0.reuse, PT ;  /* 0x000000001300720c */ /* 0x080fe20003f66270 */
[C---:B--2---:R-:W-:Y:S01]  /*2c80*/  VIADD R11, R16.reuse, 0xfffffc80 ;  /* 0xfffffc80100b7836 */ /* 0x044fe20000000000 */
[----:B------:R0:W-:Y:S01]  /*2c90*/  STS [R13], R30 ;  /* 0x0000001e0d007388 */ /* 0x0001e20000000800 */
[C---:B------:R-:W-:Y:S02]  /*2ca0*/  VIADD R19, R16.reuse, 0xfffffac0 ;  /* 0xfffffac010137836 */ /* 0x040fe40000000000 */
[----:B------:R-:W-:Y:S01]  /*2cb0*/  @P2 VIADD R11, R5, 0xfffff040 ;  /* 0xfffff040050b2836 */ /* 0x000fe20000000000 */
[----:B------:R2:W-:Y:S01]  /*2cc0*/  STS [R10], R29 ;  /* 0x0000001d0a007388 */ /* 0x0005e20000000800 */
[-C--:B------:R-:W-:Y:S01]  /*2cd0*/  ISETP.GE.AND P2, PT, R7, R0.reuse, PT ;  /* 0x000000000700720c */ /* 0x080fe20003f46270 */
[----:B------:R-:W-:Y:S01]  /*2ce0*/  @P1 VIADD R19, R5, 0xfffff200 ;  /* 0xfffff20005131836 */ /* 0x000fe20000000000 */
[----:B------:R-:W-:Y:S01]  /*2cf0*/  ISETP.GE.AND P1, PT, R21, R0, PT ;  /* 0x000000001500720c */ /* 0x000fe20003f26270 */
[----:B------:R-:W-:Y:S01]  /*2d00*/  BAR.SYNC.DEFER_BLOCKING 0x0 ;  /* 0x0000000000007b1d */ /* 0x000fe20000010000 */
[----:B------:R-:W-:-:S02]  /*2d10*/  VIADD R21, R16, 0xfffff740 ;  /* 0xfffff74010157836 */ /* 0x000fc40000000000 */
[C---:B0-----:R-:W-:Y:S02]  /*2d20*/  VIADD R13, R16.reuse, 0xfffff900 ;  /* 0xfffff900100d7836 */ /* 0x041fe40000000000 */
[C---:B------:R-:W-:Y:S02]  /*2d30*/  VIADD R23, R16.reuse, 0xfffff580 ;  /* 0xfffff58010177836 */ /* 0x040fe40000000000 */
[C---:B------:R-:W-:Y:S02]  /*2d40*/  VIADD R39, R16.reuse, 0xfffff3c0 ;  /* 0xfffff3c010277836 */ /* 0x040fe40000000000 */
[C---:B------:R-:W-:Y:S02]  /*2d50*/  VIADD R43, R16.reuse, 0xfffff200 ;  /* 0xfffff200102b7836 */ /* 0x040fe40000000000 */
[C---:B------:R-:W-:Y:S02]  /*2d60*/  VIADD R47, R16.reuse, 0xfffff040 ;  /* 0xfffff040102f7836 */ /* 0x040fe40000000000 */
[----:B------:R-:W-:-:S02]  /*2d70*/  VIADD R51, R16, 0xffffee80 ;  /* 0xffffee8010337836 */ /* 0x000fc40000000000 */
[C---:B------:R-:W-:Y:S02]  /*2d80*/  @P0 VIADD R13, R5.reuse, 0xfffff3c0 ;  /* 0xfffff3c0050d0836 */ /* 0x040fe40000000000 */
[C---:B------:R-:W-:Y:S02]  /*2d90*/  @P6 VIADD R21, R5.reuse, 0xfffff580 ;  /* 0xfffff58005156836 */ /* 0x040fe40000000000 */
[C---:B------:R-:W-:Y:S02]  /*2da0*/  @P5 VIADD R23, R5.reuse, 0xfffff740 ;  /* 0xfffff74005175836 */ /* 0x040fe40000000000 */
[C---:B------:R-:W-:Y:S02]  /*2db0*/  @P4 VIADD R39, R5.reuse, 0xfffff900 ;  /* 0xfffff90005274836 */ /* 0x040fe40000000000 */
[C---:B------:R-:W-:Y:S01]  /*2dc0*/  @P3 VIADD R43, R5.reuse, 0xfffffac0 ;  /* 0xfffffac0052b3836 */ /* 0x040fe20000000000 */
[----:B------:R-:W0:Y:S01]  /*2dd0*/  LDS R25, [R4] ;  /* 0x0000000004197984 */ /* 0x000e220000000800 */
[----:B------:R-:W-:-:S02]  /*2de0*/  @P2 VIADD R47, R5, 0xfffffc80 ;  /* 0xfffffc80052f2836 */ /* 0x000fc40000000000 */
[----:B------:R-:W-:Y:S01]  /*2df0*/  @P1 VIADD R51, R5, 0xfffffe40 ;  /* 0xfffffe4005331836 */ /* 0x000fe20000000000 */
[----:B------:R-:W3:Y:S01]  /*2e00*/  LDS R27, [R4+0x700] ;  /* 0x00070000041b7984 */ /* 0x000ee20000000800 */
[----:B-1----:R-:W-:-:S03]  /*2e10*/  IMAD.WIDE R6, R17, 0x4, R2 ;  /* 0x0000000411067825 */ /* 0x002fc600078e0202 */
[----:B------:R-:W1:Y:S01]  /*2e20*/  LDS R31, [R4+0xe00] ;  /* 0x000e0000041f7984 */ /* 0x000e620000000800 */
[----:B------:R-:W-:-:S03]  /*2e30*/  IMAD.WIDE R8, R11, 0x4, R2 ;  /* 0x000000040b087825 */ /* 0x000fc600078e0202 */
[----:B------:R-:W4:Y:S01]  /*2e40*/  LDS R29, [R4+0x1500] ;  /* 0x00150000041d7984 */ /* 0x000f220000000800 */
[----:B--2---:R-:W-:-:S03]  /*2e50*/  IMAD.WIDE R10, R19, 0x4, R2 ;  /* 0x00000004130a7825 */ /* 0x004fc600078e0202 */
[----:B------:R-:W2:Y:S01]  /*2e60*/  LDS R33, [R4+0x1c00] ;  /* 0x001c000004217984 */ /* 0x000ea20000000800 */
[----:B------:R-:W-:-:S03]  /*2e70*/  IMAD.WIDE R12, R13, 0x4, R2 ;  /* 0x000000040d0c7825 */ /* 0x000fc600078e0202 */
[----:B------:R-:W2:Y:S01]  /*2e80*/  LDS R35, [R4+0x2300] ;  /* 0x0023000004237984 */ /* 0x000ea20000000800 */
[----:B------:R-:W-:-:S03]  /*2e90*/  IMAD.WIDE R16, R23, 0x4, R2 ;  /* 0x0000000417107825 */ /* 0x000fc600078e0202 */
[----:B------:R-:W2:Y:S01]  /*2ea0*/  LDS R37, [R4+0x2a00] ;  /* 0x002a000004257984 */ /* 0x000ea20000000800 */
[----:B------:R-:W-:-:S03]  /*2eb0*/  IMAD.WIDE R18, R39, 0x4, R2 ;  /* 0x0000000427127825 */ /* 0x000fc600078e0202 */
[----:B------:R-:W2:Y:S01]  /*2ec0*/  LDS R41, [R4+0x3100] ;  /* 0x0031000004297984 */ /* 0x000ea20000000800 */
[----:B------:R-:W-:-:S03]  /*2ed0*/  IMAD.WIDE R22, R47, 0x4, R2 ;  /* 0x000000042f167825 */ /* 0x000fc600078e0202 */
[----:B------:R-:W2:Y:S04]  /*2ee0*/  LDS R45, [R4+0x3800] ;  /* 0x00380000042d7984 */ /* 0x000ea80000000800 */
[----:B------:R-:W2:Y:S04]  /*2ef0*/  LDS R49, [R4+0x3f00] ;  /* 0x003f000004317984 */ /* 0x000ea80000000800 */
[----:B------:R0:W2:Y:S02]  /*2f00*/  LDS R53, [R4+0x4600] ;  /* 0x0046000004357984 */ /* 0x0000a40000000800 */
[----:B0-----:R-:W-:-:S04]  /*2f10*/  IMAD.WIDE R4, R15, 0x4, R2 ;  /* 0x000000040f047825 */ /* 0x001fc800078e0202 */
[--C-:B------:R-:W-:Y:S01]  /*2f20*/  IMAD.WIDE R14, R21, 0x4, R2.reuse ;  /* 0x00000004150e7825 */ /* 0x100fe200078e0202 */
[----:B------:R-:W-:Y:S03]  /*2f30*/  STG.E desc[UR8][R4.64], R25 ;  /* 0x0000001904007986 */ /* 0x000fe6000c101908 */
[--C-:B------:R-:W-:Y:S01]  /*2f40*/  IMAD.WIDE R20, R43, 0x4, R2.reuse ;  /* 0x000000042b147825 */ /* 0x100fe200078e0202 */
[----:B---3--:R-:W-:Y:S03]  /*2f50*/  STG.E desc[UR8][R6.64], R27 ;  /* 0x0000001b06007986 */ /* 0x008fe6000c101908 */
[----:B------:R-:W-:Y:S01]  /*2f60*/  IMAD.WIDE R2, R51, 0x4, R2 ;  /* 0x0000000433027825 */ /* 0x000fe200078e0202 */
[----:B-1----:R-:W-:Y:S04]  /*2f70*/  STG.E desc[UR8][R8.64], R31 ;  /* 0x0000001f08007986 */ /* 0x002fe8000c101908 */
[----:B----4-:R-:W-:Y:S04]  /*2f80*/  STG.E desc[UR8][R10.64], R29 ;  /* 0x0000001d0a007986 */ /* 0x010fe8000c101908 */
[----:B--2---:R-:W-:Y:S04]  /*2f90*/  STG.E desc[UR8][R12.64], R33 ;  /* 0x000000210c007986 */ /* 0x004fe8000c101908 */
[----:B------:R-:W-:Y:S04]  /*2fa0*/  STG.E desc[UR8][R14.64], R35 ;  /* 0x000000230e007986 */ /* 0x000fe8000c101908 */
[----:B------:R-:W-:Y:S04]  /*2fb0*/  STG.E desc[UR8][R16.64], R37 ;  /* 0x0000002510007986 */ /* 0x000fe8000c101908 */
[----:B------:R-:W-:Y:S04]  /*2fc0*/  STG.E desc[UR8][R18.64], R41 ;  /* 0x0000002912007986 */ /* 0x000fe8000c101908 */
[----:B------:R-:W-:Y:S04]  /*2fd0*/  STG.E desc[UR8][R20.64], R45 ;  /* 0x0000002d14007986 */ /* 0x000fe8000c101908 */
[----:B------:R-:W-:Y:S04]  /*2fe0*/  STG.E desc[UR8][R22.64], R49 ;  /* 0x0000003116007986 */ /* 0x000fe8000c101908 */
[----:B------:R-:W-:Y:S01]  /*2ff0*/  STG.E desc[UR8][R2.64], R53 ;  /* 0x0000003502007986 */ /* 0x000fe2000c101908 */
[----:B------:R-:W-:Y:S05]  /*3000*/  EXIT ;  /* 0x000000000000794d */ /* 0x000fea0003800000 */
.L_x_481:
[----:B------:R-:W0:Y:S01]  /*3010*/  LDCU UR7, c[0x0][0x3ac] ;  /* 0x00007580ff0777ac */ /* 0x000e220008000800 */
[----:B------:R-:W-:Y:S01]  /*3020*/  ISETP.NE.AND P0, PT, R0, RZ, PT ;  /* 0x000000ff0000720c */ /* 0x000fe20003f05270 */
[----:B------:R-:W-:Y:S01]  /*3030*/  BSSY.RECONVERGENT B0, `(.L_x_496) ;  /* 0x000035d000007945 */ /* 0x000fe20003800200 */
[----:B0-----:R-:W-:-:S11]  /*3040*/  IADD3 R2, PT, PT, -R16, UR7, RZ ;  /* 0x0000000710027c10 */ /* 0x001fd6000fffe1ff */
[----:B------:R-:W-:Y:S05]  /*3050*/  @P0 BRA `(.L_x_497) ;  /* 0x0000001400640947 */ /* 0x000fea0003800000 */
[----:B------:R-:W0:Y:S01]  /*3060*/  S2R R3, SR_TID.X ;  /* 0x0000000000037919 */ /* 0x000e220000002100 */
[----:B------:R-:W1:Y:S08]  /*3070*/  LDC.64 R6, c[0x0][0x380] ;  /* 0x0000e000ff067b82 */ /* 0x000e700000000a00 */
[----:B------:R-:W2:Y:S01]  /*3080*/  LDC.64 R4, c[0x0][0x388] ;  /* 0x0000e200ff047b82 */ /* 0x000ea20000000a00 */
[----:B0-----:R-:W-:-:S04]  /*3090*/  IMAD R13, R3, 0xb, RZ ;  /* 0x0000000b030d7824 */ /* 0x001fc800078e02ff */
[C---:B------:R-:W-:Y:S01]  /*30a0*/  VIADD R11, R13.reuse, 0x2 ;  /* 0x000000020d0b7836 */ /* 0x040fe20000000000 */
[CC--:B------:R-:W-:Y:S01]  /*30b0*/  ISETP.GE.AND P6, PT, R13.reuse, R2.reuse, PT ;  /* 0x000000020d00720c */ /* 0x0c0fe20003fc6270 */
[C---:B------:R-:W-:Y:S02]  /*30c0*/  VIADD R21, R13.reuse, 0x1 ;  /* 0x000000010d157836 */ /* 0x040fe40000000000 */
        /* <DEDUP_REMOVED lines=8> */
[----:B------:R-:W-:Y:S01]  /*3150*/  IMAD.IADD R9, R16, 0x1, R13 ;  /* 0x0000000110097824 */ /* 0x000fe200078e020d */
[-C--:B------:R-:W-:Y:S01]  /*3160*/  ISETP.GE.AND P1, PT, R27, R2.reuse, PT ;  /* 0x000000021b00720c */ /* 0x080fe20003f26270 */
[----:B------:R-:W-:Y:S01]  /*3170*/  VIADD R27, R13, 0x8 ;  /* 0x000000080d1b7836 */ /* 0x000fe20000000000 */
[----:B------:R-:W-:Y:S01]  /*3180*/  ISETP.GE.AND P2, PT, R31, R2, PT ;  /* 0x000000021f00720c */ /* 0x000fe20003f46270 */
[----:B-1----:R-:W-:-:S04]  /*3190*/  IMAD.WIDE.U32 R6, R9, 0x4, R6 ;  /* 0x0000000409067825 */ /* 0x002fc800078e0006 */
[----:B--2---:R-:W-:Y:S01]  /*31a0*/  IMAD.WIDE.U32 R4, R9, 0x4, R4 ;  /* 0x0000000409047825 */ /* 0x004fe200078e0004 */
[----:B------:R-:W2:Y:S03]  /*31b0*/  @!P6 LDG.E R16, desc[UR8][R6.64] ;  /* 0x000000080610e981 */ /* 0x000ea6000c1e1900 */
[C---:B------:R-:W-:Y:S01]  /*31c0*/  VIADD R9, R13.reuse, 0x7 ;  /* 0x000000070d097836 */ /* 0x040fe20000000000 */
[----:B------:R-:W3:Y:S01]  /*31d0*/  @!P5 LDG.E R22, desc[UR8][R6.64+0x4] ;  /* 0x000004080616d981 */ /* 0x000ee2000c1e1900 */
[C---:B------:R-:W-:Y:S02]  /*31e0*/  VIADD R25, R13.reuse, 0x9 ;  /* 0x000000090d197836 */ /* 0x040fe40000000000 */
[----:B------:R-:W-:Y:S01]  /*31f0*/  VIADD R31, R13, 0xa ;  /* 0x0000000a0d1f7836 */ /* 0x000fe20000000000 */
[----:B------:R-:W4:Y:S01]  /*3200*/  @!P4 LDG.E R20, desc[UR8][R6.64+0x8] ;  /* 0x000008080614c981 */ /* 0x000f22000c1e1900 */
[----:B------:R-:W-:-:S02]  /*3210*/  ISETP.GE.AND P4, PT, R27, R2, PT ;  /* 0x000000021b00720c */ /* 0x000fc40003f86270 */
[-C--:B------:R-:W-:Y:S01]  /*3220*/  ISETP.GE.AND P5, PT, R25, R2.reuse, PT ;  /* 0x000000021900720c */ /* 0x080fe20003fa6270 */
[----:B------:R-:W5:Y:S01]  /*3230*/  @!P3 LDG.E R24, desc[UR8][R6.64+0xc] ;  /* 0x00000c080618b981 */ /* 0x000f62000c1e1900 */
[-C--:B------:R-:W-:Y:S02]  /*3240*/  ISETP.GE.AND P3, PT, R9, R2.reuse, PT ;  /* 0x000000020900720c */ /* 0x080fe40003f66270 */
[----:B------:R-:W-:Y:S01]  /*3250*/  ISETP.GE.AND P6, PT, R31, R2, PT ;  /* 0x000000021f00720c */ /* 0x000fe20003fc6270 */
[----:B------:R-:W5:Y:S04]  /*3260*/  @!P0 LDG.E R18, desc[UR8][R6.64+0x10] ;  /* 0x0000100806128981 */ /* 0x000f68000c1e1900 */
[----:B------:R-:W5:Y:S04]  /*3270*/  @!P1 LDG.E R23, desc[UR8][R6.64+0x14] ;  /* 0x0000140806179981 */ /* 0x000f68000c1e1900 */
[----:B------:R-:W5:Y:S04]  /*3280*/  @!P2 LDG.E R19, desc[UR8][R6.64+0x18] ;  /* 0x000018080613a981 */ /* 0x000f68000c1e1900 */
[----:B------:R-:W5:Y:S04]  /*3290*/  @!P3 LDG.E R17, desc[UR8][R6.64+0x1c] ;  /* 0x00001c080611b981 */ /* 0x000f68000c1e1900 */
[----:B------:R-:W5:Y:S04]  /*32a0*/  @!P4 LDG.E R15, desc[UR8][R6.64+0x20] ;  /* 0x00002008060fc981 */ /* 0x000f68000c1e1900 */
[----:B------:R-:W5:Y:S04]  /*32b0*/  @!P5 LDG.E R14, desc[UR8][R6.64+0x24] ;  /* 0x00002408060ed981 */ /* 0x000f68000c1e1900 */
[----:B------:R0:W5:Y:S01]  /*32c0*/  @!P6 LDG.E R12, desc[UR8][R6.64+0x28] ;  /* 0x00002808060ce981 */ /* 0x000162000c1e1900 */
[----:B------:R-:W-:Y:S01]  /*32d0*/  BAR.SYNC.DEFER_BLOCKING 0x0 ;  /* 0x0000000000007b1d */ /* 0x000fe20000010000 */
[----:B------:R-:W-:-:S02]  /*32e0*/  P2R R8, PR, RZ, 0x2 ;  /* 0x00000002ff087803 */ /* 0x000fc40000000000 */
[----:B------:R-:W-:-:S13]  /*32f0*/  ISETP.GE.AND P1, PT, R13, R2, PT ;  /* 0x000000020d00720c */ /* 0x000fda0003f26270 */
[----:B------:R-:W2:Y:S01]  /*3300*/  @!P1 LDG.E R0, desc[UR8][R4.64] ;  /* 0x0000000804009981 */ /* 0x000ea2000c1e1900 */
[----:B------:R-:W-:Y:S02]  /*3310*/  P2R R10, PR, RZ, 0x1 ;  /* 0x00000001ff0a7803 */ /* 0x000fe40000000000 */
[----:B------:R-:W-:Y:S01]  /*3320*/  ISETP.GE.AND P0, PT, R21, R2, PT ;  /* 0x000000021500720c */ /* 0x000fe20003f06270 */
[----:B------:R-:W-:Y:S01]  /*3330*/  IMAD.MOV.U32 R26, RZ, RZ, 0x1 ;  /* 0x00000001ff1a7424 */ /* 0x000fe200078e00ff */
[----:B------:R-:W3:Y:S01]  /*3340*/  @!P2 LDG.E R7, desc[UR8][R4.64+0x18] ;  /* 0x000018080407a981 */ /* 0x000ee2000c1e1900 */
[----:B------:R-:W-:Y:S02]  /*3350*/  IMAD.MOV.U32 R27, RZ, RZ, 0x1 ;  /* 0x00000001ff1b7424 */ /* 0x000fe400078e00ff */
[----:B------:R-:W-:Y:S01]  /*3360*/  IMAD.MOV.U32 R28, RZ, RZ, 0x1 ;  /* 0x00000001ff1c7424 */ /* 0x000fe200078e00ff */
[----:B------:R-:W4:Y:S01]  /*3370*/  @!P4 LDG.E R9, desc[UR8][R4.64+0x20] ;  /* 0x000020080409c981 */ /* 0x000f22000c1e1900 */
[----:B--2---:R-:W-:-:S06]  /*3380*/  @!P1 LOP3.LUT R26, R0, 0x1, RZ, 0xc, !PT ;  /* 0x00000001001a9812 */ /* 0x004fcc00078e0cff */
[----:B------:R-:W2:Y:S01]  /*3390*/  @!P0 LDG.E R0, desc[UR8][R4.64+0x4] ;  /* 0x0000040804008981 */ /* 0x000ea2000c1e1900 */
[----:B------:R-:W-:-:S03]  /*33a0*/  ISETP.GE.AND P1, PT, R11, R2, PT ;  /* 0x000000020b00720c */ /* 0x000fc60003f26270 */
[----:B------:R-:W5:Y:S01]  /*33b0*/  @!P6 LDG.E R11, desc[UR8][R4.64+0x28] ;  /* 0x00002808040be981 */ /* 0x000f62000c1e1900 */
[----:B--2---:R-:W-:-:S09]  /*33c0*/  @!P0 LOP3.LUT R27, R0, 0x1, RZ, 0xc, !PT ;  /* 0x00000001001b8812 */ /* 0x004fd200078e0cff */
[----:B------:R-:W2:Y:S01]  /*33d0*/  @!P1 LDG.E R0, desc[UR8][R4.64+0x8] ;  /* 0x0000080804009981 */ /* 0x000ea2000c1e1900 */
[----:B------:R-:W-:Y:S02]  /*33e0*/  ISETP.GE.AND P0, PT, R29, R2, PT ;  /* 0x000000021d00720c */ /* 0x000fe40003f06270 */
[----:B--2---:R-:W-:-:S11]  /*33f0*/  @!P1 LOP3.LUT R28, R0, 0x1, RZ, 0xc, !PT ;  /* 0x00000001001c9812 */ /* 0x004fd600078e0cff */
[----:B------:R-:W2:Y:S01]  /*3400*/  @!P0 LDG.E R0, desc[UR8][R4.64+0xc] ;  /* 0x00000c0804008981 */ /* 0x000ea2000c1e1900 */
[----:B------:R-:W-:Y:S01]  /*3410*/  IMAD.MOV.U32 R29, RZ, RZ, 0x1 ;  /* 0x00000001ff1d7424 */ /* 0x000fe200078e00ff */
[----:B------:R-:W-:Y:S02]  /*3420*/  ISETP.NE.AND P1, PT, R8, RZ, PT ;  /* 0x000000ff0800720c */ /* 0x000fe40003f25270 */
[----:B------:R-:W4:Y:S11]  /*3430*/  @!P3 LDG.E R8, desc[UR8][R4.64+0x1c] ;  /* 0x00001c080408b981 */ /* 0x000f36000c1e1900 */
[----:B------:R-:W3:Y:S01]  /*3440*/  @!P1 LDG.E R6, desc[UR8][R4.64+0x14] ;  /* 0x0000140804069981 */ /* 0x000ee2000c1e1900 */
[----:B--2---:R-:W-:-:S02]  /*3450*/  @!P0 LOP3.LUT R29, R0, 0x1, RZ, 0xc, !PT ;  /* 0x00000001001d8812 */ /* 0x004fc400078e0cff */
[----:B------:R-:W-:Y:S02]  /*3460*/  ISETP.NE.AND P0, PT, R10, RZ, PT ;  /* 0x000000ff0a00720c */ /* 0x000fe40003f05270 */
[----:B------:R-:W2:Y:S11]  /*3470*/  @!P5 LDG.E R10, desc[UR8][R4.64+0x24] ;  /* 0x00002408040ad981 */ /* 0x000eb6000c1e1900 */
[----:B------:R-:W2:Y:S01]  /*3480*/  @!P0 LDG.E R0, desc[UR8][R4.64+0x10] ;  /* 0x0000100804008981 */ /* 0x000ea2000c1e1900 */
[----:B------:R-:W-:-:S04]  /*3490*/  IMAD.IADD R33, R27, 0x1, R26 ;  /* 0x000000011b217824 */ /* 0x000fc800078e021a */
[----:B------:R-:W-:Y:S02]  /*34a0*/  IMAD.IADD R34, R33, 0x1, R28 ;  /* 0x0000000121227824 */ /* 0x000fe400078e021c */
[----:B------:R-:W-:Y:S02]  /*34b0*/  IMAD.MOV.U32 R31, RZ, RZ, 0x1 ;  /* 0x00000001ff1f7424 */ /* 0x000fe400078e00ff */
[----:B------:R-:W-:Y:S01]  /*34c0*/  IMAD.MOV.U32 R32, RZ, RZ, 0x1 ;  /* 0x00000001ff207424 */ /* 0x000fe200078e00ff */
[----:B---3--:R-:W-:Y:S01]  /*34d0*/  @!P1 LOP3.LUT R32, R6, 0x1, RZ, 0xc, !PT ;  /* 0x0000000106209812 */ /* 0x008fe200078e0cff */
[----:B------:R-:W-:Y:S02]  /*34e0*/  IMAD.IADD R38, R34, 0x1, R29 ;  /* 0x0000000122267824 */ /* 0x000fe400078e021d */
[----:B------:R-:W-:Y:S01]  /*34f0*/  IMAD.MOV.U32 R30, RZ, RZ, 0x1 ;  /* 0x00000001ff1e7424 */ /* 0x000fe200078e00ff */
[----:B------:R-:W-:Y:S01]  /*3500*/  @!P2 LOP3.LUT R30, R7, 0x1, RZ, 0xc, !PT ;  /* 0x00000001071ea812 */ /* 0x000fe200078e0cff */
[----:B------:R-:W-:Y:S01]  /*3510*/  IMAD.MOV.U32 R37, RZ, RZ, 0x1 ;  /* 0x00000001ff257424 */ /* 0x000fe200078e00ff */
[----:B----4-:R-:W-:Y:S01]  /*3520*/  @!P3 LOP3.LUT R37, R8, 0x1, RZ, 0xc, !PT ;  /* 0x000000010825b812 */ /* 0x010fe200078e0cff */
[----:B------:R-:W-:Y:S01]  /*3530*/  IMAD.MOV.U32 R36, RZ, RZ, 0x1 ;  /* 0x00000001ff247424 */ /* 0x000fe200078e00ff */
[----:B------:R-:W-:Y:S01]  /*3540*/  @!P4 LOP3.LUT R36, R9, 0x1, RZ, 0xc, !PT ;  /* 0x000000010924c812 */ /* 0x000fe200078e0cff */
[----:B------:R-:W-:-:S02]  /*3550*/  IMAD.MOV.U32 R35, RZ, RZ, 0x1 ;  /* 0x00000001ff237424 */ /* 0x000fc400078e00ff */
[----:B------:R-:W-:Y:S01]  /*3560*/  IMAD.MOV.U32 R39, RZ, RZ, 0x1 ;  /* 0x00000001ff277424 */ /* 0x000fe200078e00ff */
[----:B-----5:R-:W-:Y:S01]  /*3570*/  @!P6 LOP3.LUT R39, R11, 0x1, RZ, 0xc, !PT ;  /* 0x000000010b27e812 */ /* 0x020fe200078e0cff */
[----:B------:R-:W1:Y:S01]  /*3580*/  S2UR UR5, SR_CgaCtaId ;  /* 0x00000000000579c3 */ /* 0x000e620000008800 */
[----:B------:R-:W-:Y:S02]  /*3590*/  UMOV UR4, 0x400 ;  /* 0x0000040000047882 */ /* 0x000fe40000000000 */
[----:B-1----:R-:W-:-:S05]  /*35a0*/  ULEA UR4, UR5, UR4, 0x18 ;  /* 0x0000000405047291 */ /* 0x002fca000f8ec0ff */
[----:B------:R-:W-:Y:S01]  /*35b0*/  BAR.SYNC.DEFER_BLOCKING 0x0 ;  /* 0x0000000000007b1d */ /* 0x000fe20000010000 */
[----:B--2---:R-:W-:Y:S02]  /*35c0*/  @!P5 LOP3.LUT R35, R10, 0x1, RZ, 0xc, !PT ;  /* 0x000000010a23d812 */ /* 0x004fe400078e0cff */
[----:B------:R-:W-:-:S04]  /*35d0*/  @!P0 LOP3.LUT R31, R0, 0x1, RZ, 0xc, !PT ;  /* 0x00000001001f8812 */ /* 0x000fc800078e0cff */
[----:B------:R-:W-:-:S04]  /*35e0*/  IADD3 R0, PT, PT, R32, R31, R38 ;  /* 0x0000001f20007210 */ /* 0x000fc80007ffe026 */
[----:B------:R-:W-:-:S04]  /*35f0*/  IADD3 R0, PT, PT, R37, R30, R0 ;  /* 0x0000001e25007210 */ /* 0x000fc80007ffe000 */
[----:B------:R-:W-:-:S05]  /*3600*/  IADD3 R0, PT, PT, R35, R36, R0 ;  /* 0x0000002423007210 */ /* 0x000fca0007ffe000 */
[----:B------:R-:W-:-:S05]  /*3610*/  IMAD.IADD R4, R0, 0x1, R39 ;  /* 0x0000000100047824 */ /* 0x000fca00078e0227 */
[----:B------:R-:W1:Y:S02]  /*3620*/  SHFL.UP P0, R5, R4, 0x1, RZ ;  /* 0x0420000004057989 */ /* 0x000e6400000000ff */
[----:B-1----:R-:W-:-:S05]  /*3630*/  @P0 IMAD.IADD R5, R4, 0x1, R5 ;  /* 0x0000000104050824 */ /* 0x002fca00078e0205 */
[----:B0-----:R-:W0:Y:S02]  /*3640*/  SHFL.UP P0, R6, R5, 0x2, RZ ;  /* 0x0440000005067989 */ /* 0x001e2400000000ff */
[----:B0-----:R-:W-:-:S05]  /*3650*/  @P0 IMAD.IADD R6, R5, 0x1, R6 ;  /* 0x0000000105060824 */ /* 0x001fca00078e0206 */
[----:B------:R-:W0:Y:S01]  /*3660*/  SHFL.UP P0, R7, R6, 0x4, RZ ;  /* 0x0480000006077989 */ /* 0x000e2200000000ff */
[----:B------:R-:W1:Y:S01]  /*3670*/  S2R R0, SR_LANEID ;  /* 0x0000000000007919 */ /* 0x000e620000000000 */
[----:B0-----:R-:W-:-:S05]  /*3680*/  @P0 IMAD.IADD R7, R6, 0x1, R7 ;  /* 0x0000000106070824 */ /* 0x001fca00078e0207 */
[----:B------:R-:W0:Y:S01]  /*3690*/  SHFL.UP P0, R41, R7, 0x8, RZ ;  /* 0x0500000007297989 */ /* 0x000e2200000000ff */
[----:B-1----:R-:W-:Y:S01]  /*36a0*/  ISETP.NE.AND P1, PT, R0, 0x1f, PT ;  /* 0x0000001f0000780c */ /* 0x002fe20003f25270 */
[----:B0-----:R-:W-:-:S05]  /*36b0*/  @P0 IMAD.IADD R41, R7, 0x1, R41 ;  /* 0x0000000107290824 */ /* 0x001fca00078e0229 */
[----:B------:R-:W0:Y:S07]  /*36c0*/  SHFL.UP P0, R40, R41, 0x10, RZ ;  /* 0x0600000029287989 */ /* 0x000e2e00000000ff */
[----:B------:R-:W-:-:S04]  /*36d0*/  @!P1 SHF.R.U32.HI R4, RZ, 0x3, R3 ;  /* 0x00000003ff049819 */ /* 0x000fc80000011603 */
[----:B------:R-:W-:Y:S01]  /*36e0*/  @!P1 LOP3.LUT R43, R4, 0x7c, RZ, 0xc0, !PT ;  /* 0x0000007c042b9812 */ /* 0x000fe200078ec0ff */
[----:B0-----:R-:W-:-:S05]  /*36f0*/  @P0 IMAD.IADD R40, R41, 0x1, R40 ;  /* 0x0000000129280824 */ /* 0x001fca00078e0228 */
[----:B------:R-:W-:Y:S01]  /*3700*/  @!P1 STS [R43+UR4], R40 ;  /* 0x000000282b009988 */ /* 0x000fe20008000804 */
[----:B------:R-:W-:Y:S06]  /*3710*/  BAR.SYNC.DEFER_BLOCKING 0x0 ;  /* 0x0000000000007b1d */ /* 0x000fec0000010000 */
[----:B------:R-:W0:Y:S04]  /*3720*/  LDS.128 R8, [UR4] ;  /* 0x00000004ff087984 */ /* 0x000e280008000c00 */
[----:B------:R-:W1:Y:S01]  /*3730*/  LDS.128 R4, [UR4+0x10] ;  /* 0x00001004ff047984 */ /* 0x000e620008000c00 */
[----:B------:R-:W-:-:S04]  /*3740*/  SHF.R.U32.HI R41, RZ, 0x5, R3 ;  /* 0x00000005ff297819 */ /* 0x000fc80000011603 */
        /* <DEDUP_REMOVED lines=10> */
[----:B------:R-:W0:Y:S01]  /*37f0*/  LDS.128 R8, [UR4+0x20] ;  /* 0x00002004ff087984 */ /* 0x000e220008000c00 */
[----:B------:R-:W-:Y:S01]  /*3800*/  ISETP.NE.AND P0, PT, R41, 0x5, PT ;  /* 0x000000052900780c */ /* 0x000fe20003f05270 */
[----:B------:R-:W-:-:S03]  /*3810*/  IMAD.IADD R5, R5, 0x1, R4 ;  /* 0x0000000105057824 */ /* 0x000fc600078e0204 */
[----:B------:R-:W-:Y:S02]  /*3820*/  SEL R42, R4, R42, !P0 ;  /* 0x0000002a042a7207 */ /* 0x000fe40004000000 */
[----:B------:R-:W-:Y:S01]  /*3830*/  ISETP.NE.AND P0, PT, R41, 0x6, PT ;  /* 0x000000062900780c */ /* 0x000fe20003f05270 */
[----:B------:R-:W-:-:S03]  /*3840*/  IMAD.IADD R6, R6, 0x1, R5 ;  /* 0x0000000106067824 */ /* 0x000fc600078e0205 */
[----:B------:R-:W-:Y:S02]  /*3850*/  SEL R42, R5, R42, !P0 ;  /* 0x0000002a052a7207 */ /* 0x000fe40004000000 */
[----:B------:R-:W1:Y:S01]  /*3860*/  LDS.64 R4, [UR4+0x30] ;  /* 0x00003004ff047984 */ /* 0x000e620008000a00 */
[----:B------:R-:W-:Y:S01]  /*3870*/  BAR.SYNC.DEFER_BLOCKING 0x0 ;  /* 0x0000000000007b1d */ /* 0x000fe20000010000 */
[----:B------:R-:W-:Y:S01]  /*3880*/  ISETP.NE.AND P0, PT, R41, 0x7, PT ;  /* 0x000000072900780c */ /* 0x000fe20003f05270 */
[----:B------:R-:W-:-:S03]  /*3890*/  IMAD.IADD R7, R7, 0x1, R6 ;  /* 0x0000000107077824 */ /* 0x000fc600078e0206 */
[----:B------:R-:W-:Y:S02]  /*38a0*/  SEL R42, R6, R42, !P0 ;  /* 0x0000002a062a7207 */ /* 0x000fe40004000000 */
[----:B------:R-:W-:-:S04]  /*38b0*/  ISETP.NE.AND P0, PT, R41, 0x8, PT ;  /* 0x000000082900780c */ /* 0x000fc80003f05270 */
[----:B------:R-:W-:Y:S02]  /*38c0*/  SEL R42, R7, R42, !P0 ;  /* 0x0000002a072a7207 */ /* 0x000fe40004000000 */
[----:B------:R-:W-:Y:S01]  /*38d0*/  ISETP.NE.AND P0, PT, R41, 0x9, PT ;  /* 0x000000092900780c */ /* 0x000fe20003f05270 */
[----:B------:R-:W-:Y:S02]  /*38e0*/  IMAD.IADD R6, R38, 0x1, R31 ;  /* 0x0000000126067824 */ /* 0x000fe400078e021f */
[----:B0-----:R-:W-:-:S04]  /*38f0*/  IMAD.IADD R8, R7, 0x1, R8 ;  /* 0x0000000107087824 */ /* 0x001fc800078e0208 */
[----:B------:R-:W-:Y:S01]  /*3900*/  IMAD.IADD R9, R9, 0x1, R8 ;  /* 0x0000000109097824 */ /* 0x000fe200078e0208 */
[----:B------:R-:W-:Y:S02]  /*3910*/  SEL R42, R8, R42, !P0 ;  /* 0x0000002a082a7207 */ /* 0x000fe40004000000 */
[----:B------:R-:W-:Y:S01]  /*3920*/  ISETP.NE.AND P0, PT, R41, 0xa, PT ;  /* 0x0000000a2900780c */ /* 0x000fe20003f05270 */
[----:B------:R-:W-:Y:S02]  /*3930*/  IMAD.IADD R10, R10, 0x1, R9 ;  /* 0x000000010a0a7824 */ /* 0x000fe400078e0209 */
[----:B------:R-:W-:Y:S01]  /*3940*/  IMAD.IADD R7, R6, 0x1, R32 ;  /* 0x0000000106077824 */ /* 0x000fe200078e0220 */
[----:B------:R-:W-:Y:S02]  /*3950*/  SEL R42, R9, R42, !P0 ;  /* 0x0000002a092a7207 */ /* 0x000fe40004000000 */
[----:B------:R-:W-:Y:S01]  /*3960*/  ISETP.NE.AND P0, PT, R41, 0xb, PT ;  /* 0x0000000b2900780c */ /* 0x000fe20003f05270 */
[----:B------:R-:W-:-:S02]  /*3970*/  IMAD.IADD R8, R7, 0x1, R30 ;  /* 0x0000000107087824 */ /* 0x000fc400078e021e */
[----:B------:R-:W-:Y:S01]  /*3980*/  IMAD.IADD R11, R11, 0x1, R10 ;  /* 0x000000010b0b7824 */ /* 0x000fe200078e020a */
[----:B------:R-:W-:Y:S02]  /*3990*/  SEL R42, R10, R42, !P0 ;  /* 0x0000002a0a2a7207 */ /* 0x000fe40004000000 */
[----:B------:R-:W-:Y:S01]  /*39a0*/  ISETP.NE.AND P0, PT, R41, 0xc, PT ;  /* 0x0000000c2900780c */ /* 0x000fe20003f05270 */
[----:B------:R-:W-:-:S03]  /*39b0*/  IMAD.IADD R9, R8, 0x1, R37 ;  /* 0x0000000108097824 */ /* 0x000fc600078e0225 */
[C---:B------:R-:W-:Y:S01]  /*39c0*/  SEL R42, R11.reuse, R42, !P0 ;  /* 0x0000002a0b2a7207 */ /* 0x040fe20004000000 */
[----:B-1----:R-:W-:Y:S02]  /*39d0*/  IMAD.IADD R11, R11, 0x1, R4 ;  /* 0x000000010b0b7824 */ /* 0x002fe400078e0204 */
[----:B------:R-:W-:Y:S01]  /*39e0*/  IMAD.IADD R4, R9, 0x1, R36 ;  /* 0x0000000109047824 */ /* 0x000fe200078e0224 */
[----:B------:R-:W-:-:S03]  /*39f0*/  ISETP.NE.AND P1, PT, R41, 0xd, PT ;  /* 0x0000000d2900780c */ /* 0x000fc60003f25270 */
[----:B------:R-:W-:Y:S01]  /*3a00*/  IMAD.IADD R10, R4, 0x1, R35 ;  /* 0x00000001040a7824 */ /* 0x000fe200078e0223 */
[----:B------:R-:W-:Y:S02]  /*3a10*/  ISETP.NE.AND P2, PT, R0, RZ, PT ;  /* 0x000000ff0000720c */ /* 0x000fe40003f45270 */
[C---:B------:R-:W-:Y:S02]  /*3a20*/  SEL R42, R11.reuse, R42, !P1 ;  /* 0x0000002a0b2a7207 */ /* 0x040fe40004800000 */
[----:B------:R-:W-:Y:S02]  /*3a30*/  IADD3 R5, PT, PT, R11, R2, R5 ;  /* 0x000000020b057210 */ /* 0x000fe40007ffe005 */
[----:B------:R-:W-:Y:S02]  /*3a40*/  IADD3 R40, PT, PT, R40, -R39, -R10 ;  /* 0x8000002728287210 */ /* 0x000fe40007ffe80a */
[----:B------:R-:W-:Y:S01]  /*3a50*/  ISETP.GE.U32.AND P0, PT, R3, 0x20, PT ;  /* 0x000000200300780c */ /* 0x000fe20003f06070 */
[----:B------:R-:W-:Y:S01]  /*3a60*/  VIADD R5, R5, 0xffffecc0 ;  /* 0xffffecc005057836 */ /* 0x000fe20000000000 */
[----:B------:R-:W-:-:S02]  /*3a70*/  SEL R11, R40, RZ, P2 ;  /* 0x000000ff280b7207 */ /* 0x000fc40001000000 */
[----:B------:R-:W-:Y:S01]  /*3a80*/  SEL R42, R42, RZ, P0 ;  /* 0x000000ff2a2a7207 */ /* 0x000fe20000000000 */
[----:B------:R-:W-:Y:S01]  /*3a90*/  IMAD.IADD R0, R2, 0x1, -R5 ;  /* 0x0000000102007824 */ /* 0x000fe200078e0a05 */
[----:B------:R-:W-:-:S03]  /*3aa0*/  ISETP.NE.AND P0, PT, R39, RZ, PT ;  /* 0x000000ff2700720c */ /* 0x000fc60003f05270 */
[----:B------:R-:W-:Y:S01]  /*3ab0*/  IMAD.IADD R42, R42, 0x1, R11 ;  /* 0x000000012a2a7824 */ /* 0x000fe200078e020b */
[----:B------:R-:W-:-:S03]  /*3ac0*/  ISETP.NE.AND P1, PT, R26, RZ, PT ;  /* 0x000000ff1a00720c */ /* 0x000fc60003f25270 */
[----:B------:R-:W-:Y:S02]  /*3ad0*/  IMAD.IADD R11, R13, 0x1, -R42 ;  /* 0x000000010d0b7824 */ /* 0x000fe400078e0a2a */
[----:B------:R-:W-:Y:S01]  /*3ae0*/  IMAD.IADD R39, R42, 0x1, R0 ;  /* 0x000000012a277824 */ /* 0x000fe200078e0200 */
[----:B------:R-:W-:Y:S02]  /*3af0*/  IADD3 R21, PT, PT, R21, -R42, -R26 ;  /* 0x8000002a15157210 */ /* 0x000fe40007ffe81a */
[----:B------:R-:W-:Y:S01]  /*3b00*/  IADD3 R33, PT, PT, R13, -R33, -R42 ;  /* 0x800000210d217210 */ /* 0x000fe20007ffe82a */
[----:B------:R-:W-:Y:S01]  /*3b10*/  IMAD.IADD R26, R39, 0x1, R26 ;  /* 0x00000001271a7824 */ /* 0x000fe200078e021a */
[----:B------:R-:W-:Y:S02]  /*3b20*/  SEL R11, R11, R39, !P1 ;  /* 0x000000270b0b7207 */ /* 0x000fe40004800000 */
[----:B------:R-:W-:Y:S01]  /*3b30*/  ISETP.NE.AND P1, PT, R27, RZ, PT ;  /* 0x000000ff1b00720c */ /* 0x000fe20003f25270 */
[----:B------:R-:W-:-:S03]  /*3b40*/  VIADD R33, R33, 0x2 ;  /* 0x0000000221217836 */ /* 0x000fc60000000000 */
[----:B------:R-:W-:Y:S01]  /*3b50*/  SEL R21, R21, R26, !P1 ;  /* 0x0000001a15157207 */ /* 0x000fe20004800000 */
[----:B------:R-:W-:Y:S01]  /*3b60*/  IMAD.IADD R26, R26, 0x1, R27 ;  /* 0x000000011a1a7824 */ /* 0x000fe200078e021b */
[----:B------:R-:W-:-:S04]  /*3b70*/  ISETP.NE.AND P1, PT, R28, RZ, PT ;  /* 0x000000ff1c00720c */ /* 0x000fc80003f25270 */
[----:B------:R-:W-:Y:S01]  /*3b80*/  SEL R33, R33, R26, !P1 ;  /* 0x0000001a21217207 */ /* 0x000fe20004800000 */
[----:B------:R-:W-:Y:S01]  /*3b90*/  IMAD.IADD R26, R26, 0x1, R28 ;  /* 0x000000011a1a7824 */ /* 0x000fe200078e021c */
[--C-:B------:R-:W-:Y:S02]  /*3ba0*/  IADD3 R6, PT, PT, R13, -R6, -R42.reuse ;  /* 0x800000060d067210 */ /* 0x100fe40007ffe82a */
[----:B------:R-:W-:Y:S01]  /*3bb0*/  ISETP.NE.AND P1, PT, R29, RZ, PT ;  /* 0x000000ff1d00720c */ /* 0x000fe20003f25270 */
[----:B------:R-:W-:Y:S01]  /*3bc0*/  IMAD.IADD R29, R26, 0x1, R29 ;  /* 0x000000011a1d7824 */ /* 0x000fe200078e021d */
[--C-:B------:R-:W-:Y:S01]  /*3bd0*/  IADD3 R34, PT, PT, R13, -R34, -R42.reuse ;  /* 0x800000220d227210 */ /* 0x100fe20007ffe82a */
[----:B------:R-:W-:Y:S01]  /*3be0*/  VIADD R6, R6, 0x5 ;  /* 0x0000000506067836 */ /* 0x000fe20000000000 */
[----:B------:R-:W-:Y:S01]  /*3bf0*/  ISETP.NE.AND P2, PT, R31, RZ, PT ;  /* 0x000000ff1f00720c */ /* 0x000fe20003f45270 */
[----:B------:R-:W-:Y:S01]  /*3c00*/  IMAD.IADD R31, R29, 0x1, R31 ;  /* 0x000000011d1f7824 */ /* 0x000fe200078e021f */
[----:B------:R-:W-:Y:S01]  /*3c10*/  IADD3 R25, PT, PT, R25, -R4, -R42 ;  /* 0x8000000419197210 */ /* 0x000fe20007ffe82a */
[----:B------:R-:W-:Y:S01]  /*3c20*/  VIADD R34, R34, 0x3 ;  /* 0x0000000322227836 */ /* 0x000fe20000000000 */
[----:B------:R-:W-:-:S02]  /*3c30*/  ISETP.NE.AND P3, PT, R32, RZ, PT ;  /* 0x000000ff2000720c */ /* 0x000fc40003f65270 */
[C-C-:B------:R-:W-:Y:S02]  /*3c40*/  IADD3 R4, PT, PT, R13.reuse, -R7, -R42.reuse ;  /* 0x800000070d047210 */ /* 0x140fe40007ffe82a */
[----:B------:R-:W-:Y:S02]  /*3c50*/  IADD3 R38, PT, PT, R13, -R38, -R42 ;  /* 0x800000260d267210 */ /* 0x000fe40007ffe82a */
[----:B------:R-:W-:Y:S01]  /*3c60*/  SEL R6, R6, R31, !P3 ;  /* 0x0000001f06067207 */ /* 0x000fe20005800000 */
[----:B------:R-:W-:Y:S01]  /*3c70*/  IMAD.IADD R31, R31, 0x1, R32 ;  /* 0x000000011f1f7824 */ /* 0x000fe200078e0220 */
[----:B------:R-:W-:Y:S01]  /*3c80*/  SEL R34, R34, R26, !P1 ;  /* 0x0000001a22227207 */ /* 0x000fe20004800000 */
[----:B------:R-:W-:Y:S01]  /*3c90*/  VIADD R4, R4, 0x6 ;  /* 0x0000000604047836 */ /* 0x000fe20000000000 */
[----:B------:R-:W-:Y:S01]  /*3ca0*/  ISETP.NE.AND P1, PT, R30, RZ, PT ;  /* 0x000000ff1e00720c */ /* 0x000fe20003f25270 */
[----:B------:R-:W-:Y:S01]  /*3cb0*/  VIADD R38, R38, 0x4 ;  /* 0x0000000426267836 */ /* 0x000fe20000000000 */
[----:B------:R-:W-:Y:S01]  /*3cc0*/  IADD3 R8, PT, PT, R13, -R8, -R42 ;  /* 0x800000080d087210 */ /* 0x000fe20007ffe82a */
[----:B------:R-:W-:Y:S01]  /*3cd0*/  IMAD.IADD R30, R31, 0x1, R30 ;  /* 0x000000011f1e7824 */ /* 0x000fe200078e021e */
[----:B------:R-:W-:-:S02]  /*3ce0*/  IADD3 R39, PT, PT, R13, -R9, -R42 ;  /* 0x800000090d277210 */ /* 0x000fc40007ffe82a */
[----:B------:R-:W-:Y:S02]  /*3cf0*/  SEL R4, R4, R31, !P1 ;  /* 0x0000001f04047207 */ /* 0x000fe40004800000 */
[----:B------:R-:W-:Y:S02]  /*3d00*/  LEA R11, R11, UR4, 0x2 ;  /* 0x000000040b0b7c11 */ /* 0x000fe4000f8e10ff */
[----:B------:R-:W-:Y:S02]  /*3d10*/  SEL R38, R38, R29, !P2 ;  /* 0x0000001d26267207 */ /* 0x000fe40005000000 */
[----:B------:R-:W-:Y:S01]  /*3d20*/  ISETP.NE.AND P1, PT, R37, RZ, PT ;  /* 0x000000ff2500720c */ /* 0x000fe20003f25270 */
[----:B------:R-:W-:Y:S01]  /*3d30*/  IMAD.IADD R37, R30, 0x1, R37 ;  /* 0x000000011e257824 */ /* 0x000fe200078e0225 */
[----:B------:R-:W-:Y:S01]  /*3d40*/  LEA R21, R21, UR4, 0x2 ;  /* 0x0000000415157c11 */ /* 0x000fe2000f8e10ff */
[----:B------:R-:W-:Y:S01]  /*3d50*/  VIADD R8, R8, 0x7 ;  /* 0x0000000708087836 */ /* 0x000fe20000000000 */
[----:B------:R-:W-:Y:S01]  /*3d60*/  LEA R33, R33, UR4, 0x2 ;  /* 0x0000000421217c11 */ /* 0x000fe2000f8e10ff */
[----:B------:R-:W-:Y:S01]  /*3d70*/  VIADD R39, R39, 0x8 ;  /* 0x0000000827277836 */ /* 0x000fe20000000000 */
[----:B------:R-:W-:Y:S01]  /*3d80*/  LEA R7, R34, UR4, 0x2 ;  /* 0x0000000422077c11 */ /* 0x000fe2000f8e10ff */
[----:B------:R0:W-:Y:S01]  /*3d90*/  STS [R11], R16 ;  /* 0x000000100b007388 */ /* 0x0001e20000000800 */
[----:B------:R-:W-:-:S02]  /*3da0*/  IADD3 R10, PT, PT, R13, -R10, -R42 ;  /* 0x8000000a0d0a7210 */ /* 0x000fc40007ffe82a */
[----:B------:R-:W-:Y:S02]  /*3db0*/  LEA R9, R38, UR4, 0x2 ;  /* 0x0000000426097c11 */ /* 0x000fe4000f8e10ff */
[----:B------:R-:W-:Y:S01]  /*3dc0*/  ISETP.NE.AND P2, PT, R36, RZ, PT ;  /* 0x000000ff2400720c */ /* 0x000fe20003f45270 */
[----:B------:R-:W-:Y:S01]  /*3dd0*/  IMAD.IADD R36, R37, 0x1, R36 ;  /* 0x0000000125247824 */ /* 0x000fe200078e0224 */
[----:B------:R-:W-:Y:S01]  /*3de0*/  LEA R6, R6, UR4, 0x2 ;  /* 0x0000000406067c11 */ /* 0x000fe2000f8e10ff */
[----:B------:R-:W-:Y:S01]  /*3df0*/  STS [R21], R22 ;  /* 0x0000001615007388 */ /* 0x000fe20000000800 */
[----:B------:R-:W-:Y:S01]  /*3e00*/  ISETP.NE.AND P3, PT, R35, RZ, PT ;  /* 0x000000ff2300720c */ /* 0x000fe20003f65270 */
[----:B------:R-:W-:Y:S01]  /*3e10*/  VIADD R10, R10, 0xa ;  /* 0x0000000a0a0a7836 */ /* 0x000fe20000000000 */
[----:B------:R-:W-:Y:S01]  /*3e20*/  SEL R8, R8, R30, !P1 ;  /* 0x0000001e08087207 */ /* 0x000fe20004800000 */
[----:B------:R-:W-:Y:S01]  /*3e30*/  STS [R33], R20 ;  /* 0x0000001421007388 */ /* 0x000fe20000000800 */
[----:B------:R-:W-:Y:S01]  /*3e40*/  SEL R39, R39, R37, !P2 ;  /* 0x0000002527277207 */ /* 0x000fe20005000000 */
[----:B------:R-:W-:-:S02]  /*3e50*/  @P0 IMAD.IADD R10, R36, 0x1, R35 ;  /* 0x00000001240a0824 */ /* 0x000fc400078e0223 */
[----:B------:R1:W-:Y:S01]  /*3e60*/  STS [R7], R24 ;  /* 0x0000001807007388 */ /* 0x0003e20000000800 */
[----:B------:R-:W-:-:S03]  /*3e70*/  SEL R25, R25, R36, !P3 ;  /* 0x0000002419197207 */ /* 0x000fc60005800000 */
[----:B------:R2:W-:Y:S01]  /*3e80*/  STS [R9], R18 ;  /* 0x0000001209007388 */ /* 0x0005e20000000800 */
[----:B0-----:R-:W-:-:S03]  /*3e90*/  LEA R16, R8, UR4, 0x2 ;  /* 0x0000000408107c11 */ /* 0x001fc6000f8e10ff */
[----:B------:R0:W-:Y:S01]  /*3ea0*/  STS [R6], R23 ;  /* 0x0000001706007388 */ /* 0x0001e20000000800 */
[----:B------:R-:W-:Y:S02]  /*3eb0*/  LEA R25, R25, UR4, 0x2 ;  /* 0x0000000419197c11 */ /* 0x000fe4000f8e10ff */
[----:B-1----:R-:W-:Y:S02]  /*3ec0*/  LEA R7, R10, UR4, 0x2 ;  /* 0x000000040a077c11 */ /* 0x002fe4000f8e10ff */
[----:B--2---:R-:W-:Y:S02]  /*3ed0*/  LEA R18, R39, UR4, 0x2 ;  /* 0x0000000427127c11 */ /* 0x004fe4000f8e10ff */
[----:B0-----:R-:W-:-:S05]  /*3ee0*/  LEA R6, R4, UR4, 0x2 ;  /* 0x0000000404067c11 */ /* 0x001fca000f8e10ff */
[----:B------:R0:W-:Y:S04]  /*3ef0*/  STS [R6], R19 ;  /* 0x0000001306007388 */ /* 0x0001e80000000800 */
[----:B------:R-:W-:Y:S04]  /*3f00*/  STS [R16], R17 ;  /* 0x0000001110007388 */ /* 0x000fe80000000800 */
[----:B------:R-:W-:Y:S04]  /*3f10*/  STS [R18], R15 ;  /* 0x0000000f12007388 */ /* 0x000fe80000000800 */
[----:B------:R1:W-:Y:S04]  /*3f20*/  STS [R25], R14 ;  /* 0x0000000e19007388 */ /* 0x0003e80000000800 */
[----:B------:R2:W-:Y:S01]  /*3f30*/  STS [R7], R12 ;  /* 0x0000000c07007388 */ /* 0x0005e20000000800 */
[----:B------:R-:W-:-:S02]  /*3f40*/  VIADD R27, R3, 0x1c0 ;  /* 0x000001c0031b7836 */ /* 0x000fc40000000000 */
[C---:B------:R-:W-:Y:S02]  /*3f50*/  VIADD R29, R3.reuse, 0x380 ;  /* 0x00000380031d7836 */ /* 0x040fe40000000000 */
[----:B------:R-:W-:Y:S01]  /*3f60*/  VIADD R31, R3, 0x540 ;  /* 0x00000540031f7836 */ /* 0x000fe20000000000 */
[-C--:B------:R-:W-:Y:S02]  /*3f70*/  ISETP.GE.AND P1, PT, R27, R2.reuse, PT ;  /* 0x000000021b00720c */ /* 0x080fe40003f26270 */
[-C--:B------:R-:W-:Y:S02]  /*3f80*/  ISETP.GE.AND P0, PT, R29, R2.reuse, PT ;  /* 0x000000021d00720c */ /* 0x080fe40003f06270 */
[----:B------:R-:W-:Y:S02]  /*3f90*/  ISETP.GE.AND P5, PT, R31, R2, PT ;  /* 0x000000021f00720c */ /* 0x000fe40003fa6270 */
[----:B------:R-:W-:Y:S01]  /*3fa0*/  LEA R4, R3, UR4, 0x2 ;  /* 0x0000000403047c11 */ /* 0x000fe2000f8e10ff */
[----:B------:R-:W-:Y:S01]  /*3fb0*/  BAR.SYNC.DEFER_BLOCKING 0x0 ;  /* 0x0000000000007b1d */ /* 0x000fe20000010000 */
[----:B------:R-:W-:-:S02]  /*3fc0*/  ISETP.GE.AND P4, PT, R29, R0, !P0 ;  /* 0x000000001d00720c */ /* 0x000fc40004786270 */
[----:B0-----:R-:W-:-:S05]  /*3fd0*/  IADD3 R6, PT, PT, -R3, UR7, RZ ;  /* 0x0000000703067c10 */ /* 0x001fca000fffe1ff */
[----:B------:R-:W0:Y:S01]  /*3fe0*/  @!P1 LDC.64 R10, c[0x0][0x390] ;  /* 0x0000e400ff0a9b82 */ /* 0x000e220000000a00 */
[----:B------:R-:W-:-:S07]  /*3ff0*/  ISETP.GE.AND P3, PT, R27, R0, !P1 ;  /* 0x000000001b00720c */ /* 0x000fce0004f66270 */
[----:B------:R-:W3:Y:S01]  /*4000*/  @!P0 LDC.64 R8, c[0x0][0x390] ;  /* 0x0000e400ff088b82 */ /* 0x000ee20000000a00 */
[----:B------:R-:W-:-:S07]  /*4010*/  ISETP.GE.AND P2, PT, R31, R0, !P5 ;  /* 0x000000001f00720c */ /* 0x000fce0006f46270 */
[----:B-1----:R-:W1:Y:S01]  /*4020*/  @!P5 LDC.64 R14, c[0x0][0x390] ;  /* 0x0000e400ff0edb82 */ /* 0x002e620000000a00 */
[----:B------:R4:W1:Y:S04]  /*4030*/  @!P1 LDS R21, [R4+0x700] ;  /* 0x0007000004159984 */ /* 0x0008680000000800 */
[----:B------:R4:W1:Y:S04]  /*4040*/  @!P0 LDS R19, [R4+0xe00] ;  /* 0x000e000004138984 */ /* 0x0008680000000800 */
[----:B------:R4:W1:Y:S01]  /*4050*/  @!P5 LDS R23, [R4+0x1500] ;  /* 0x001500000417d984 */ /* 0x0008620000000800 */
[----:B------:R-:W-:-:S02]  /*4060*/  @!P0 VIADD R13, R6, 0xfffffc7f ;  /* 0xfffffc7f060d8836 */ /* 0x000fc40000000000 */
[--C-:B------:R-:W-:Y:S01]  /*4070*/  @P4 IMAD.IADD R13, R29, 0x1, -R0.reuse ;  /* 0x000000011d0d4824 */ /* 0x100fe200078e0a00 */
[CC--:B------:R-:W-:Y:S01]  /*4080*/  ISETP.GE.AND P4, PT, R3.reuse, R2.reuse, PT ;  /* 0x000000020300720c */ /* 0x0c0fe20003f86270 */
[----:B------:R-:W-:Y:S02]  /*4090*/  VIADD R33, R3, 0x700 ;  /* 0x0000070003217836 */ /* 0x000fe40000000000 */
[C---:B--2---:R-:W-:Y:S02]  /*40a0*/  @!P1 VIADD R7, R6.reuse, 0xfffffe3f ;  /* 0xfffffe3f06079836 */ /* 0x044fe40000000000 */
[--C-:B------:R-:W-:Y:S01]  /*40b0*/  @P3 IMAD.IADD R7, R27, 0x1, -R0.reuse ;  /* 0x000000011b073824 */ /* 0x100fe200078e0a00 */
[----:B------:R-:W-:Y:S01]  /*40c0*/  ISETP.GE.AND P3, PT, R33, R2, PT ;  /* 0x000000022100720c */ /* 0x000fe20003f66270 */
[----:B------:R-:W-:Y:S01]  /*40d0*/  BSSY.RECONVERGENT B1, `(.L_x_498) ;  /* 0x0000011000017945 */ /* 0x000fe20003800200 */
[----:B------:R-:W-:Y:S02]  /*40e0*/  @!P5 VIADD R25, R6, 0xfffffabf ;  /* 0xfffffabf0619d836 */ /* 0x000fe40000000000 */
[----:B------:R-:W-:Y:S01]  /*40f0*/  @P2 IMAD.IADD R25, R31, 0x1, -R0 ;  /* 0x000000011f192824 */ /* 0x000fe200078e0a00 */
[----:B------:R-:W-:Y:S01]  /*4100*/  ISETP.GE.AND P6, PT, R33, R0, !P3 ;  /* 0x000000002100720c */ /* 0x000fe20005fc6270 */
[----:B0-----:R-:W-:-:S04]  /*4110*/  @!P1 IMAD.WIDE R10, R7, 0x4, R10 ;  /* 0x00000004070a9825 */ /* 0x001fc800078e020a */
[----:B---3--:R-:W-:-:S04]  /*4120*/  @!P0 IMAD.WIDE R12, R13, 0x4, R8 ;  /* 0x000000040d0c8825 */ /* 0x008fc800078e0208 */
[C---:B------:R-:W-:Y:S02]  /*4130*/  VIADD R31, R3.reuse, 0x8c0 ;  /* 0x000008c0031f7836 */ /* 0x040fe40000000000 */
[----:B------:R-:W-:Y:S01]  /*4140*/  VIADD R35, R3, 0xa80 ;  /* 0x00000a8003237836 */ /* 0x000fe20000000000 */
[----:B----4-:R-:W-:Y:S06]  /*4150*/  @P4 BRA `(.L_x_499) ;  /* 0x0000000000204947 */ /* 0x010fec0003800000 */
[----:B------:R-:W0:Y:S01]  /*4160*/  LDS R7, [R4] ;  /* 0x0000000004077984 */ /* 0x000e220000000800 */
[----:B------:R-:W2:Y:S01]  /*4170*/  LDC.64 R8, c[0x0][0x390] ;  /* 0x0000e400ff087b82 */ /* 0x000ea20000000a00 */
[----:B------:R-:W-:Y:S02]  /*4180*/  ISETP.GE.AND P2, PT, R3, R0, PT ;  /* 0x000000000300720c */ /* 0x000fe40003f46270 */
[----:B------:R-:W-:-:S05]  /*4190*/  LOP3.LUT R17, RZ, R3, RZ, 0x33, !PT ;  /* 0x00000003ff117212 */ /* 0x000fca00078e33ff */
[----:B------:R-:W-:-:S06]  /*41a0*/  VIADD R17, R17, UR7 ;  /* 0x0000000711117c36 */ /* 0x000fcc0008000000 */
[----:B------:R-:W-:-:S04]  /*41b0*/  @P2 IMAD.IADD R17, R3, 0x1, -R0 ;  /* 0x0000000103112824 */ /* 0x000fc800078e0a00 */
[----:B--2---:R-:W-:-:S05]  /*41c0*/  IMAD.WIDE R8, R17, 0x4, R8 ;  /* 0x0000000411087825 */ /* 0x004fca00078e0208 */
[----:B0-----:R0:W-:Y:S02]  /*41d0*/  STG.E desc[UR8][R8.64], R7 ;  /* 0x0000000708007986 */ /* 0x0011e4000c101908 */
.L_x_499:
[----:B------:R-:W-:Y:S05]  /*41e0*/  BSYNC.RECONVERGENT B1 ;  /* 0x0000000000017941 */ /* 0x000fea0003800200 */
.L_x_498:
[----:B-1----:R-:W-:Y:S01]  /*41f0*/  @!P1 STG.E desc[UR8][R10.64], R21 ;  /* 0x000000150a009986 */ /* 0x002fe2000c101908 */
[-C--:B------:R-:W-:Y:S01]  /*4200*/  ISETP.GE.AND P2, PT, R31, R2.reuse, PT ;  /* 0x000000021f00720c */ /* 0x080fe20003f46270 */
[----:B0-----:R-:W-:Y:S01]  /*4210*/  @!P5 IMAD.WIDE R8, R25, 0x4, R14 ;  /* 0x000000041908d825 */ /* 0x001fe200078e020e */
[----:B------:R-:W-:Y:S01]  /*4220*/  ISETP.GE.AND P1, PT, R35, R2, PT ;  /* 0x000000022300720c */ /* 0x000fe20003f26270 */
[----:B------:R-:W-:Y:S01]  /*4230*/  @!P0 STG.E desc[UR8][R12.64], R19 ;  /* 0x000000130c008986 */ /* 0x000fe2000c101908 */
[-C--:B------:R-:W-:Y:S01]  /*4240*/  ISETP.GE.AND P4, PT, R31, R0.reuse, !P2 ;  /* 0x000000001f00720c */ /* 0x080fe20005786270 */
[----:B------:R-:W-:Y:S01]  /*4250*/  VIADD R15, R3, 0xc40 ;  /* 0x00000c40030f7836 */ /* 0x000fe20000000000 */
[----:B------:R-:W-:Y:S01]  /*4260*/  ISETP.GE.AND P0, PT, R35, R0, !P1 ;  /* 0x000000002300720c */ /* 0x000fe20004f06270 */
[C---:B------:R-:W-:Y:S01]  /*4270*/  VIADD R41, R3.reuse, 0xe00 ;  /* 0x00000e0003297836 */ /* 0x040fe20000000000 */
[----:B------:R0:W-:Y:S01]  /*4280*/  @!P5 STG.E desc[UR8][R8.64], R23 ;  /* 0x000000170800d986 */ /* 0x0001e2000c101908 */
[----:B------:R-:W-:-:S02]  /*4290*/  VIADD R43, R3, 0xfc0 ;  /* 0x00000fc0032b7836 */ /* 0x000fc40000000000 */
[C---:B------:R-:W-:Y:S01]  /*42a0*/  @!P3 VIADD R25, R6.reuse, 0xfffff8ff ;  /* 0xfffff8ff0619b836 */ /* 0x040fe20000000000 */
[----:B------:R-:W1:Y:S01]  /*42b0*/  @!P3 LDS R7, [R4+0x1c00] ;  /* 0x001c00000407b984 */ /* 0x000e620000000800 */
[--C-:B------:R-:W-:Y:S01]  /*42c0*/  @P6 IMAD.IADD R25, R33, 0x1, -R0.reuse ;  /* 0x0000000121196824 */ /* 0x100fe200078e0a00 */
[C---:B------:R-:W-:Y:S01]  /*42d0*/  ISETP.GE.AND P6, PT, R15.reuse, R2, PT ;  /* 0x000000020f00720c */ /* 0x040fe20003fc6270 */
[C---:B------:R-:W-:Y:S01]  /*42e0*/  @!P2 VIADD R27, R6.reuse, 0xfffff73f ;  /* 0xfffff73f061ba836 */ /* 0x040fe20000000000 */
[----:B------:R-:W2:Y:S01]  /*42f0*/  @!P2 LDS R21, [R4+0x2300] ;  /* 0x002300000415a984 */ /* 0x000ea20000000800 */
[----:B------:R-:W-:Y:S01]  /*4300*/  @!P1 VIADD R29, R6, 0xfffff57f ;  /* 0xfffff57f061d9836 */ /* 0x000fe20000000000 */
[----:B------:R-:W-:Y:S01]  /*4310*/  ISETP.GE.AND P5, PT, R15, R0, !P6 ;  /* 0x000000000f00720c */ /* 0x000fe200077a6270 */
[--C-:B------:R-:W-:Y:S01]  /*4320*/  @P4 IMAD.IADD R27, R31, 0x1, -R0.reuse ;  /* 0x000000011f1b4824 */ /* 0x100fe200078e0a00 */
[-C--:B------:R-:W-:Y:S01]  /*4330*/  ISETP.GE.AND P4, PT, R41, R2.reuse, PT ;  /* 0x000000022900720c */ /* 0x080fe20003f86270 */
[----:B------:R-:W-:Y:S01]  /*4340*/  @P0 IMAD.IADD R29, R35, 0x1, -R0 ;  /* 0x00000001231d0824 */ /* 0x000fe200078e0a00 */
[----:B------:R-:W-:Y:S01]  /*4350*/  ISETP.GE.AND P0, PT, R43, R2, PT ;  /* 0x000000022b00720c */ /* 0x000fe20003f06270 */
[----:B------:R-:W3:Y:S01]  /*4360*/  @!P1 LDS R23, [R4+0x2a00] ;  /* 0x002a000004179984 */ /* 0x000ee20000000800 */
[----:B0-----:R-:W0:Y:S01]  /*4370*/  @!P3 LDC.64 R8, c[0x0][0x390] ;  /* 0x0000e400ff08bb82 */ /* 0x001e220000000a00 */
[----:B------:R-:W-:-:S02]  /*4380*/  VIADD R3, R3, 0x1180 ;  /* 0x0000118003037836 */ /* 0x000fc40000000000 */
[----:B------:R-:W4:Y:S01]  /*4390*/  @!P6 LDS R31, [R4+0x3100] ;  /* 0x00310000041fe984 */ /* 0x000f220000000800 */
[----:B------:R-:W-:-:S03]  /*43a0*/  @!P6 VIADD R33, R6, 0xfffff3bf ;  /* 0xfffff3bf0621e836 */ /* 0x000fc60000000000 */
[--C-:B------:R-:W-:Y:S01]  /*43b0*/  @P5 IMAD.IADD R33, R15, 0x1, -R0.reuse ;  /* 0x000000010f215824 */ /* 0x100fe200078e0a00 */
[CC--:B------:R-:W-:Y:S01]  /*43c0*/  ISETP.GE.AND P5, PT, R41.reuse, R0.reuse, !P4 ;  /* 0x000000002900720c */ /* 0x0c0fe200067a6270 */
[----:B------:R-:W5:Y:S01]  /*43d0*/  @!P4 LDS R35, [R4+0x3800] ;  /* 0x003800000423c984 */ /* 0x000f620000000800 */
[----:B------:R-:W2:Y:S01]  /*43e0*/  @!P2 LDC.64 R10, c[0x0][0x390] ;  /* 0x0000e400ff0aab82 */ /* 0x000ea20000000a00 */
[C---:B------:R-:W-:Y:S02]  /*43f0*/  @!P4 VIADD R37, R6.reuse, 0xfffff1ff ;  /* 0xfffff1ff0625c836 */ /* 0x040fe40000000000 */
[----:B------:R-:W5:Y:S05]  /*4400*/  @!P0 LDS R39, [R4+0x3f00] ;  /* 0x003f000004278984 */ /* 0x000f6a0000000800 */
[----:B------:R-:W3:Y:S03]  /*4410*/  @!P1 LDC.64 R12, c[0x0][0x390] ;  /* 0x0000e400ff0c9b82 */ /* 0x000ee60000000a00 */
[----:B------:R-:W-:Y:S01]  /*4420*/  @P5 IMAD.IADD R37, R41, 0x1, -R0 ;  /* 0x0000000129255824 */ /* 0x000fe200078e0a00 */
[----:B------:R-:W-:Y:S01]  /*4430*/  ISETP.GE.AND P5, PT, R43, R0, !P0 ;  /* 0x000000002b00720c */ /* 0x000fe200047a6270 */
[----:B------:R-:W-:-:S02]  /*4440*/  @!P0 VIADD R41, R6, 0xfffff03f ;  /* 0xfffff03f06298836 */ /* 0x000fc40000000000 */
[----:B0-----:R-:W-:Y:S01]  /*4450*/  @!P3 IMAD.WIDE R8, R25, 0x4, R8 ;  /* 0x000000041908b825 */ /* 0x001fe200078e0208 */
[----:B------:R-:W0:Y:S04]  /*4460*/  @!P6 LDC.64 R14, c[0x0][0x390] ;  /* 0x0000e400ff0eeb82 */ /* 0x000e280000000a00 */
[----:B-1----:R1:W-:Y:S04]  /*4470*/  @!P3 STG.E desc[UR8][R8.64], R7 ;  /* 0x000000070800b986 */ /* 0x0023e8000c101908 */
[----:B------:R-:W5:Y:S01]  /*4480*/  @!P4 LDC.64 R16, c[0x0][0x390] ;  /* 0x0000e400ff10cb82 */ /* 0x000f620000000a00 */
[----:B------:R-:W-:-:S02]  /*4490*/  @P5 IMAD.IADD R41, R43, 0x1, -R0 ;  /* 0x000000012b295824 */ /* 0x000fc400078e0a00 */
[----:B--2---:R-:W-:-:S05]  /*44a0*/  @!P2 IMAD.WIDE R10, R27, 0x4, R10 ;  /* 0x000000041b0aa825 */ /* 0x004fca00078e020a */
[----:B------:R-:W2:Y:S01]  /*44b0*/  @!P0 LDC.64 R18, c[0x0][0x390] ;  /* 0x0000e400ff128b82 */ /* 0x000ea20000000a00 */
[----:B---3--:R-:W-:Y:S01]  /*44c0*/  @!P1 IMAD.WIDE R12, R29, 0x4, R12 ;  /* 0x000000041d0c9825 */ /* 0x008fe200078e020c */
[----:B------:R3:W-:Y:S03]  /*44d0*/  @!P2 STG.E desc[UR8][R10.64], R21 ;  /* 0x000000150a00a986 */ /* 0x0007e6000c101908 */
[C---:B-1----:R-:W-:Y:S01]  /*44e0*/  IMAD.IADD R7, R3.reuse, 0x1, -R0 ;  /* 0x0000000103077824 */ /* 0x042fe200078e0a00 */
[----:B------:R3:W-:Y:S01]  /*44f0*/  @!P1 STG.E desc[UR8][R12.64], R23 ;  /* 0x000000170c009986 */ /* 0x0007e2000c101908 */
[----:B------:R-:W-:Y:S01]  /*4500*/  ISETP.GE.AND P1, PT, R3, R2, PT ;  /* 0x000000020300720c */ /* 0x000fe20003f26270 */
[----:B0-----:R-:W-:-:S05]  /*4510*/  @!P6 IMAD.WIDE R14, R33, 0x4, R14 ;  /* 0x00000004210ee825 */ /* 0x001fca00078e020e */
[----:B----4-:R3:W-:Y:S01]  /*4520*/  @!P6 STG.E desc[UR8][R14.64], R31 ;  /* 0x0000001f0e00e986 */ /* 0x0107e2000c101908 */
[----:B-----5:R-:W-:-:S05]  /*4530*/  @!P4 IMAD.WIDE R16, R37, 0x4, R16 ;  /* 0x000000042510c825 */ /* 0x020fca00078e0210 */
[----:B------:R3:W-:Y:S01]  /*4540*/  @!P4 STG.E desc[UR8][R16.64], R35 ;  /* 0x000000231000c986 */ /* 0x0007e2000c101908 */
[----:B--2---:R-:W-:-:S05]  /*4550*/  @!P0 IMAD.WIDE R18, R41, 0x4, R18 ;  /* 0x0000000429128825 */ /* 0x004fca00078e0212 */
[----:B------:R3:W-:Y:S01]  /*4560*/  @!P0 STG.E desc[UR8][R18.64], R39 ;  /* 0x0000002712008986 */ /* 0x0007e2000c101908 */
[----:B------:R-:W-:-:S13]  /*4570*/  ISETP.GE.AND P0, PT, R3, R0, PT ;  /* 0x000000000300720c */ /* 0x000fda0003f06270 */
[----:B------:R-:W-:Y:S01]  /*4580*/  @!P0 VIADD R7, R6, 0xffffee7f ;  /* 0xffffee7f06078836 */ /* 0x000fe20000000000 */
[----:B---3--:R-:W-:Y:S06]  /*4590*/  @P1 BRA `(.L_x_500) ;  /* 0x0000002000181947 */ /* 0x008fec0003800000 */
[----:B------:R-:W0:Y:S01]  /*45a0*/  LDS R9, [R4+0x4600] ;  /* 0x0046000004097984 */ /* 0x000e220000000800 */
[----:B------:R-:W1:Y:S02]  /*45b0*/  LDC.64 R2, c[0x0][0x390] ;  /* 0x0000e400ff027b82 */ /* 0x000e640000000a00 */
[----:B-1----:R-:W-:-:S05]  /*45c0*/  IMAD.WIDE R2, R7, 0x4, R2 ;  /* 0x0000000407027825 */ /* 0x002fca00078e0202 */
[----:B0-----:R0:W-:Y:S01]  /*45d0*/  STG.E desc[UR8][R2.64], R9 ;  /* 0x0000000902007986 */ /* 0x0011e2000c101908 */
[----:B------:R-:W-:Y:S05]  /*45e0*/  BRA `(.L_x_500) ;  /* 0x0000002000047947 */ /* 0x000fea0003800000 */
.L_x_497:
[----:B------:R-:W0:Y:S01]  /*45f0*/  S2R R3, SR_TID.X ;  /* 0x0000000000037919 */ /* 0x000e220000002100 */
[----:B------:R-:W1:Y:S01]  /*4600*/  LDCU.64 UR4, c[0x0][0x380] ;  /* 0x00007000ff0477ac */ /* 0x000e620008000a00 */
[----:B------:R-:W2:Y:S01]  /*4610*/  LDCU.64 UR10, c[0x0][0x388] ;  /* 0x00007100ff0a77ac */ /* 0x000ea20008000a00 */
[----:B0-----:R-:W-:-:S04]  /*4620*/  IMAD R9, R3, 0xb, RZ ;  /* 0x0000000b03097824 */ /* 0x001fc800078e02ff */
[C---:B------:R-:W-:Y:S01]  /*4630*/  VIADD R11, R9.reuse, 0x1 ;  /* 0x00000001090b7836 */ /* 0x040fe20000000000 */
[C---:B------:R-:W-:Y:S01]  /*4640*/  IADD3 R4, P0, PT, R16.reuse, R9, RZ ;  /* 0x0000000910047210 */ /* 0x040fe20007f1e0ff */
[C---:B------:R-:W-:Y:S01]  /*4650*/  VIADD R13, R9.reuse, 0x2 ;  /* 0x00000002090d7836 */ /* 0x040fe20000000000 */
[CC--:B------:R-:W-:Y:S01]  /*4660*/  ISETP.GE.AND P6, PT, R9.reuse, R2.reuse, PT ;  /* 0x000000020900720c */ /* 0x0c0fe20003fc6270 */
[C---:B------:R-:W-:Y:S01]  /*4670*/  VIADD R15, R9.reuse, 0x3 ;  /* 0x00000003090f7836 */ /* 0x040fe20000000000 */
[----:B------:R-:W-:Y:S01]  /*4680*/  LEA.HI.X.SX32 R5, R16, RZ, 0x1, P0 ;  /* 0x000000ff10057211 */ /* 0x000fe200000f0eff */
[----:B------:R-:W-:Y:S01]  /*4690*/  VIADD R27, R9, 0x4 ;  /* 0x00000004091b7836 */ /* 0x000fe20000000000 */
[-C--:B------:R-:W-:Y:S01]  /*46a0*/  ISETP.GE.AND P5, PT, R11, R2.reuse, PT ;  /* 0x000000020b00720c */ /* 0x080fe20003fa6270 */
[C---:B------:R-:W-:Y:S01]  /*46b0*/  IMAD.SHL.U32 R7, R4.reuse, 0x4, RZ ;  /* 0x0000000404077824 */ /* 0x040fe200078e00ff */
[-C--:B------:R-:W-:Y:S01]  /*46c0*/  ISETP.GE.AND P4, PT, R13, R2.reuse, PT ;  /* 0x000000020d00720c */ /* 0x080fe20003f86270 */
[----:B------:R-:W-:Y:S01]  /*46d0*/  VIADD R29, R9, 0x6 ;  /* 0x00000006091d7836 */ /* 0x000fe20000000000 */
[-C--:B------:R-:W-:Y:S01]  /*46e0*/  ISETP.GE.AND P3, PT, R15, R2.reuse, PT ;  /* 0x000000020f00720c */ /* 0x080fe20003f66270 */
[----:B------:R-:W-:Y:S01]  /*46f0*/  VIADD R31, R9, 0x9 ;  /* 0x00000009091f7836 */ /* 0x000fe20000000000 */
[----:B------:R-:W-:Y:S01]  /*4700*/  ISETP.GE.AND P0, PT, R27, R2, PT ;  /* 0x000000021b00720c */ /* 0x000fe20003f06270 */
[C---:B------:R-:W-:Y:S01]  /*4710*/  VIADD R27, R9.reuse, 0x5 ;  /* 0x00000005091b7836 */ /* 0x040fe20000000000 */
[----:B------:R-:W-:Y:S01]  /*4720*/  SHF.L.U64.HI R5, R4, 0x2, R5 ;  /* 0x0000000204057819 */ /* 0x000fe20000010205 */
[----:B------:R-:W-:Y:S01]  /*4730*/  VIADD R33, R9, 0xa ;  /* 0x0000000a09217836 */ /* 0x000fe20000000000 */
[----:B-1----:R-:W-:-:S02]  /*4740*/  IADD3 R6, P1, PT, R7, UR4, RZ ;  /* 0x0000000407067c10 */ /* 0x002fc4000ff3e0ff */
[----:B--2---:R-:W-:Y:S02]  /*4750*/  IADD3 R4, P2, PT, R7, UR10, RZ ;  /* 0x0000000a07047c10 */ /* 0x004fe4000ff5e0ff */
[C---:B------:R-:W-:Y:S02]  /*4760*/  IADD3.X R7, PT, PT, R5.reuse, UR5, RZ, P1, !PT ;  /* 0x0000000505077c10 */ /* 0x040fe40008ffe4ff */
[----:B------:R-:W-:Y:S02]  /*4770*/  IADD3.X R5, PT, PT, R5, UR11, RZ, P2, !PT ;  /* 0x0000000b05057c10 */ /* 0x000fe400097fe4ff */
[-C--:B------:R-:W-:Y:S01]  /*4780*/  ISETP.GE.AND P1, PT, R27, R2.reuse, PT ;  /* 0x000000021b00720c */ /* 0x080fe20003f26270 */
[----:B------:R-:W-:Y:S01]  /*4790*/  VIADD R27, R9, 0x7 ;  /* 0x00000007091b7836 */ /* 0x000fe20000000000 */
[-C--:B------:R-:W-:Y:S01]  /*47a0*/  ISETP.GE.AND P2, PT, R29, R2.reuse, PT ;  /* 0x000000021d00720c */ /* 0x080fe20003f46270 */
[----:B------:R-:W-:Y:S01]  /*47b0*/  VIADD R29, R9, 0x8 ;  /* 0x00000008091d7836 */ /* 0x000fe20000000000 */
        /* <DEDUP_REMOVED lines=9> */
[----:B------:R-:W-:-:S03]  /*4850*/  P2R R12, PR, RZ, 0x1 ;  /* 0x00000001ff0c7803 */ /* 0x000fc60000000000 */
[----:B------:R-:W5:Y:S01]  /*4860*/  @!P1 LDG.E R21, desc[UR8][R6.64+0x14] ;  /* 0x0000140806159981 */ /* 0x000f62000c1e1900 */
[----:B------:R-:W-:-:S03]  /*4870*/  P2R R10, PR, RZ, 0x2 ;  /* 0x00000002ff0a7803 */ /* 0x000fc60000000000 */
[----:B------:R-:W5:Y:S04]  /*4880*/  @!P2 LDG.E R22, desc[UR8][R6.64+0x18] ;  /* 0x000018080616a981 */ /* 0x000f68000c1e1900 */
[----:B------:R-:W5:Y:S04]  /*4890*/  @!P3 LDG.E R23, desc[UR8][R6.64+0x1c] ;  /* 0x00001c080617b981 */ /* 0x000f68000c1e1900 */
[----:B------:R-:W5:Y:S04]  /*48a0*/  @!P4 LDG.E R24, desc[UR8][R6.64+0x20] ;  /* 0x000020080618c981 */ /* 0x000f68000c1e1900 */
[----:B------:R-:W5:Y:S01]  /*48b0*/  @!P5 LDG.E R25, desc[UR8][R6.64+0x24] ;  /* 0x000024080619d981 */ /* 0x000f62000c1e1900 */
[----:B------:R-:W-:-:S03]  /*48c0*/  ISETP.GE.AND P1, PT, R9, R2, PT ;  /* 0x000000020900720c */ /* 0x000fc60003f26270 */
[----:B------:R0:W5:Y:S01]  /*48d0*/  @!P6 LDG.E R26, desc[UR8][R6.64+0x28] ;  /* 0x00002808061ae981 */ /* 0x000162000c1e1900 */
[----:B------:R-:W-:Y:S01]  /*48e0*/  ISETP.GE.AND P0, PT, R11, R2, PT ;  /* 0x000000020b00720c */ /* 0x000fe20003f06270 */
[----:B------:R-:W-:Y:S08]  /*48f0*/  BAR.SYNC.DEFER_BLOCKING 0x0 ;  /* 0x0000000000007b1d */ /* 0x000ff00000010000 */
[----:B------:R-:W2:Y:S01]  /*4900*/  @!P1 LDG.E R8, desc[UR8][R4.64] ;  /* 0x0000000804089981 */ /* 0x000ea2000c1e1900 */
[----:B------:R-:W-:-:S02]  /*4910*/  IMAD.MOV.U32 R28, RZ, RZ, 0x1 ;  /* 0x00000001ff1c7424 */ /* 0x000fc400078e00ff */
[----:B------:R-:W-:Y:S01]  /*4920*/  IMAD.MOV.U32 R27, RZ, RZ, 0x1 ;  /* 0x00000001ff1b7424 */ /* 0x000fe200078e00ff */
[----:B------:R-:W3:Y:S01]  /*4930*/  @!P3 LDG.E R9, desc[UR8][R4.64+0x1c] ;  /* 0x00001c080409b981 */ /* 0x000ee2000c1e1900 */
[----:B------:R-:W-:Y:S02]  /*4940*/  IMAD.MOV.U32 R30, RZ, RZ, 0x1 ;  /* 0x00000001ff1e7424 */ /* 0x000fe400078e00ff */
[----:B------:R-:W-:Y:S01]  /*4950*/  IMAD.MOV.U32 R29, RZ, RZ, 0x1 ;  /* 0x00000001ff1d7424 */ /* 0x000fe200078e00ff */
[----:B------:R-:W4:Y:S01]  /*4960*/  @!P5 LDG.E R11, desc[UR8][R4.64+0x24] ;  /* 0x00002408040bd981 */ /* 0x000f22000c1e1900 */
[----:B--2---:R-:W-:-:S03]  /*4970*/  @!P1 LOP3.LUT R28, R8, 0x1, RZ, 0xc, !PT ;  /* 0x00000001081c9812 */ /* 0x004fc600078e0cff */
[----:B------:R-:W2:Y:S01]  /*4980*/  @!P0 LDG.E R8, desc[UR8][R4.64+0x4] ;  /* 0x0000040804088981 */ /* 0x000ea2000c1e1900 */
[-C--:B------:R-:W-:Y:S02]  /*4990*/  ISETP.GE.AND P1, PT, R13, R2.reuse, PT ;  /* 0x000000020d00720c */ /* 0x080fe40003f26270 */
[----:B--2---:R-:W-:Y:S02]  /*49a0*/  @!P0 LOP3.LUT R27, R8, 0x1, RZ, 0xc, !PT ;  /* 0x00000001081b8812 */ /* 0x004fe400078e0cff */
[----:B------:R-:W-:-:S09]  /*49b0*/  ISETP.GE.AND P0, PT, R15, R2, PT ;  /* 0x000000020f00720c */ /* 0x000fd20003f06270 */
[----:B------:R-:W2:Y:S04]  /*49c0*/  @!P1 LDG.E R8, desc[UR8][R4.64+0x8] ;  /* 0x0000080804089981 */ /* 0x000ea8000c1e1900 */
[----:B------:R-:W3:Y:S01]  /*49d0*/  @!P0 LDG.E R6, desc[UR8][R4.64+0xc] ;  /* 0x00000c0804068981 */ /* 0x000ee2000c1e1900 */
[----:B--2---:R-:W-:Y:S02]  /*49e0*/  @!P1 LOP3.LUT R29, R8, 0x1, RZ, 0xc, !PT ;  /* 0x00000001081d9812 */ /* 0x004fe400078e0cff */
[----:B------:R-:W-:Y:S01]  /*49f0*/  ISETP.NE.AND P1, PT, R10, RZ, PT ;  /* 0x000000ff0a00720c */ /* 0x000fe20003f25270 */
[----:B------:R-:W2:Y:S04]  /*4a00*/  @!P2 LDG.E R8, desc[UR8][R4.64+0x18] ;  /* 0x000018080408a981 */ /* 0x000ea8000c1e1900 */
[----:B------:R-:W2:Y:S01]  /*4a10*/  @!P4 LDG.E R10, desc[UR8][R4.64+0x20] ;  /* 0x00002008040ac981 */ /* 0x000ea2000c1e1900 */
[----:B---3--:R-:W-:-:S02]  /*4a20*/  @!P0 LOP3.LUT R30, R6, 0x1, RZ, 0xc, !PT ;  /* 0x00000001061e8812 */ /* 0x008fc400078e0cff */
[----:B------:R-:W-:-:S05]  /*4a30*/  ISETP.NE.AND P0, PT, R12, RZ, PT ;  /* 0x000000ff0c00720c */ /* 0x000fca0003f05270 */
[----:B------:R-:W3:Y:S04]  /*4a40*/  @!P1 LDG.E R7, desc[UR8][R4.64+0x14] ;  /* 0x0000140804079981 */ /* 0x000ee8000c1e1900 */
[----:B------:R-:W3:Y:S04]  /*4a50*/  @!P6 LDG.E R12, desc[UR8][R4.64+0x28] ;  /* 0x00002808040ce981 */ /* 0x000ee8000c1e1900 */
[----:B------:R-:W3:Y:S01]  /*4a60*/  @!P0 LDG.E R6, desc[UR8][R4.64+0x10] ;  /* 0x0000100804068981 */ /* 0x000ee2000c1e1900 */
[----:B------:R-:W-:Y:S02]  /*4a70*/  IMAD.IADD R34, R27, 0x1, R28 ;  /* 0x000000011b227824 */ /* 0x000fe400078e021c */
[----:B------:R-:W-:-:S02]  /*4a80*/  IMAD.MOV.U32 R31, RZ, RZ, 0x1 ;  /* 0x00000001ff1f7424 */ /* 0x000fc400078e00ff */
[----:B------:R-:W-:Y:S02]  /*4a90*/  IMAD.MOV.U32 R32, RZ, RZ, 0x1 ;  /* 0x00000001ff207424 */ /* 0x000fe400078e00ff */
[----:B------:R-:W-:Y:S02]  /*4aa0*/  IMAD.MOV.U32 R33, RZ, RZ, 0x1 ;  /* 0x00000001ff217424 */ /* 0x000fe400078e00ff */
[----:B------:R-:W-:Y:S01]  /*4ab0*/  IMAD.MOV.U32 R36, RZ, RZ, 0x1 ;  /* 0x00000001ff247424 */ /* 0x000fe200078e00ff */
[----:B------:R-:W-:Y:S01]  /*4ac0*/  @!P3 LOP3.LUT R36, R9, 0x1, RZ, 0xc, !PT ;  /* 0x000000010924b812 */ /* 0x000fe200078e0cff */
[----:B------:R-:W-:Y:S02]  /*4ad0*/  IMAD.MOV.U32 R35, RZ, RZ, 0x1 ;  /* 0x00000001ff237424 */ /* 0x000fe400078e00ff */
[----:B------:R-:W-:Y:S01]  /*4ae0*/  IMAD.MOV.U32 R38, RZ, RZ, 0x1 ;  /* 0x00000001ff267424 */ /* 0x000fe200078e00ff */
[----:B----4-:R-:W-:Y:S01]  /*4af0*/  @!P5 LOP3.LUT R38, R11, 0x1, RZ, 0xc, !PT ;  /* 0x000000010b26d812 */ /* 0x010fe200078e0cff */
[----:B------:R-:W-:Y:S01]  /*4b00*/  IMAD.MOV.U32 R37, RZ, RZ, 0x1 ;  /* 0x00000001ff257424 */ /* 0x000fe200078e00ff */
[----:B------:R-:W1:Y:S01]  /*4b10*/  S2R R39, SR_LANEID ;  /* 0x0000000000277919 */ /* 0x000e620000000000 */
[----:B------:R-:W4:Y:S01]  /*4b20*/  S2UR UR5, SR_CgaCtaId ;  /* 0x00000000000579c3 */ /* 0x000f220000008800 */
[----:B------:R-:W-:-:S02]  /*4b30*/  UMOV UR4, 0x400 ;  /* 0x0000040000047882 */ /* 0x000fc40000000000 */
[----:B----4-:R-:W-:Y:S01]  /*4b40*/  ULEA UR4, UR5, UR4, 0x18 ;  /* 0x0000000405047291 */ /* 0x010fe2000f8ec0ff */
[----:B------:R-:W-:-:S04]  /*4b50*/  SHF.R.U32.HI R43, RZ, 0x5, R3 ;  /* 0x00000005ff2b7819 */ /* 0x000fc80000011603 */
[----:B------:R-:W-:Y:S01]  /*4b60*/  BAR.SYNC.DEFER_BLOCKING 0x0 ;  /* 0x0000000000007b1d */ /* 0x000fe20000010000 */
[----:B--2---:R-:W-:Y:S02]  /*4b70*/  @!P2 LOP3.LUT R33, R8, 0x1, RZ, 0xc, !PT ;  /* 0x000000010821a812 */ /* 0x004fe400078e0cff */
[----:B------:R-:W-:Y:S02]  /*4b80*/  @!P4 LOP3.LUT R35, R10, 0x1, RZ, 0xc, !PT ;  /* 0x000000010a23c812 */ /* 0x000fe400078e0cff */
[----:B---3--:R-:W-:Y:S02]  /*4b90*/  @!P1 LOP3.LUT R32, R7, 0x1, RZ, 0xc, !PT ;  /* 0x0000000107209812 */ /* 0x008fe400078e0cff */
[----:B------:R-:W-:Y:S02]  /*4ba0*/  @!P0 LOP3.LUT R31, R6, 0x1, RZ, 0xc, !PT ;  /* 0x00000001061f8812 */ /* 0x000fe400078e0cff */
[----:B0-----:R-:W-:-:S04]  /*4bb0*/  IADD3 R6, PT, PT, R30, R29, R34 ;  /* 0x0000001d1e067210 */ /* 0x001fc80007ffe022 */
[----:B------:R-:W-:-:S04]  /*4bc0*/  IADD3 R6, PT, PT, R32, R31, R6 ;  /* 0x0000001f20067210 */ /* 0x000fc80007ffe006 */
[----:B------:R-:W-:Y:S02]  /*4bd0*/  IADD3 R6, PT, PT, R36, R33, R6 ;  /* 0x0000002124067210 */ /* 0x000fe40007ffe006 */
[----:B------:R-:W-:Y:S02]  /*4be0*/  @!P6 LOP3.LUT R37, R12, 0x1, RZ, 0xc, !PT ;  /* 0x000000010c25e812 */ /* 0x000fe400078e0cff */
[----:B------:R-:W-:-:S05]  /*4bf0*/  IADD3 R6, PT, PT, R38, R35, R6 ;  /* 0x0000002326067210 */ /* 0x000fca0007ffe006 */
[----:B------:R-:W-:-:S05]  /*4c00*/  IMAD.IADD R40, R6, 0x1, R37 ;  /* 0x0000000106287824 */ /* 0x000fca00078e0225 */
[----:B------:R-:W0:Y:S02]  /*4c10*/  SHFL.UP P0, R5, R40, 0x1, RZ ;  /* 0x0420000028057989 */ /* 0x000e2400000000ff */
[----:B0-----:R-:W-:-:S05]  /*4c20*/  @P0 IMAD.IADD R5, R40, 0x1, R5 ;  /* 0x0000000128050824 */ /* 0x001fca00078e0205 */
[----:B------:R-:W0:Y:S02]  /*4c30*/  SHFL.UP P0, R4, R5, 0x2, RZ ;  /* 0x0440000005047989 */ /* 0x000e2400000000ff */
[----:B0-----:R-:W-:-:S05]  /*4c40*/  @P0 IMAD.IADD R4, R5, 0x1, R4 ;  /* 0x0000000105040824 */ /* 0x001fca00078e0204 */
[----:B------:R-:W0:Y:S02]  /*4c50*/  SHFL.UP P0, R7, R4, 0x4, RZ ;  /* 0x0480000004077989 */ /* 0x000e2400000000ff */
        /* <DEDUP_REMOVED lines=24> */
[----:B------:R-:W0:Y:S01]  /*4de0*/  LDS.64 R6, [UR4+0x30] ;  /* 0x00003004ff067984 */ /* 0x000e220008000a00 */
[----:B------:R-:W-:Y:S02]  /*4df0*/  IMAD.IADD R9, R9, 0x1, R8 ;  /* 0x0000000109097824 */ /* 0x000fe400078e0208 */
        /* <DEDUP_REMOVED lines=8> */
[----:B--2---:R-:W-:-:S03]  /*4e80*/  IMAD.IADD R12, R11, 0x1, R12 ;  /* 0x000000010b0c7824 */ /* 0x004fc600078e020c */
        /* <DEDUP_REMOVED lines=11> */
[----:B------:R-:W-:Y:S01]  /*4f40*/  IMAD.IADD R14, R41, 0x1, -R40 ;  /* 0x00000001290e7824 */ /* 0x000fe200078e0a28 */
[----:B------:R-:W-:Y:S01]  /*4f50*/  ISETP.NE.AND P1, PT, R43, 0xd, PT ;  /* 0x0000000d2b00780c */ /* 0x000fe20003f25270 */
[C---:B0-----:R-:W-:Y:S01]  /*4f60*/  IMAD.IADD R6, R15.reuse, 0x1, R6 ;  /* 0x000000010f067824 */ /* 0x041fe200078e0206 */
[----:B------:R-:W-:Y:S02]  /*4f70*/  SEL R4, R15, R4, !P0 ;  /* 0x000000040f047207 */ /* 0x000fe40004000000 */
[----:B------:R-:W-:Y:S02]  /*4f80*/  ISETP.GT.U32.AND P0, PT, R3, 0x1f, PT ;  /* 0x0000001f0300780c */ /* 0x000fe40003f04070 */
[----:B------:R-:W-:-:S02]  /*4f90*/  ISETP.NE.AND P2, PT, R39, RZ, PT ;  /* 0x000000ff2700720c */ /* 0x000fc40003f45270 */
[----:B------:R-:W-:Y:S02]  /*4fa0*/  SEL R4, R6, R4, !P1 ;  /* 0x0000000406047207 */ /* 0x000fe40004800000 */
        /* <DEDUP_REMOVED lines=21> */
.L_x_546:
[----:B------:R-:W-:Y:S05]  /*5100*/  @!P0 BRA `(.L_x_503) ;  /* 0x0000000000248947 */ /* 0x000fea0003800000 */
[----:B------:R-:W-:-:S07]  /*5110*/  IMAD.MOV.U32 R6, RZ, RZ, 0xee ;  /* 0x000000eeff067424 */ /* 0x000fce00078e00ff */
.L_x_505:
[----:B------:R-:W-:Y:S05]  /*5120*/  NANOSLEEP R6 ;  /* 0x000000060000735d */ /* 0x000fea0003800000 */
[----:B------:R-:W2:Y:S01]  /*5130*/  LD.E.64.STRONG.GPU R8, desc[UR8][R10.64+0x100] ;  /* 0x000100080a087980 */ /* 0x000ea2000c10fb00 */
[----:B------:R-:W-:Y:S01]  /*5140*/  UMOV UR5, 0xffffffff ;  /* 0xffffffff00057882 */ /* 0x000fe20000000000 */
[----:B------:R-:W-:Y:S02]  /*5150*/  SHF.R.U32.HI R6, RZ, 0x1, R6 ;  /* 0x00000001ff067819 */ /* 0x000fe40000011606 */
[----:B--2---:R-:W-:Y:S01]  /*5160*/  ISETP.NE.AND P0, PT, R8, 0x63, PT ;  /* 0x000000630800780c */ /* 0x004fe20003f05270 */
[----:B------:R-:W-:-:S12]  /*5170*/  BRA.DIV UR5, `(.L_x_504) ;  /* 0x0000001e05c87947 */ /* 0x000fd8000b800000 */
[----:B------:R-:W-:-:S13]  /*5180*/  VOTE.ANY P0, !P0 ;  /* 0x0000000000ff7806 */ /* 0x000fda0004000100 */
.L_x_549:
[----:B------:R-:W-:Y:S05]  /*5190*/  @P0 BRA `(.L_x_505) ;  /* 0xfffffffc00e00947 */ /* 0x000fea000383ffff */
.L_x_503:
        /* <DEDUP_REMOVED lines=20> */
[----:B0-----:R-:W-:Y:S02]  /*52e0*/  SEL R12, R12, RZ, !P0 ;  /* 0x000000ff0c0c7207 */ /* 0x001fe40004000000 */
[----:B------:R-:W-:-:S03]  /*52f0*/  ISETP.GT.AND P0, PT, R41, R46, PT ;  /* 0x0000002e2900720c */ /* 0x000fc60003f04270 */
[----:B------:R-:W-:-:S05]  /*5300*/  IMAD.IADD R43, R13, 0x1, R12 ;  /* 0x000000010d2b7824 */ /* 0x000fca00078e020c */
[----:B------:R-:W0:Y:S02]  /*5310*/  SHFL.DOWN PT, R12, R43, 0x4, R46 ;  /* 0x088000002b0c7989 */ /* 0x000e2400000e002e */
[----:B0-----:R-:W-:Y:S02]  /*5320*/  SEL R12, R12, RZ, !P0 ;  /* 0x000000ff0c0c7207 */ /* 0x001fe40004000000 */
[-C--:B------:R-:W-:Y:S01]  /*5330*/  ISETP.GT.AND P0, PT, R9, R46.reuse, PT ;  /* 0x0000002e0900720c */ /* 0x080fe20003f04270 */
[----:B------:R-:W-:Y:S02]  /*5340*/  VIADD R9, R39, 0x10 ;  /* 0x0000001027097836 */ /* 0x000fe40000000000 */
[----:B------:R-:W-:Y:S02]  /*5350*/  IMAD.IADD R45, R43, 0x1, R12 ;  /* 0x000000012b2d7824 */ /* 0x000fe400078e020c */
[----:B------:R-:W-:Y:S01]  /*5360*/  IMAD.X R43, RZ, RZ, R11, P2 ;  /* 0x000000ffff2b7224 */ /* 0x000fe200010e060b */
[----:B------:R-:W-:-:S02]  /*5370*/  ISETP.GT.AND P1, PT, R9, R46, PT ;  /* 0x0000002e0900720c */ /* 0x000fc40003f24270 */
        /* <DEDUP_REMOVED lines=8> */
.L_x_558:
[----:B------:R-:W-:Y:S05]  /*5400*/  @!P0 BRA `(.L_x_507) ;  /* 0x0000000000dc8947 */ /* 0x000fea0003800000 */
[----:B------:R-:W-:-:S07]  /*5410*/  IMAD.MOV.U32 R13, RZ, RZ, 0xee ;  /* 0x000000eeff0d7424 */ /* 0x000fce00078e00ff */
.L_x_513:
        /* <DEDUP_REMOVED lines=10> */
.L_x_561:
[----:B------:R-:W-:Y:S05]  /*54c0*/  @!P0 BRA `(.L_x_509) ;  /* 0x0000000000248947 */ /* 0x000fea0003800000 */
[----:B------:R-:W-:-:S07]  /*54d0*/  IMAD.MOV.U32 R12, RZ, RZ, R13 ;  /* 0x000000ffff0c7224 */ /* 0x000fce00078e000d */
.L_x_511:
[----:B------:R-:W-:Y:S05]  /*54e0*/  NANOSLEEP R12 ;  /* 0x0000000c0000735d */ /* 0x000fea0003800000 */
[----:B------:R-:W2:Y:S01]  /*54f0*/  LD.E.64.STRONG.GPU R8, desc[UR8][R10.64+-0x100] ;  /* 0xffff00080a087980 */ /* 0x000ea2000c10fb00 */
[----:B------:R-:W-:Y:S01]  /*5500*/  UMOV UR5, 0xffffffff ;  /* 0xffffffff00057882 */ /* 0x000fe20000000000 */
[----:B------:R-:W-:Y:S02]  /*5510*/  SHF.R.U32.HI R12, RZ, 0x1, R12 ;  /* 0x00000001ff0c7819 */ /* 0x000fe4000001160c */
[----:B--2---:R-:W-:Y:S01]  /*5520*/  ISETP.NE.AND P0, PT, R8, 0x63, PT ;  /* 0x000000630800780c */ /* 0x004fe20003f05270 */
[----:B------:R-:W-:-:S12]  /*5530*/  BRA.DIV UR5, `(.L_x_510) ;  /* 0x00000022051c7947 */ /* 0x000fd8000b800000 */
[----:B------:R-:W-:-:S13]  /*5540*/  VOTE.ANY P0, !P0 ;  /* 0x0000000000ff7806 */ /* 0x000fda0004000100 */
.L_x_564:
[----:B------:R-:W-:Y:S05]  /*5550*/  @P0 BRA `(.L_x_511) ;  /* 0xfffffffc00e00947 */ /* 0x000fea000383ffff */
.L_x_509:
        /* <DEDUP_REMOVED lines=21> */
[----:B------:R-:W-:Y:S01]  /*56b0*/  ISETP.GT.AND P0, PT, R9, R10, PT ;  /* 0x0000000a0900720c */ /* 0x000fe20003f04270 */
[----:B------:R-:W-:Y:S02]  /*56c0*/  VIADD R9, R39, 0x10 ;  /* 0x0000001027097836 */ /* 0x000fe40000000000 */
[----:B------:R-:W-:-:S03]  /*56d0*/  IMAD.IADD R49, R47, 0x1, R12 ;  /* 0x000000012f317824 */ /* 0x000fc600078e020c */
[----:B------:R-:W-:Y:S02]  /*56e0*/  ISETP.GT.AND P1, PT, R9, R10, PT ;  /* 0x0000000a0900720c */ /* 0x000fe40003f24270 */
        /* <DEDUP_REMOVED lines=8> */
.L_x_573:
[----:B------:R-:W-:Y:S05]  /*5770*/  @P0 BRA `(.L_x_513) ;  /* 0xfffffffc00280947 */ /* 0x000fea000383ffff */
.L_x_507:
        /* <DEDUP_REMOVED lines=16> */
.L_x_501:
[----:B------:R-:W-:Y:S05]  /*5880*/  WARPSYNC.ALL ;  /* 0x0000000000007948 */ /* 0x000fea0003800000 */
[----:B------:R-:W0:Y:S08]  /*5890*/  S2UR UR5, SR_CgaCtaId ;  /* 0x00000000000579c3 */ /* 0x000e300000008800 */
[----:B------:R-:W-:Y:S01]  /*58a0*/  BAR.SYNC.DEFER_BLOCKING 0x0 ;  /* 0x0000000000007b1d */ /* 0x000fe20000010000 */
[C---:B------:R-:W-:Y:S01]  /*58b0*/  ISETP.NE.AND P0, PT, R3.reuse, RZ, PT ;  /* 0x000000ff0300720c */ /* 0x040fe20003f05270 */
[----:B------:R-:W-:Y:S01]  /*58c0*/  VIADD R43, R3, 0x1180 ;  /* 0x00001180032b7836 */ /* 0x000fe20000000000 */
[----:B------:R-:W-:-:S02]  /*58d0*/  ISETP.NE.AND P1, PT, R28, RZ, PT ;  /* 0x000000ff1c00720c */ /* 0x000fc40003f25270 */
[----:B------:R-:W-:Y:S01]  /*58e0*/  ISETP.GE.AND P6, PT, R3, R2, PT ;  /* 0x000000020300720c */ /* 0x000fe20003fc6270 */
[----:B------:R-:W-:Y:S01]  /*58f0*/  UMOV UR4, 0x400 ;  /* 0x0000040000047882 */ /* 0x000fe20000000000 */
[----:B------:R-:W1:Y:S01]  /*5900*/  S2R R15, SR_CTAID.Y ;  /* 0x00000000000f7919 */ /* 0x000e620000002600 */
[----:B0-----:R-:W-:-:S09]  /*5910*/  ULEA UR4, UR5, UR4, 0x18 ;  /* 0x0000000405047291 */ /* 0x001fd2000f8ec0ff */
[----:B--2---:R-:W0:Y:S04]  /*5920*/  LDS R0, [UR4+0x48] ;  /* 0x00004804ff007984 */ /* 0x004e280008000800 */
[----:B------:R-:W2:Y:S01]  /*5930*/  LDS.128 R4, [UR4+0x60] ;  /* 0x00006004ff047984 */ /* 0x000ea20008000c00 */
[----:B0-----:R-:W-:Y:S01]  /*5940*/  SEL R0, R0, RZ, P0 ;  /* 0x000000ff00007207 */ /* 0x001fe20000000000 */
[----:B------:R-:W-:Y:S01]  /*5950*/  BAR.SYNC.DEFER_BLOCKING 0x0 ;  /* 0x0000000000007b1d */ /* 0x000fe20000010000 */
[----:B------:R-:W-:Y:S01]  /*5960*/  ISETP.NE.AND P0, PT, R37, RZ, PT ;  /* 0x000000ff2500720c */ /* 0x000fe20003f05270 */
[----:B------:R-:W-:Y:S02]  /*5970*/  VIADD R37, R3, 0x700 ;  /* 0x0000070003257836 */ /* 0x000fe40000000000 */
[----:B------:R-:W-:Y:S01]  /*5980*/  IMAD.IADD R8, R0, 0x1, R9 ;  /* 0x0000000100087824 */ /* 0x000fe200078e0209 */
[----:B------:R-:W-:-:S03]  /*5990*/  IADD3 R9, PT, PT, -R2, 0x1340, RZ ;  /* 0x0000134002097810 */ /* 0x000fc60007ffe1ff */
[----:B--2---:R-:W-:Y:S01]  /*59a0*/  IMAD.IADD R4, R8, 0x1, -R5 ;  /* 0x0000000108047824 */ /* 0x004fe200078e0a05 */
[----:B------:R-:W-:Y:S02]  /*59b0*/  IADD3 R0, PT, PT, R2, R9, -R7 ;  /* 0x0000000902007210 */ /* 0x000fe40007ffe807 */
[----:B------:R-:W-:Y:S01]  /*59c0*/  IADD3 R10, PT, PT, R5, -R8, -R28 ;  /* 0x80000008050a7210 */ /* 0x000fe20007ffe81c */
[C-C-:B------:R-:W-:Y:S01]  /*59d0*/  IMAD R7, R3.reuse, 0xb, -R4.reuse ;  /* 0x0000000b03077824 */ /* 0x140fe200078e0a04 */
[C---:B------:R-:W-:Y:S01]  /*59e0*/  @!P6 ISETP.GE.AND P4, PT, R3.reuse, R0, PT ;  /* 0x000000000300e20c */ /* 0x040fe20003f86270 */
[----:B------:R-:W-:Y:S02]  /*59f0*/  IMAD.IADD R4, R0, 0x1, R4 ;  /* 0x0000000100047824 */ /* 0x000fe400078e0204 */
[----:B------:R-:W-:Y:S02]  /*5a00*/  IMAD.IADD R8, R34, 0x1, R8 ;  /* 0x0000000122087824 */ /* 0x000fe400078e0208 */
[----:B------:R-:W-:Y:S01]  /*5a10*/  IMAD R10, R3, 0xb, R10 ;  /* 0x0000000b030a7824 */ /* 0x000fe200078e020a */
[----:B------:R-:W-:Y:S01]  /*5a20*/  SEL R7, R7, R4, !P1 ;  /* 0x0000000407077207 */ /* 0x000fe20004800000 */
[----:B------:R-:W-:Y:S01]  /*5a30*/  IMAD.IADD R12, R5, 0x1, -R8 ;  /* 0x00000001050c7824 */ /* 0x000fe200078e0a08 */
[----:B------:R-:W-:Y:S01]  /*5a40*/  ISETP.NE.AND P1, PT, R27, RZ, PT ;  /* 0x000000ff1b00720c */ /* 0x000fe20003f25270 */
[----:B------:R-:W-:Y:S01]  /*5a50*/  IMAD.IADD R4, R4, 0x1, R28 ;  /* 0x0000000104047824 */ /* 0x000fe200078e021c */
[----:B------:R-:W-:Y:S01]  /*5a60*/  LEA R7, R7, UR4, 0x2 ;  /* 0x0000000407077c11 */ /* 0x000fe2000f8e10ff */
[----:B------:R-:W-:-:S02]  /*5a70*/  VIADD R10, R10, 0x1 ;  /* 0x000000010a0a7836 */ /* 0x000fc40000000000 */
[----:B------:R-:W-:Y:S02]  /*5a80*/  IMAD.IADD R8, R8, 0x1, R29 ;  /* 0x0000000108087824 */ /* 0x000fe400078e021d */
[----:B------:R-:W-:Y:S01]  /*5a90*/  IMAD R12, R3, 0xb, R12 ;  /* 0x0000000b030c7824 */ /* 0x000fe200078e020c */
[----:B------:R-:W-:Y:S01]  /*5aa0*/  SEL R10, R10, R4, !P1 ;  /* 0x000000040a0a7207 */ /* 0x000fe20004800000 */
[----:B------:R-:W-:Y:S01]  /*5ab0*/  IMAD.IADD R4, R4, 0x1, R27 ;  /* 0x0000000104047824 */ /* 0x000fe200078e021b */
[----:B------:R-:W-:Y:S01]  /*5ac0*/  ISETP.NE.AND P1, PT, R29, RZ, PT ;  /* 0x000000ff1d00720c */ /* 0x000fe20003f25270 */
[----:B------:R-:W-:Y:S01]  /*5ad0*/  IMAD.IADD R14, R5, 0x1, -R8 ;  /* 0x00000001050e7824 */ /* 0x000fe200078e0a08 */
[----:B-----5:R0:W-:Y:S01]  /*5ae0*/  STS [R7], R16 ;  /* 0x0000001007007388 */ /* 0x0201e20000000800 */
[----:B------:R-:W-:Y:S01]  /*5af0*/  VIADD R12, R12, 0x2 ;  /* 0x000000020c0c7836 */ /* 0x000fe20000000000 */
[----:B------:R-:W-:Y:S01]  /*5b00*/  LEA R10, R10, UR4, 0x2 ;  /* 0x000000040a0a7c11 */ /* 0x000fe2000f8e10ff */
[----:B------:R-:W-:-:S02]  /*5b10*/  IMAD.IADD R8, R8, 0x1, R30 ;  /* 0x0000000108087824 */ /* 0x000fc400078e021e */
[----:B------:R-:W-:Y:S01]  /*5b20*/  IMAD R14, R3, 0xb, R14 ;  /* 0x0000000b030e7824 */ /* 0x000fe200078e020e */
[----:B------:R-:W-:Y:S01]  /*5b30*/  SEL R12, R12, R4, !P1 ;  /* 0x000000040c0c7207 */ /* 0x000fe20004800000 */
[----:B------:R-:W-:Y:S01]  /*5b40*/  IMAD.IADD R29, R4, 0x1, R29 ;  /* 0x00000001041d7824 */ /* 0x000fe200078e021d */
[----:B------:R-:W-:Y:S01]  /*5b50*/  ISETP.NE.AND P1, PT, R30, RZ, PT ;  /* 0x000000ff1e00720c */ /* 0x000fe20003f25270 */
[----:B------:R-:W-:Y:S01]  /*5b60*/  IMAD.IADD R4, R5, 0x1, -R8 ;  /* 0x0000000105047824 */ /* 0x000fe200078e0a08 */
[----:B0-----:R-:W-:Y:S01]  /*5b70*/  LEA R7, R12, UR4, 0x2 ;  /* 0x000000040c077c11 */ /* 0x001fe2000f8e10ff */
[----:B------:R-:W-:Y:S01]  /*5b80*/  VIADD R14, R14, 0x3 ;  /* 0x000000030e0e7836 */ /* 0x000fe20000000000 */
[----:B------:R0:W-:Y:S01]  /*5b90*/  STS [R10], R17 ;  /* 0x000000110a007388 */ /* 0x0001e20000000800 */
[----:B------:R-:W-:Y:S02]  /*5ba0*/  IMAD.IADD R8, R8, 0x1, R31 ;  /* 0x0000000108087824 */ /* 0x000fe400078e021f */
        /* <DEDUP_REMOVED lines=8> */
[----:B------:R-:W-:-:S02]  /*5c30*/  IMAD.IADD R8, R8, 0x1, R32 ;  /* 0x0000000108087824 */ /* 0x000fc400078e0220 */
[----:B------:R-:W-:Y:S01]  /*5c40*/  IMAD R12, R3, 0xb, R12 ;  /* 0x0000000b030c7824 */ /* 0x000fe200078e020c */
[----:B------:R-:W-:Y:S01]  /*5c50*/  SEL R4, R4, R29, !P1 ;  /* 0x0000001d04047207 */ /* 0x000fe20004800000 */
[----:B0-----:R-:W-:Y:S01]  /*5c60*/  IMAD.IADD R10, R5, 0x1, -R8 ;  /* 0x00000001050a7824 */ /* 0x001fe200078e0a08 */
[----:B------:R-:W-:Y:S01]  /*5c70*/  ISETP.NE.AND P1, PT, R32, RZ, PT ;  /* 0x000000ff2000720c */ /* 0x000fe20003f25270 */
[----:B------:R-:W-:Y:S01]  /*5c80*/  IMAD.IADD R29, R29, 0x1, R31 ;  /* 0x000000011d1d7824 */ /* 0x000fe200078e021f */
[----:B--2---:R-:W-:Y:S01]  /*5c90*/  LEA R7, R4, UR4, 0x2 ;  /* 0x0000000404077c11 */ /* 0x004fe2000f8e10ff */
[----:B------:R-:W-:Y:S01]  /*5ca0*/  IMAD.IADD R8, R8, 0x1, R33 ;  /* 0x0000000108087824 */ /* 0x000fe200078e0221 */
[----:B------:R0:W-:Y:S01]  /*5cb0*/  STS [R14], R19 ;  /* 0x000000130e007388 */ /* 0x0001e20000000800 */
[----:B------:R-:W-:Y:S02]  /*5cc0*/  VIADD R12, R12, 0x5 ;  /* 0x000000050c0c7836 */ /* 0x000fe40000000000 */
[----:B------:R-:W-:Y:S01]  /*5cd0*/  IMAD R10, R3, 0xb, R10 ;  /* 0x0000000b030a7824 */ /* 0x000fe200078e020a */
[----:B------:R2:W-:Y:S01]  /*5ce0*/  STS [R7], R20 ;  /* 0x0000001407007388 */ /* 0x0005e20000000800 */
[----:B------:R-:W-:Y:S01]  /*5cf0*/  IMAD.IADD R16, R5, 0x1, -R8 ;  /* 0x0000000105107824 */ /* 0x000fe200078e0a08 */
[----:B------:R-:W-:Y:S01]  /*5d00*/  SEL R12, R12, R29, !P1 ;  /* 0x0000001d0c0c7207 */ /* 0x000fe20004800000 */
[----:B------:R-:W-:Y:S01]  /*5d10*/  IMAD.IADD R8, R8, 0x1, R36 ;  /* 0x0000000108087824 */ /* 0x000fe200078e0224 */
[----:B------:R-:W-:Y:S01]  /*5d20*/  ISETP.NE.AND P1, PT, R33, RZ, PT ;  /* 0x000000ff2100720c */ /* 0x000fe20003f25270 */
[----:B------:R-:W-:Y:S01]  /*5d30*/  IMAD.IADD R29, R29, 0x1, R32 ;  /* 0x000000011d1d7824 */ /* 0x000fe200078e0220 */
[----:B------:R-:W-:Y:S01]  /*5d40*/  LEA R12, R12, UR4, 0x2 ;  /* 0x000000040c0c7c11 */ /* 0x000fe2000f8e10ff */
[----:B------:R-:W-:-:S02]  /*5d50*/  VIADD R10, R10, 0x6 ;  /* 0x000000060a0a7836 */ /* 0x000fc40000000000 */
[----:B------:R-:W-:Y:S02]  /*5d60*/  IMAD R16, R3, 0xb, R16 ;  /* 0x0000000b03107824 */ /* 0x000fe400078e0210 */
[----:B------:R-:W-:Y:S01]  /*5d70*/  IMAD.IADD R4, R8, 0x1, R35 ;  /* 0x0000000108047824 */ /* 0x000fe200078e0223 */
[----:B------:R-:W-:Y:S01]  /*5d80*/  SEL R10, R10, R29, !P1 ;  /* 0x0000001d0a0a7207 */ /* 0x000fe20004800000 */
[----:B------:R-:W-:Y:S01]  /*5d90*/  IMAD.IADD R8, R5, 0x1, -R8 ;  /* 0x0000000105087824 */ /* 0x000fe200078e0a08 */
[----:B------:R-:W-:Y:S01]  /*5da0*/  ISETP.NE.AND P1, PT, R36, RZ, PT ;  /* 0x000000ff2400720c */ /* 0x000fe20003f25270 */
[----:B------:R-:W-:Y:S01]  /*5db0*/  IMAD.IADD R29, R29, 0x1, R33 ;  /* 0x000000011d1d7824 */ /* 0x000fe200078e0221 */
[----:B0-----:R-:W-:Y:S01]  /*5dc0*/  IADD3 R14, PT, PT, R5, -R4, -R38 ;  /* 0x80000004050e7210 */ /* 0x001fe20007ffe826 */
[----:B------:R-:W-:Y:S01]  /*5dd0*/  VIADD R16, R16, 0x7 ;  /* 0x0000000710107836 */ /* 0x000fe20000000000 */
[----:B--2---:R-:W-:Y:S01]  /*5de0*/  LEA R7, R10, UR4, 0x2 ;  /* 0x000000040a077c11 */ /* 0x004fe2000f8e10ff */
[----:B------:R-:W-:Y:S01]  /*5df0*/  IMAD R8, R3, 0xb, R8 ;  /* 0x0000000b03087824 */ /* 0x000fe200078e0208 */
[----:B------:R-:W-:Y:S01]  /*5e00*/  STS [R12], R21 ;  /* 0x000000150c007388 */ /* 0x000fe20000000800 */
[----:B------:R-:W-:Y:S01]  /*5e10*/  IMAD.IADD R4, R5, 0x1, -R4 ;  /* 0x0000000105047824 */ /* 0x000fe200078e0a04 */
[----:B------:R-:W-:Y:S01]  /*5e20*/  SEL R16, R16, R29, !P1 ;  /* 0x0000001d10107207 */ /* 0x000fe20004800000 */
[----:B------:R-:W-:Y:S01]  /*5e30*/  IMAD.IADD R29, R29, 0x1, R36 ;  /* 0x000000011d1d7824 */ /* 0x000fe200078e0224 */
[----:B------:R-:W-:Y:S01]  /*5e40*/  ISETP.NE.AND P1, PT, R35, RZ, PT ;  /* 0x000000ff2300720c */ /* 0x000fe20003f25270 */
[----:B------:R-:W-:Y:S01]  /*5e50*/  VIADD R8, R8, 0x8 ;  /* 0x0000000808087836 */ /* 0x000fe20000000000 */
[----:B------:R-:W-:Y:S01]  /*5e60*/  LEA R16, R16, UR4, 0x2 ;  /* 0x0000000410107c11 */ /* 0x000fe2000f8e10ff */
[C---:B------:R-:W-:Y:S01]  /*5e70*/  IMAD R4, R3.reuse, 0xb, R4 ;  /* 0x0000000b03047824 */ /* 0x040fe200078e0204 */
[----:B------:R0:W-:Y:S01]  /*5e80*/  STS [R7], R22 ;  /* 0x0000001607007388 */ /* 0x0001e20000000800 */
[----:B------:R-:W-:Y:S01]  /*5e90*/  IMAD R14, R3, 0xb, R14 ;  /* 0x0000000b030e7824 */ /* 0x000fe200078e020e */
[----:B------:R-:W-:Y:S01]  /*5ea0*/  SEL R8, R8, R29, !P1 ;  /* 0x0000001d08087207 */ /* 0x000fe20004800000 */
[----:B------:R-:W-:Y:S01]  /*5eb0*/  IMAD.IADD R35, R29, 0x1, R35 ;  /* 0x000000011d237824 */ /* 0x000fe200078e0223 */
[----:B------:R-:W-:Y:S01]  /*5ec0*/  ISETP.NE.AND P1, PT, R38, RZ, PT ;  /* 0x000000ff2600720c */ /* 0x000fe20003f25270 */
[----:B------:R-:W-:Y:S01]  /*5ed0*/  VIADD R4, R4, 0x9 ;  /* 0x0000000904047836 */ /* 0x000fe20000000000 */
[----:B------:R-:W-:Y:S01]  /*5ee0*/  LEA R11, R8, UR4, 0x2 ;  /* 0x00000004080b7c11 */ /* 0x000fe2000f8e10ff */
[----:B------:R-:W-:Y:S01]  /*5ef0*/  VIADD R14, R14, 0xa ;  /* 0x0000000a0e0e7836 */ /* 0x000fe20000000000 */
[----:B------:R-:W-:Y:S01]  /*5f00*/  STS [R16], R23 ;  /* 0x0000001710007388 */ /* 0x000fe20000000800 */
[----:B------:R-:W-:Y:S01]  /*5f10*/  @P0 IMAD.IADD R14, R35, 0x1, R38 ;  /* 0x00000001230e0824 */ /* 0x000fe200078e0226 */
[----:B------:R-:W-:Y:S01]  /*5f20*/  SEL R4, R4, R35, !P1 ;  /* 0x0000002304047207 */ /* 0x000fe20004800000 */
[----:B------:R-:W1:Y:S01]  /*5f30*/  LDC R10, c[0x0][0x374] ;  /* 0x0000dd00ff0a7b82 */ /* 0x000e620000000800 */
[----:B------:R-:W-:Y:S01]  /*5f40*/  STS [R11], R24 ;  /* 0x000000180b007388 */ /* 0x000fe20000000800 */
[C---:B------:R-:W-:Y:S01]  /*5f50*/  VIADD R17, R3.reuse, 0x1c0 ;  /* 0x000001c003117836 */ /* 0x040fe20000000000 */
[----:B------:R-:W-:Y:S01]  /*5f60*/  LEA R8, R4, UR4, 0x2 ;  /* 0x0000000404087c11 */ /* 0x000fe2000f8e10ff */
[C---:B------:R-:W-:Y:S01]  /*5f70*/  VIADD R31, R3.reuse, 0x380 ;  /* 0x00000380031f7836 */ /* 0x040fe20000000000 */
[----:B------:R-:W-:Y:S01]  /*5f80*/  LEA R13, R14, UR4, 0x2 ;  /* 0x000000040e0d7c11 */ /* 0x000fe2000f8e10ff */
[----:B------:R-:W-:Y:S01]  /*5f90*/  VIADD R35, R3, 0x540 ;  /* 0x0000054003237836 */ /* 0x000fe20000000000 */
[-C--:B------:R-:W-:Y:S01]  /*5fa0*/  ISETP.GE.AND P3, PT, R17, R2.reuse, PT ;  /* 0x000000021100720c */ /* 0x080fe20003f66270 */
[----:B------:R-:W-:Y:S01]  /*5fb0*/  STS [R8], R25 ;  /* 0x0000001908007388 */ /* 0x000fe20000000800 */
[----:B0-----:R-:W-:Y:S01]  /*5fc0*/  LEA R7, R3, UR4, 0x2 ;  /* 0x0000000403077c11 */ /* 0x001fe2000f8e10ff */
[----:B------:R-:W0:Y:S01]  /*5fd0*/  LDCU UR4, c[0x0][0x3ac] ;  /* 0x00007580ff0477ac */ /* 0x000e220008000800 */
[-C--:B------:R-:W-:Y:S01]  /*5fe0*/  ISETP.GE.AND P2, PT, R31, R2.reuse, PT ;  /* 0x000000021f00720c */ /* 0x080fe20003f46270 */
[----:B------:R2:W-:Y:S01]  /*5ff0*/  STS [R13], R26 ;  /* 0x0000001a0d007388 */ /* 0x0005e20000000800 */
[----:B------:R-:W-:Y:S01]  /*6000*/  BAR.SYNC.DEFER_BLOCKING 0x0 ;  /* 0x0000000000007b1d */ /* 0x000fe20000010000 */
[----:B------:R-:W-:-:S02]  /*6010*/  ISETP.GE.AND P1, PT, R35, R2, PT ;  /* 0x000000022300720c */ /* 0x000fc40003f26270 */
[----:B------:R-:W-:Y:S02]  /*6020*/  ISETP.GE.AND P0, PT, R37, R2, PT ;  /* 0x000000022500720c */ /* 0x000fe40003f06270 */
[----:B------:R-:W-:-:S03]  /*6030*/  ISETP.GE.OR P5, PT, R17, R0, P3 ;  /* 0x000000001100720c */ /* 0x000fc60001fa6670 */
[----:B--2---:R-:W2:Y:S01]  /*6040*/  @!P3 LDC.64 R12, c[0x0][0x390] ;  /* 0x0000e400ff0cbb82 */ /* 0x004ea20000000a00 */
[----:B-1----:R-:W-:-:S04]  /*6050*/  IMAD R4, R10, UR6, R15 ;  /* 0x000000060a047c24 */ /* 0x002fc8000f8e020f */
[----:B------:R-:W-:Y:S01]  /*6060*/  IMAD R4, R4, 0x1340, -R5 ;  /* 0x0000134004047824 */ /* 0x000fe200078e0a05 */
[----:B------:R-:W-:Y:S02]  /*6070*/  IADD3 R5, PT, PT, R3, R5, -R0 ;  /* 0x0000000503057210 */ /* 0x000fe40007ffe800 */
[----:B------:R-:W1:Y:S01]  /*6080*/  @!P6 LDC.64 R10, c[0x0][0x390] ;  /* 0x0000e400ff0aeb82 */ /* 0x000e620000000a00 */
[----:B------:R-:W-:Y:S02]  /*6090*/  IMAD.IADD R4, R4, 0x1, R3 ;  /* 0x0000000104047824 */ /* 0x000fe400078e0203 */
[----:B------:R-:W-:-:S03]  /*60a0*/  @!P3 VIADD R23, R5, 0x1c0 ;  /* 0x000001c00517b836 */ /* 0x000fc60000000000 */
[----:B------:R-:W-:Y:S02]  /*60b0*/  LOP3.LUT R4, RZ, R4, RZ, 0x33, !PT ;  /* 0x00000004ff047212 */ /* 0x000fe400078e33ff */
[----:B------:R-:W3:Y:S01]  /*60c0*/  @!P2 LDC.64 R14, c[0x0][0x390] ;  /* 0x0000e400ff0eab82 */ /* 0x000ee20000000a00 */
[----:B------:R-:W4:Y:S02]  /*60d0*/  @!P6 LDS R21, [R7] ;  /* 0x000000000715e984 */ /* 0x000f240000000800 */
[----:B0-----:R-:W-:Y:S02]  /*60e0*/  VIADD R4, R4, UR4 ;  /* 0x0000000404047c36 */ /* 0x001fe40008000000 */
[----:B------:R-:W0:Y:S03]  /*60f0*/  @!P3 LDS R27, [R7+0x700] ;  /* 0x00070000071bb984 */ /* 0x000e260000000800 */
[----:B------:R-:W3:Y:S01]  /*6100*/  @!P1 LDC.64 R16, c[0x0][0x390] ;  /* 0x0000e400ff109b82 */ /* 0x000ee20000000a00 */
[C---:B------:R-:W-:Y:S01]  /*6110*/  @!P6 SEL R19, R4.reuse, R5, !P4 ;  /* 0x000000050413e207 */ /* 0x040fe20006000000 */
[----:B------:R-:W3:Y:S01]  /*6120*/  @!P2 LDS R25, [R7+0xe00] ;  /* 0x000e00000719a984 */ /* 0x000ee20000000800 */
[-C--:B------:R-:W-:Y:S01]  /*6130*/  ISETP.GE.OR P4, PT, R31, R0.reuse, P2 ;  /* 0x000000001f00720c */ /* 0x080fe20001786670 */
[----:B------:R-:W-:Y:S01]  /*6140*/  @!P5 VIADD R23, R4, 0xfffffe40 ;  /* 0xfffffe400417d836 */ /* 0x000fe20000000000 */
[----:B------:R-:W-:Y:S01]  /*6150*/  ISETP.GE.OR P5, PT, R35, R0, P1 ;  /* 0x000000002300720c */ /* 0x000fe20000fa6670 */
[----:B------:R-:W3:Y:S01]  /*6160*/  @!P1 LDS R29, [R7+0x1500] ;  /* 0x00150000071d9984 */ /* 0x000ee20000000800 */
[----:B------:R-:W-:-:S02]  /*6170*/  VIADD R35, R3, 0x8c0 ;  /* 0x000008c003237836 */ /* 0x000fc40000000000 */
[----:B-1----:R-:W-:Y:S01]  /*6180*/  @!P6 IMAD.WIDE R10, R19, 0x4, R10 ;  /* 0x00000004130ae825 */ /* 0x002fe200078e020a */
[----:B------:R-:W1:Y:S01]  /*6190*/  @!P0 LDS R33, [R7+0x1c00] ;  /* 0x001c000007218984 */ /* 0x000e620000000800 */
[----:B------:R-:W1:Y:S02]  /*61a0*/  @!P0 LDC.64 R18, c[0x0][0x390] ;  /* 0x0000e400ff128b82 */ /* 0x000e640000000a00 */
[----:B--2---:R-:W-:-:S04]  /*61b0*/  @!P3 IMAD.WIDE R12, R23, 0x4, R12 ;  /* 0x00000004170cb825 */ /* 0x004fc800078e020c */
[C---:B------:R-:W-:Y:S02]  /*61c0*/  @!P2 VIADD R23, R5.reuse, 0x380 ;  /* 0x000003800517a836 */ /* 0x040fe40000000000 */
[C---:B------:R-:W-:Y:S02]  /*61d0*/  @!P4 VIADD R23, R4.reuse, 0xfffffc80 ;  /* 0xfffffc800417c836 */ /* 0x040fe40000000000 */
[----:B------:R-:W-:Y:S02]  /*61e0*/  @!P1 VIADD R31, R5, 0x540 ;  /* 0x00000540051f9836 */ /* 0x000fe40000000000 */
[----:B------:R-:W-:Y:S01]  /*61f0*/  @!P5 VIADD R31, R4, 0xfffffac0 ;  /* 0xfffffac0041fd836 */ /* 0x000fe20000000000 */
[----:B----4-:R2:W-:Y:S01]  /*6200*/  @!P6 STG.E desc[UR8][R10.64], R21 ;  /* 0x000000150a00e986 */ /* 0x0105e2000c101908 */
[----:B------:R-:W-:Y:S01]  /*6210*/  ISETP.GE.OR P6, PT, R37, R0, P0 ;  /* 0x000000002500720c */ /* 0x000fe200007c6670 */
[----:B------:R-:W-:Y:S02]  /*6220*/  VIADD R37, R3, 0xc40 ;  /* 0x00000c4003257836 */ /* 0x000fe40000000000 */
[----:B0-----:R0:W-:Y:S01]  /*6230*/  @!P3 STG.E desc[UR8][R12.64], R27 ;  /* 0x0000001b0c00b986 */ /* 0x0011e2000c101908 */
[----:B------:R-:W-:-:S02]  /*6240*/  ISETP.GE.AND P3, PT, R35, R2, PT ;  /* 0x000000022300720c */ /* 0x000fc40003f66270 */
[----:B------:R-:W-:Y:S02]  /*6250*/  ISETP.GE.AND P5, PT, R37, R2, PT ;  /* 0x000000022500720c */ /* 0x000fe40003fa6270 */
[----:B------:R-:W-:Y:S01]  /*6260*/  ISETP.GE.OR P4, PT, R35, R0, P3 ;  /* 0x000000002300720c */ /* 0x000fe20001f86670 */
[----:B------:R-:W-:Y:S02]  /*6270*/  @!P0 VIADD R35, R5, 0x700 ;  /* 0x0000070005238836 */ /* 0x000fe40000000000 */
[----:B--2---:R-:W-:Y:S02]  /*6280*/  VIADD R21, R3, 0xa80 ;  /* 0x00000a8003157836 */ /* 0x004fe40000000000 */
[----:B---3--:R-:W-:-:S04]  /*6290*/  @!P2 IMAD.WIDE R10, R23, 0x4, R14 ;  /* 0x00000004170aa825 */ /* 0x008fc800078e020e */
[----:B------:R-:W-:Y:S01]  /*62a0*/  @!P6 VIADD R35, R4, 0xfffff900 ;  /* 0xfffff9000423e836 */ /* 0x000fe20000000000 */
[----:B------:R-:W-:Y:S01]  /*62b0*/  ISETP.GE.AND P6, PT, R21, R2, PT ;  /* 0x000000021500720c */ /* 0x000fe20003fc6270 */
[----:B0-----:R-:W-:Y:S01]  /*62c0*/  @!P1 IMAD.WIDE R12, R31, 0x4, R16 ;  /* 0x000000041f0c9825 */ /* 0x001fe200078e0210 */
[----:B------:R0:W-:Y:S02]  /*62d0*/  @!P2 STG.E desc[UR8][R10.64], R25 ;  /* 0x000000190a00a986 */ /* 0x0001e4000c101908 */
[-C--:B------:R-:W-:Y:S01]  /*62e0*/  ISETP.GE.OR P2, PT, R21, R0.reuse, P6 ;  /* 0x000000001500720c */ /* 0x080fe20003746670 */
[----:B-1----:R-:W-:Y:S01]  /*62f0*/  @!P0 IMAD.WIDE R14, R35, 0x4, R18 ;  /* 0x00000004230e8825 */ /* 0x002fe200078e0212 */
[----:B------:R1:W-:Y:S01]  /*6300*/  @!P1 STG.E desc[UR8][R12.64], R29 ;  /* 0x0000001d0c009986 */ /* 0x0003e2000c101908 */
[----:B------:R-:W-:Y:S02]  /*6310*/  ISETP.GE.OR P1, PT, R37, R0, P5 ;  /* 0x000000002500720c */ /* 0x000fe40002f26670 */
[C---:B------:R-:W-:Y:S01]  /*6320*/  VIADD R17, R3.reuse, 0xe00 ;  /* 0x00000e0003117836 */ /* 0x040fe20000000000 */
[----:B------:R-:W-:Y:S01]  /*6330*/  @!P0 STG.E desc[UR8][R14.64], R33 ;  /* 0x000000210e008986 */ /* 0x000fe2000c101908 */
[----:B------:R-:W-:-:S02]  /*6340*/  VIADD R19, R3, 0xfc0 ;  /* 0x00000fc003137836 */ /* 0x000fc40000000000 */
[----:B------:R-:W-:Y:S01]  /*6350*/  @!P3 VIADD R23, R5, 0x8c0 ;  /* 0x000008c00517b836 */ /* 0x000fe20000000000 */
[-C--:B------:R-:W-:Y:S01]  /*6360*/  ISETP.GE.AND P0, PT, R17, R2.reuse, PT ;  /* 0x000000021100720c */ /* 0x080fe20003f06270 */
[----:B------:R-:W-:Y:S01]  /*6370*/  @!P6 VIADD R27, R5, 0xa80 ;  /* 0x00000a80051be836 */ /* 0x000fe20000000000 */
[----:B------:R-:W2:Y:S01]  /*6380*/  @!P3 LDS R21, [R7+0x2300] ;  /* 0x002300000715b984 */ /* 0x000ea20000000800 */
[C---:B------:R-:W-:Y:S01]  /*6390*/  @!P4 VIADD R23, R4.reuse, 0xfffff740 ;  /* 0xfffff7400417c836 */ /* 0x040fe20000000000 */
[-C--:B------:R-:W-:Y:S01]  /*63a0*/  ISETP.GE.AND P4, PT, R19, R2.reuse, PT ;  /* 0x000000021300720c */ /* 0x080fe20003f86270 */
[C---:B------:R-:W-:Y:S01]  /*63b0*/  @!P2 VIADD R27, R4.reuse, 0xfffff580 ;  /* 0xfffff580041ba836 */ /* 0x040fe20000000000 */
[----:B------:R-:W-:Y:S01]  /*63c0*/  ISETP.GE.AND P2, PT, R43, R2, PT ;  /* 0x000000022b00720c */ /* 0x000fe20003f46270 */
[----:B------:R-:W-:Y:S01]  /*63d0*/  @!P5 VIADD R31, R5, 0xc40 ;  /* 0x00000c40051fd836 */ /* 0x000fe20000000000 */
[----:B------:R-:W3:Y:S01]  /*63e0*/  @!P6 LDS R25, [R7+0x2a00] ;  /* 0x002a00000719e984 */ /* 0x000ee20000000800 */
[----:B------:R-:W-:Y:S01]  /*63f0*/  @!P1 VIADD R31, R4, 0xfffff3c0 ;  /* 0xfffff3c0041f9836 */ /* 0x000fe20000000000 */
[----:B------:R-:W-:Y:S01]  /*6400*/  ISETP.GE.OR P1, PT, R17, R0, P0 ;  /* 0x000000001100720c */ /* 0x000fe20000726670 */
[----:B------:R-:W4:Y:S01]  /*6410*/  @!P3 LDC.64 R2, c[0x0][0x390] ;  /* 0x0000e400ff02bb82 */ /* 0x000f220000000a00 */
[----:B------:R-:W3:Y:S01]  /*6420*/  @!P5 LDS R29, [R7+0x3100] ;  /* 0x00310000071dd984 */ /* 0x000ee20000000800 */
[----:B------:R-:W-:-:S03]  /*6430*/  @!P0 VIADD R35, R5, 0xe00 ;  /* 0x00000e0005238836 */ /* 0x000fc60000000000 */
[----:B------:R-:W3:Y:S01]  /*6440*/  @!P0 LDS R33, [R7+0x3800] ;  /* 0x0038000007218984 */ /* 0x000ee20000000800 */
[----:B------:R-:W-:Y:S02]  /*6450*/  @!P4 VIADD R39, R5, 0xfc0 ;  /* 0x00000fc00527c836 */ /* 0x000fe40000000000 */
[----:B0-----:R-:W0:Y:S01]  /*6460*/  @!P6 LDC.64 R10, c[0x0][0x390] ;  /* 0x0000e400ff0aeb82 */ /* 0x001e220000000a00 */
[----:B------:R-:W3:Y:S03]  /*6470*/  @!P4 LDS R37, [R7+0x3f00] ;  /* 0x003f00000725c984 */ /* 0x000ee60000000800 */
[C---:B------:R-:W-:Y:S01]  /*6480*/  @!P1 VIADD R35, R4.reuse, 0xfffff200 ;  /* 0xfffff20004239836 */ /* 0x040fe20000000000 */
[----:B------:R1:W3:Y:S01]  /*6490*/  @!P2 LDS R41, [R7+0x4600] ;  /* 0x004600000729a984 */ /* 0x0002e20000000800 */
[----:B------:R-:W-:Y:S02]  /*64a0*/  ISETP.GE.OR P1, PT, R19, R0, P4 ;  /* 0x000000001300720c */ /* 0x000fe40002726670 */
[----:B-1----:R-:W1:Y:S01]  /*64b0*/  @!P5 LDC.64 R12, c[0x0][0x390] ;  /* 0x0000e400ff0cdb82 */ /* 0x002e620000000a00 */
[----:B------:R-:W-:-:S07]  /*64c0*/  VIADD R7, R4, 0xffffee80 ;  /* 0xffffee8004077836 */ /* 0x000fce0000000000 */
[----:B------:R-:W1:Y:S01]  /*64d0*/  @!P0 LDC.64 R14, c[0x0][0x390] ;  /* 0x0000e400ff0e8b82 */ /* 0x000e620000000a00 */
[----:B----4-:R-:W-:-:S04]  /*64e0*/  @!P3 IMAD.WIDE R2, R23, 0x4, R2 ;  /* 0x000000041702b825 */ /* 0x010fc800078e0202 */
[----:B------:R-:W-:Y:S01]  /*64f0*/  @!P1 VIADD R39, R4, 0xfffff040 ;  /* 0xfffff04004279836 */ /* 0x000fe20000000000 */
[----:B------:R-:W-:Y:S01]  /*6500*/  ISETP.GE.AND P1, PT, R43, R0, PT ;  /* 0x000000002b00720c */ /* 0x000fe20003f26270 */
[----:B--2---:R2:W-:Y:S01]  /*6510*/  @!P3 STG.E desc[UR8][R2.64], R21 ;  /* 0x000000150200b986 */ /* 0x0045e2000c101908 */
[----:B------:R-:W4:Y:S01]  /*6520*/  @!P4 LDC.64 R16, c[0x0][0x390] ;  /* 0x0000e400ff10cb82 */ /* 0x000f220000000a00 */
[----:B0-----:R-:W-:-:S05]  /*6530*/  @!P6 IMAD.WIDE R10, R27, 0x4, R10 ;  /* 0x000000041b0ae825 */ /* 0x001fca00078e020a */
[----:B---3--:R2:W-:Y:S02]  /*6540*/  @!P6 STG.E desc[UR8][R10.64], R25 ;  /* 0x000000190a00e986 */ /* 0x0085e4000c101908 */
[----:B------:R-:W0:Y:S01]  /*6550*/  @!P2 LDC.64 R18, c[0x0][0x390] ;  /* 0x0000e400ff12ab82 */ /* 0x000e220000000a00 */
[----:B-1----:R-:W-:-:S04]  /*6560*/  @!P5 IMAD.WIDE R12, R31, 0x4, R12 ;  /* 0x000000041f0cd825 */ /* 0x002fc800078e020c */
[----:B------:R-:W-:Y:S01]  /*6570*/  @P1 VIADD R7, R5, 0x1180 ;  /* 0x0000118005071836 */ /* 0x000fe20000000000 */
[----:B------:R2:W-:Y:S01]  /*6580*/  @!P5 STG.E desc[UR8][R12.64], R29 ;  /* 0x0000001d0c00d986 */ /* 0x0005e2000c101908 */
[----:B------:R-:W-:Y:S02]  /*6590*/  IMAD.IADD R5, R6, 0x1, -R9 ;  /* 0x0000000106057824 */ /* 0x000fe400078e0a09 */
[----:B------:R-:W-:-:S05]  /*65a0*/  @!P0 IMAD.WIDE R14, R35, 0x4, R14 ;  /* 0x00000004230e8825 */ /* 0x000fca00078e020e */
[----:B------:R2:W-:Y:S01]  /*65b0*/  @!P0 STG.E desc[UR8][R14.64], R33 ;  /* 0x000000210e008986 */ /* 0x0005e2000c101908 */
[----:B----4-:R-:W-:-:S05]  /*65c0*/  @!P4 IMAD.WIDE R16, R39, 0x4, R16 ;  /* 0x000000042710c825 */ /* 0x010fca00078e0210 */
[----:B------:R2:W-:Y:S01]  /*65d0*/  @!P4 STG.E desc[UR8][R16.64], R37 ;  /* 0x000000251000c986 */ /* 0x0005e2000c101908 */
[----:B0-----:R-:W-:-:S05]  /*65e0*/  @!P2 IMAD.WIDE R18, R7, 0x4, R18 ;  /* 0x000000040712a825 */ /* 0x001fca00078e0212 */
[----:B------:R2:W-:Y:S02]  /*65f0*/  @!P2 STG.E desc[UR8][R18.64], R41 ;  /* 0x000000291200a986 */ /* 0x0005e4000c101908 */
.L_x_500:
[----:B------:R-:W-:Y:S05]  /*6600*/  BSYNC.RECONVERGENT B0 ;  /* 0x0000000000007941 */ /* 0x000fea0003800200 */
.L_x_496:
[----:B------:R-:W1:Y:S02]  /*6610*/  S2R R0, SR_TID.X ;  /* 0x0000000000007919 */ /* 0x000e640000002100 */
[----:B-1----:R-:W-:-:S13]  /*6620*/  ISETP.NE.AND P0, PT, R0, RZ, PT ;  /* 0x000000ff0000720c */ /* 0x002fda0003f05270 */
[----:B------:R-:W-:Y:S05]  /*6630*/  @P0 EXIT ;  /* 0x000000000000094d */ /* 0x000fea0003800000 */
[----:B0-2---:R-:W0:Y:S02]  /*6640*/  LDC.64 R2, c[0x0][0x398] ;  /* 0x0000e600ff027b82 */ /* 0x005e240000000a00 */
[----:B0-----:R-:W-:Y:S01]  /*6650*/  STG.E desc[UR8][R2.64], R5 ;  /* 0x0000000502007986 */ /* 0x001fe2000c101908 */
[----:B------:R-:W-:Y:S05]  /*6660*/  EXIT ;  /* 0x000000000000794d */ /* 0x000fea0003800000 */
.L_x_484:
[----:B------:R-:W-:Y:S01]  /*6670*/  BSSY B0, `(.L_x_514) ;  /* 0x0000006000007945 */ /* 0x000fe20003800000 */
[----:B------:R-:W-:Y:S01]  /*6680*/  PLOP3.LUT P0, PT, P0, PT, PT, 0x8, 0x80 ;  /* 0x000000000080781c */ /* 0x000fe2000070e170 */
[----:B------:R-:W-:-:S12]  /*6690*/  IMAD.MOV.U32 R0, RZ, RZ, -0x1 ;  /* 0xffffffffff007424 */ /* 0x000fd800078e00ff */
[----:B-----5:R-:W-:Y:S05]  /*66a0*/  WARPSYNC.COLLECTIVE R0, `(.L_x_515) ;  /* 0x0000000000087348 */ /* 0x020fea0003c00000 */
[----:B------:R-:W-:Y:S01]  /*66b0*/  VOTE.ANY P0, P0 ;  /* 0x0000000000ff7806 */ /* 0x000fe20000000100 */
[----:B-----5:R-:W-:-:S12]  /*66c0*/  ENDCOLLECTIVE ;  /* 0x000000000000791b */ /* 0x020fd80003800000 */
.L_x_515:
[----:B------:R-:W-:Y:S05]  /*66d0*/  BSYNC B0 ;  /* 0x0000000000007941 */ /* 0x000fea0003800000 */
.L_x_514:
[----:B------:R-:W-:Y:S05]  /*66e0*/  BRA `(.L_x_516) ;  /* 0xffffffb400487947 */ /* 0x000fea000383ffff */
.L_x_486:
[----:B------:R-:W-:Y:S01]  /*66f0*/  BSSY B0, `(.L_x_517) ;  /* 0x0000006000007945 */ /* 0x000fe20003800000 */
[----:B------:R-:W-:Y:S01]  /*6700*/  PLOP3.LUT P0, PT, P0, PT, PT, 0x8, 0x80 ;  /* 0x000000000080781c */ /* 0x000fe2000070e170 */
[----:B------:R-:W-:-:S12]  /*6710*/  IMAD.MOV.U32 R0, RZ, RZ, -0x1 ;  /* 0xffffffffff007424 */ /* 0x000fd800078e00ff */
[----:B-----5:R-:W-:Y:S05]  /*6720*/  WARPSYNC.COLLECTIVE R0, `(.L_x_518) ;  /* 0x0000000000087348 */ /* 0x020fea0003c00000 */
[----:B------:R-:W-:Y:S01]  /*6730*/  VOTE.ANY P0, P0 ;  /* 0x0000000000ff7806 */ /* 0x000fe20000000100 */
[----:B-----5:R-:W-:-:S12]  /*6740*/  ENDCOLLECTIVE ;  /* 0x000000000000791b */ /* 0x020fd80003800000 */
.L_x_518:
[----:B------:R-:W-:Y:S05]  /*6750*/  BSYNC B0 ;  /* 0x0000000000007941 */ /* 0x000fea0003800000 */
.L_x_517:
[----:B------:R-:W-:Y:S05]  /*6760*/  BRA `(.L_x_519) ;  /* 0xffffffb4004c7947 */ /* 0x000fea000383ffff */
.L_x_488:
        /* <DEDUP_REMOVED lines=8> */
.L_x_521:
[----:B------:R-:W-:Y:S05]  /*67f0*/  BSYNC B0 ;  /* 0x0000000000007941 */ /* 0x000fea0003800000 */
.L_x_520:
[----:B------:R-:W-:Y:S01]  /*6800*/  LOP3.LUT R0, R0, 0x80000000, R4, 0xec, !PT ;  /* 0x8000000000007812 */ /* 0x000fe200078eec04 */
[----:B------:R-:W-:Y:S02]  /*6810*/  IMAD.MOV.U32 R11, RZ, RZ, 0x1 ;  /* 0x00000001ff0b7424 */ /* 0x000fe400078e00ff */
[C---:B------:R-:W-:Y:S02]  /*6820*/  VIADD R14, R17.reuse, 0x2 ;  /* 0x00000002110e7836 */ /* 0x040fe40000000000 */
[C---:B------:R-:W-:Y:S02]  /*6830*/  VIADD R9, R0.reuse, 0xffffffff ;  /* 0xffffffff00097836 */ /* 0x040fe40000000000 */
[C---:B------:R-:W-:Y:S02]  /*6840*/  VIADD R40, R17.reuse, 0x4 ;  /* 0x0000000411287836 */ /* 0x040fe40000000000 */
[----:B------:R-:W-:Y:S01]  /*6850*/  VIADD R42, R17, 0x8 ;  /* 0x00000008112a7836 */ /* 0x000fe20000000000 */
[----:B------:R-:W-:Y:S01]  /*6860*/  LOP3.LUT R6, R0, R9, RZ, 0xc, !PT ;  /* 0x0000000900067212 */ /* 0x000fe200078e0cff */
[----:B------:R-:W-:-:S02]  /*6870*/  IMAD.MOV.U32 R9, RZ, RZ, R7 ;  /* 0x000000ffff097224 */ /* 0x000fc400078e0007 */
[----:B------:R-:W-:Y:S01]  /*6880*/  IMAD.MOV.U32 R0, RZ, RZ, -0x1 ;  /* 0xffffffffff007424 */ /* 0x000fe200078e00ff */
[----:B------:R0:W1:Y:S06]  /*6890*/  POPC R10, R6 ;  /* 0x00000006000a7309 */ /* 0x00006c0000000000 */
[----:B01----:R-:W-:Y:S05]  /*68a0*/  WARPSYNC.COLLECTIVE R0, `(.L_x_522) ;  /* 0x0000000000087348 */ /* 0x003fea0003c00000 */
[----:B-1----:R1:W2:Y:S02]  /*68b0*/  SHFL.DOWN P2, R12, R9, R11, R10 ;  /* 0x0800000b090c7389 */ /* 0x0022a4000004000a */
[----:B012---:R-:W-:Y:S05]  /*68c0*/  ENDCOLLECTIVE ;  /* 0x000000000000791b */ /* 0x007fea0003800000 */
.L_x_522:
        /* <DEDUP_REMOVED lines=9> */
.L_x_523:
        /* <DEDUP_REMOVED lines=9> */
.L_x_524:
        /* <DEDUP_REMOVED lines=8> */
.L_x_525:
[----:B------:R-:W-:Y:S01]  /*6a70*/  IMAD.MOV.U32 R11, RZ, RZ, 0x10 ;  /* 0x00000010ff0b7424 */ /* 0x000fe200078e00ff */
[----:B------:R-:W-:Y:S02]  /*6a80*/  SEL R12, R12, RZ, !P1 ;  /* 0x000000ff0c0c7207 */ /* 0x000fe40004800000 */
[----:B------:R-:W-:-:S03]  /*6a90*/  ISETP.GT.AND P1, PT, R43, R10, PT ;  /* 0x0000000a2b00720c */ /* 0x000fc60003f24270 */
[----:B------:R-:W-:Y:S02]  /*6aa0*/  IMAD.IADD R47, R7, 0x1, R12 ;  /* 0x00000001072f7824 */ /* 0x000fe400078e020c */
[----:B------:R-:W0:Y:S02]  /*6ab0*/  LDC.64 R6, c[0x0][0x3a0] ;  /* 0x0000e800ff067b82 */ /* 0x000e240000000a00 */
[----:B------:R-:W-:-:S07]  /*6ac0*/  IMAD.MOV.U32 R9, RZ, RZ, R47 ;  /* 0x000000ffff097224 */ /* 0x000fce00078e002f */
[----:B0-----:R-:W-:Y:S05]  /*6ad0*/  WARPSYNC.COLLECTIVE R0, `(.L_x_526) ;  /* 0x0000000000087348 */ /* 0x001fea0003c00000 */
[----:B------:R1:W2:Y:S02]  /*6ae0*/  SHFL.DOWN P2, R12, R9, R11, R10 ;  /* 0x0800000b090c7389 */ /* 0x0002a4000004000a */
[----:B012---:R-:W-:Y:S05]  /*6af0*/  ENDCOLLECTIVE ;  /* 0x000000000000791b */ /* 0x007fea0003800000 */
.L_x_526:
[----:B------:R-:W-:Y:S05]  /*6b00*/  WARPSYNC.COLLECTIVE R0, `(.L_x_527) ;  /* 0x0000000000087348 */ /* 0x000fea0003c00000 */
[----:B------:R-:W-:Y:S01]  /*6b10*/  VOTE.ALL P0, P0 ;  /* 0x0000000000ff7806 */ /* 0x000fe20000000000 */
[----:B------:R-:W-:-:S12]  /*6b20*/  ENDCOLLECTIVE ;  /* 0x000000000000791b */ /* 0x000fd80003800000 */
.L_x_527:
[----:B------:R-:W-:Y:S02]  /*6b30*/  SEL R12, R12, RZ, !P1 ;  /* 0x000000ff0c0c7207 */ /* 0x000fe40004800000 */
[----:B------:R-:W-:-:S03]  /*6b40*/  IADD3 R44, P1, PT, R6, 0x100, RZ ;  /* 0x00000100062c7810 */ /* 0x000fc60007f3e0ff */
[----:B------:R-:W-:Y:S02]  /*6b50*/  IMAD.IADD R46, R47, 0x1, R12 ;  /* 0x000000012f2e7824 */ /* 0x000fe400078e020c */
[----:B------:R-:W-:Y:S01]  /*6b60*/  IMAD.X R45, RZ, RZ, R7, P1 ;  /* 0x000000ffff2d7224 */ /* 0x000fe200008e0607 */
[----:B------:R-:W-:Y:S07]  /*6b70*/  BRA `(.L_x_528) ;  /* 0xffffffb000e47947 */ /* 0x000fee000383ffff */
.L_x_490:
[----:B------:R-:W-:Y:S01]  /*6b80*/  BSSY B0, `(.L_x_529) ;  /* 0x0000006000007945 */ /* 0x000fe20003800000 */
[----:B------:R-:W-:Y:S01]  /*6b90*/  PLOP3.LUT P0, PT, P0, PT, PT, 0x8, 0x80 ;  /* 0x000000000080781c */ /* 0x000fe2000070e170 */
[----:B------:R-:W-:-:S12]  /*6ba0*/  IMAD.MOV.U32 R0, RZ, RZ, -0x1 ;  /* 0xffffffffff007424 */ /* 0x000fd800078e00ff */
[----:B-----5:R-:W-:Y:S05]  /*6bb0*/  WARPSYNC.COLLECTIVE R0, `(.L_x_530) ;  /* 0x0000000000087348 */ /* 0x020fea0003c00000 */
[----:B------:R-:W-:Y:S01]  /*6bc0*/  VOTE.ANY P0, P0 ;  /* 0x0000000000ff7806 */ /* 0x000fe20000000100 */
[----:B-----5:R-:W-:-:S12]  /*6bd0*/  ENDCOLLECTIVE ;  /* 0x000000000000791b */ /* 0x020fd80003800000 */
.L_x_530:
[----:B------:R-:W-:Y:S05]  /*6be0*/  BSYNC B0 ;  /* 0x0000000000007941 */ /* 0x000fea0003800000 */
.L_x_529:
[----:B------:R-:W-:Y:S05]  /*6bf0*/  BRA `(.L_x_531) ;  /* 0xffffffb000f47947 */ /* 0x000fea000383ffff */
.L_x_492:
[----:B------:R-:W-:Y:S01]  /*6c00*/  BSSY B0, `(.L_x_532) ;  /* 0x0000006000007945 */ /* 0x000fe20003800000 */
[----:B------:R-:W-:Y:S01]  /*6c10*/  PLOP3.LUT P0, PT, P0, PT, PT, 0x8, 0x80 ;  /* 0x000000000080781c */ /* 0x000fe2000070e170 */
[----:B------:R-:W-:-:S12]  /*6c20*/  IMAD.MOV.U32 R0, RZ, RZ, -0x1 ;  /* 0xffffffffff007424 */ /* 0x000fd800078e00ff */
[----:B-----5:R-:W-:Y:S05]  /*6c30*/  WARPSYNC.COLLECTIVE R0, `(.L_x_533) ;  /* 0x0000000000087348 */ /* 0x020fea0003c00000 */
[----:B------:R-:W-:Y:S01]  /*6c40*/  VOTE.ANY P0, P0 ;  /* 0x0000000000ff7806 */ /* 0x000fe20000000100 */
[----:B-----5:R-:W-:-:S12]  /*6c50*/  ENDCOLLECTIVE ;  /* 0x000000000000791b */ /* 0x020fd80003800000 */
.L_x_533:
[----:B------:R-:W-:Y:S05]  /*6c60*/  BSYNC B0 ;  /* 0x0000000000007941 */ /* 0x000fea0003800000 */
.L_x_532:
[----:B------:R-:W-:Y:S05]  /*6c70*/  BRA `(.L_x_534) ;  /* 0xffffffb000f87947 */ /* 0x000fea000383ffff */
.L_x_494:
[----:B------:R-:W-:Y:S01]  /*6c80*/  BSSY B0, `(.L_x_535) ;  /* 0x0000006000007945 */ /* 0x000fe20003800000 */
[----:B------:R-:W-:Y:S01]  /*6c90*/  PLOP3.LUT P1, PT, P0, PT, PT, 0x8, 0x80 ;  /* 0x000000000080781c */ /* 0x000fe2000072e170 */
[----:B------:R-:W-:-:S12]  /*6ca0*/  IMAD.MOV.U32 R0, RZ, RZ, -0x1 ;  /* 0xffffffffff007424 */ /* 0x000fd800078e00ff */
[----:B-----5:R-:W-:Y:S05]  /*6cb0*/  WARPSYNC.COLLECTIVE R0, `(.L_x_536) ;  /* 0x0000000000087348 */ /* 0x020fea0003c00000 */
[----:B------:R-:W-:Y:S01]  /*6cc0*/  VOTE.ANY R0, PT, P1 ;  /* 0x0000000000007806 */ /* 0x000fe200008e0100 */
[----:B-----5:R-:W-:Y:S06]  /*6cd0*/  ENDCOLLECTIVE ;  /* 0x000000000000791b */ /* 0x020fec0003800000 */
.L_x_536:
[----:B------:R-:W-:Y:S05]  /*6ce0*/  BSYNC B0 ;  /* 0x0000000000007941 */ /* 0x000fea0003800000 */
.L_x_535:
[----:B------:R-:W-:Y:S01]  /*6cf0*/  LOP3.LUT R0, R0, 0x80000000, R4, 0xec, !PT ;  /* 0x8000000000007812 */ /* 0x000fe200078eec04 */
[----:B------:R-:W-:Y:S02]  /*6d00*/  IMAD.MOV.U32 R11, RZ, RZ, 0x1 ;  /* 0x00000001ff0b7424 */ /* 0x000fe400078e00ff */
[----:B------:R-:W-:Y:S02]  /*6d10*/  VIADD R15, R15, 0xffffffe0 ;  /* 0xffffffe00f0f7836 */ /* 0x000fe40000000000 */
[----:B------:R-:W-:-:S05]  /*6d20*/  VIADD R9, R0, 0xffffffff ;  /* 0xffffffff00097836 */ /* 0x000fca0000000000 */
[----:B------:R-:W-:Y:S01]  /*6d30*/  LOP3.LUT R8, R0, R9, RZ, 0xc, !PT ;  /* 0x0000000900087212 */ /* 0x000fe200078e0cff */
[----:B------:R-:W-:Y:S02]  /*6d40*/  IMAD.MOV.U32 R9, RZ, RZ, R7 ;  /* 0x000000ffff097224 */ /* 0x000fe400078e0007 */
[----:B------:R-:W-:Y:S01]  /*6d50*/  IMAD.MOV.U32 R0, RZ, RZ, -0x1 ;  /* 0xffffffffff007424 */ /* 0x000fe200078e00ff */
[----:B------:R0:W1:Y:S06]  /*6d60*/  POPC R10, R8 ;  /* 0x00000008000a7309 */ /* 0x00006c0000000000 */
[----:B01----:R-:W-:Y:S05]  /*6d70*/  WARPSYNC.COLLECTIVE R0, `(.L_x_537) ;  /* 0x0000000000087348 */ /* 0x003fea0003c00000 */
[----:B-1----:R1:W2:Y:S02]  /*6d80*/  SHFL.DOWN P2, R12, R9, R11, R10 ;  /* 0x0800000b090c7389 */ /* 0x0022a4000004000a */
[----:B012---:R-:W-:Y:S05]  /*6d90*/  ENDCOLLECTIVE ;  /* 0x000000000000791b */ /* 0x007fea0003800000 */
.L_x_537:
        /* <DEDUP_REMOVED lines=9> */
.L_x_538:
        /* <DEDUP_REMOVED lines=8> */
.L_x_539:
        /* <DEDUP_REMOVED lines=8> */
.L_x_540:
        /* <DEDUP_REMOVED lines=8> */
.L_x_541:
[----:B------:R-:W-:Y:S02]  /*6fb0*/  SEL R12, R12, RZ, !P0 ;  /* 0x000000ff0c0c7207 */ /* 0x000fe40004000000 */
[----:B------:R-:W-:Y:S02]  /*6fc0*/  ISETP.NE.AND P0, PT, R6, 0x65, PT ;  /* 0x000000650600780c */ /* 0x000fe40003f05270 */
[----:B------:R-:W-:-:S11]  /*6fd0*/  IADD3 R46, PT, PT, R49, R12, R46 ;  /* 0x0000000c312e7210 */ /* 0x000fd60007ffe02e */
[----:B------:R-:W-:Y:S05]  /*6fe0*/  WARPSYNC.COLLECTIVE R0, `(.L_x_542) ;  /* 0x0000000000087348 */ /* 0x000fea0003c00000 */
[----:B------:R-:W-:Y:S01]  /*6ff0*/  VOTE.ALL P0, P0 ;  /* 0x0000000000ff7806 */ /* 0x000fe20000000000 */
[----:B------:R-:W-:-:S12]  /*7000*/  ENDCOLLECTIVE ;  /* 0x000000000000791b */ /* 0x000fd80003800000 */
.L_x_542:
[----:B------:R-:W-:Y:S05]  /*7010*/  BRA `(.L_x_543) ;  /* 0xffffffb000907947 */ /* 0x000fea000383ffff */
.L_x_502:
[----:B------:R-:W-:Y:S01]  /*7020*/  BSSY B1, `(.L_x_544) ;  /* 0x0000006000017945 */ /* 0x000fe20003800000 */
[----:B------:R-:W-:Y:S01]  /*7030*/  PLOP3.LUT P0, PT, P0, PT, PT, 0x8, 0x80 ;  /* 0x000000000080781c */ /* 0x000fe2000070e170 */
[----:B------:R-:W-:-:S12]  /*7040*/  IMAD.MOV.U32 R0, RZ, RZ, -0x1 ;  /* 0xffffffffff007424 */ /* 0x000fd800078e00ff */
[----:B-----5:R-:W-:Y:S05]  /*7050*/  WARPSYNC.COLLECTIVE R0, `(.L_x_545) ;  /* 0x0000000000087348 */ /* 0x020fea0003c00000 */
[----:B------:R-:W-:Y:S01]  /*7060*/  VOTE.ANY P0, P0 ;  /* 0x0000000000ff7806 */ /* 0x000fe20000000100 */
[----:B-----5:R-:W-:-:S12]  /*7070*/  ENDCOLLECTIVE ;  /* 0x000000000000791b */ /* 0x020fd80003800000 */
.L_x_545:
[----:B------:R-:W-:Y:S05]  /*7080*/  BSYNC B1 ;  /* 0x0000000000017941 */ /* 0x000fea0003800000 */
.L_x_544:
[----:B------:R-:W-:Y:S05]  /*7090*/  BRA `(.L_x_546) ;  /* 0xffffffe000187947 */ /* 0x000fea000383ffff */
.L_x_504:
[----:B------:R-:W-:Y:S01]  /*70a0*/  BSSY B1, `(.L_x_547) ;  /* 0x0000006000017945 */ /* 0x000fe20003800000 */
[----:B------:R-:W-:Y:S01]  /*70b0*/  PLOP3.LUT P0, PT, P0, PT, PT, 0x8, 0x80 ;  /* 0x000000000080781c */ /* 0x000fe2000070e170 */
[----:B------:R-:W-:-:S12]  /*70c0*/  IMAD.MOV.U32 R0, RZ, RZ, -0x1 ;  /* 0xffffffffff007424 */ /* 0x000fd800078e00ff */
[----:B-----5:R-:W-:Y:S05]  /*70d0*/  WARPSYNC.COLLECTIVE R0, `(.L_x_548) ;  /* 0x0000000000087348 */ /* 0x020fea0003c00000 */
[----:B------:R-:W-:Y:S01]  /*70e0*/  VOTE.ANY P0, P0 ;  /* 0x0000000000ff7806 */ /* 0x000fe20000000100 */
[----:B-----5:R-:W-:-:S12]  /*70f0*/  ENDCOLLECTIVE ;  /* 0x000000000000791b */ /* 0x020fd80003800000 */
.L_x_548:
[----:B------:R-:W-:Y:S05]  /*7100*/  BSYNC B1 ;  /* 0x0000000000017941 */ /* 0x000fea0003800000 */
.L_x_547:
[----:B------:R-:W-:Y:S05]  /*7110*/  BRA `(.L_x_549) ;  /* 0xffffffe0001c7947 */ /* 0x000fea000383ffff */
.L_x_506:
        /* <DEDUP_REMOVED lines=8> */
.L_x_551:
[----:B------:R-:W-:Y:S05]  /*71a0*/  BSYNC B1 ;  /* 0x0000000000017941 */ /* 0x000fea0003800000 */
.L_x_550:
        /* <DEDUP_REMOVED lines=8> */
[----:B0-----:R-:W-:Y:S01]  /*7230*/  IMAD.MOV.U32 R10, RZ, RZ, R46 ;  /* 0x000000ffff0a7224 */ /* 0x001fe200078e002e */
[----:B------:R-:W-:-:S13]  /*7240*/  ISETP.GE.AND P1, PT, R39, R46, PT ;  /* 0x0000002e2700720c */ /* 0x000fda0003f26270 */
[----:B------:R-:W-:Y:S05]  /*7250*/  WARPSYNC.COLLECTIVE R0, `(.L_x_552) ;  /* 0x0000000000087348 */ /* 0x000fea0003c00000 */
[----:B------:R0:W1:Y:S02]  /*7260*/  SHFL.DOWN P2, R12, R9, R11, R10 ;  /* 0x0800000b090c7389 */ /* 0x000064000004000a */
[----:B01----:R-:W-:Y:S05]  /*7270*/  ENDCOLLECTIVE ;  /* 0x000000000000791b */ /* 0x003fea0003800000 */
.L_x_552:
        /* <DEDUP_REMOVED lines=8> */
.L_x_553:
        /* <DEDUP_REMOVED lines=9> */
.L_x_554:
        /* <DEDUP_REMOVED lines=9> */
.L_x_555:
        /* <DEDUP_REMOVED lines=8> */
.L_x_556:
[----:B------:R-:W-:Y:S05]  /*74a0*/  WARPSYNC.COLLECTIVE R0, `(.L_x_557) ;  /* 0x0000000000087348 */ /* 0x000fea0003c00000 */
[----:B------:R-:W-:Y:S01]  /*74b0*/  VOTE.ALL P0, P0 ;  /* 0x0000000000ff7806 */ /* 0x000fe20000000000 */
[----:B------:R-:W-:-:S12]  /*74c0*/  ENDCOLLECTIVE ;  /* 0x000000000000791b */ /* 0x000fd80003800000 */
.L_x_557:
[----:B------:R-:W-:-:S05]  /*74d0*/  SEL R12, R12, RZ, !P1 ;  /* 0x000000ff0c0c7207 */ /* 0x000fca0004800000 */
[----:B------:R-:W-:Y:S02]  /*74e0*/  IMAD.IADD R44, R13, 0x1, R12 ;  /* 0x000000010d2c7824 */ /* 0x000fe400078e020c */
[----:B------:R-:W0:Y:S02]  /*74f0*/  LDC.64 R12, c[0x0][0x3a0] ;  /* 0x0000e800ff0c7b82 */ /* 0x000e240000000a00 */
[----:B0-----:R-:W-:-:S05]  /*7500*/  IADD3 R42, P1, PT, R12, 0x100, RZ ;  /* 0x000001000c2a7810 */ /* 0x001fca0007f3e0ff */
[----:B------:R-:W-:Y:S01]  /*7510*/  IMAD.X R43, RZ, RZ, R13, P1 ;  /* 0x000000ffff2b7224 */ /* 0x000fe200008e060d */
[----:B------:R-:W-:Y:S07]  /*7520*/  BRA `(.L_x_558) ;  /* 0xffffffdc00b47947 */ /* 0x000fee000383ffff */
.L_x_508:
[----:B------:R-:W-:Y:S01]  /*7530*/  BSSY B1, `(.L_x_559) ;  /* 0x0000006000017945 */ /* 0x000fe20003800000 */
[----:B------:R-:W-:Y:S01]  /*7540*/  PLOP3.LUT P0, PT, P0, PT, PT, 0x8, 0x80 ;  /* 0x000000000080781c */ /* 0x000fe2000070e170 */
[----:B------:R-:W-:-:S12]  /*7550*/  IMAD.MOV.U32 R0, RZ, RZ, -0x1 ;  /* 0xffffffffff007424 */ /* 0x000fd800078e00ff */
[----:B-----5:R-:W-:Y:S05]  /*7560*/  WARPSYNC.COLLECTIVE R0, `(.L_x_560) ;  /* 0x0000000000087348 */ /* 0x020fea0003c00000 */
[----:B------:R-:W-:Y:S01]  /*7570*/  VOTE.ANY P0, P0 ;  /* 0x0000000000ff7806 */ /* 0x000fe20000000100 */
[----:B-----5:R-:W-:-:S12]  /*7580*/  ENDCOLLECTIVE ;  /* 0x000000000000791b */ /* 0x020fd80003800000 */
.L_x_560:
[----:B------:R-:W-:Y:S05]  /*7590*/  BSYNC B1 ;  /* 0x0000000000017941 */ /* 0x000fea0003800000 */
.L_x_559:
[----:B------:R-:W-:Y:S05]  /*75a0*/  BRA `(.L_x_561) ;  /* 0xffffffdc00c47947 */ /* 0x000fea000383ffff */
.L_x_510:
[----:B------:R-:W-:Y:S01]  /*75b0*/  BSSY B1, `(.L_x_562) ;  /* 0x0000006000017945 */ /* 0x000fe20003800000 */
[----:B------:R-:W-:Y:S01]  /*75c0*/  PLOP3.LUT P0, PT, P0, PT, PT, 0x8, 0x80 ;  /* 0x000000000080781c */ /* 0x000fe2000070e170 */
[----:B------:R-:W-:-:S12]  /*75d0*/  IMAD.MOV.U32 R0, RZ, RZ, -0x1 ;  /* 0xffffffffff007424 */ /* 0x000fd800078e00ff */
[----:B-----5:R-:W-:Y:S05]  /*75e0*/  WARPSYNC.COLLECTIVE R0, `(.L_x_563) ;  /* 0x0000000000087348 */ /* 0x020fea0003c00000 */
[----:B------:R-:W-:Y:S01]  /*75f0*/  VOTE.ANY P0, P0 ;  /* 0x0000000000ff7806 */ /* 0x000fe20000000100 */
[----:B-----5:R-:W-:-:S12]  /*7600*/  ENDCOLLECTIVE ;  /* 0x000000000000791b */ /* 0x020fd80003800000 */
.L_x_563:
[----:B------:R-:W-:Y:S05]  /*7610*/  BSYNC B1 ;  /* 0x0000000000017941 */ /* 0x000fea0003800000 */
.L_x_562:
[----:B------:R-:W-:Y:S05]  /*7620*/  BRA `(.L_x_564) ;  /* 0xffffffdc00c87947 */ /* 0x000fea000383ffff */
.L_x_512:
[----:B------:R-:W-:Y:S01]  /*7630*/  BSSY B1, `(.L_x_565) ;  /* 0x0000006000017945 */ /* 0x000fe20003800000 */
[----:B------:R-:W-:Y:S01]  /*7640*/  PLOP3.LUT P1, PT, P0, PT, PT, 0x8, 0x80 ;  /* 0x000000000080781c */ /* 0x000fe2000072e170 */
[----:B------:R-:W-:-:S12]  /*7650*/  IMAD.MOV.U32 R0, RZ, RZ, -0x1 ;  /* 0xffffffffff007424 */ /* 0x000fd800078e00ff */
[----:B-----5:R-:W-:Y:S05]  /*7660*/  WARPSYNC.COLLECTIVE R0, `(.L_x_566) ;  /* 0x0000000000087348 */ /* 0x020fea0003c00000 */
[----:B------:R-:W-:Y:S01]  /*7670*/  VOTE.ANY R0, PT, P1 ;  /* 0x0000000000007806 */ /* 0x000fe200008e0100 */
[----:B-----5:R-:W-:Y:S06]  /*7680*/  ENDCOLLECTIVE ;  /* 0x000000000000791b */ /* 0x020fec0003800000 */
.L_x_566:
[----:B------:R-:W-:Y:S05]  /*7690*/  BSYNC B1 ;  /* 0x0000000000017941 */ /* 0x000fea0003800000 */
.L_x_565:
        /* <DEDUP_REMOVED lines=10> */
.L_x_567:
        /* <DEDUP_REMOVED lines=9> */
.L_x_568:
        /* <DEDUP_REMOVED lines=9> */
.L_x_569:
        /* <DEDUP_REMOVED lines=9> */
.L_x_570:
        /* <DEDUP_REMOVED lines=8> */
.L_x_571:
[----:B------:R-:W-:Y:S02]  /*7970*/  SEL R12, R12, RZ, !P0 ;  /* 0x000000ff0c0c7207 */ /* 0x000fe40004000000 */
[----:B------:R-:W-:Y:S02]  /*7980*/  ISETP.NE.AND P0, PT, R8, 0x65, PT ;  /* 0x000000650800780c */ /* 0x000fe40003f05270 */
[----:B------:R-:W-:-:S11]  /*7990*/  IADD3 R44, PT, PT, R45, R12, R44 ;  /* 0x0000000c2d2c7210 */ /* 0x000fd60007ffe02c */
[----:B------:R-:W-:Y:S05]  /*79a0*/  WARPSYNC.COLLECTIVE R0, `(.L_x_572) ;  /* 0x0000000000087348 */ /* 0x000fea0003c00000 */
[----:B------:R-:W-:Y:S01]  /*79b0*/  VOTE.ALL P0, P0 ;  /* 0x0000000000ff7806 */ /* 0x000fe20000000000 */
[----:B------:R-:W-:-:S12]  /*79c0*/  ENDCOLLECTIVE ;  /* 0x000000000000791b */ /* 0x000fd80003800000 */
.L_x_572:
[----:B------:R-:W-:Y:S05]  /*79d0*/  BRA `(.L_x_573) ;  /* 0xffffffdc00647947 */ /* 0x000fea000383ffff */
.L_x_574:
        /* <DEDUP_REMOVED lines=10> */
.L_x_1306:


//--------------------- .text._ZN3cub18CUB_300001_SM_10006detail6select23DeviceSelectSweepKernelINS2_10policy_hubIiNS0_8NullTypeElLb0ELNS0_10SelectImplE2EE10Policy1000EPiPS5_N6thrust24THRUST_300001_SM_1000_NS6detail15normal_iteratorINSC_10device_ptrIiEEEEPlNS0_13ScanTileStateIiLb1EEE7is_evenS5_iNS2_19streaming_context_tIlLb1EEELS6_2EEEvT0_T1_T2_T3_T4_T5_T6_T7_iT8_NS1_7vsmem_tE --------------------------
	.section	.text._ZN3cub18CUB_300001_SM_10006detail6select23DeviceSelectSweepKernelINS2_10policy_hubIiNS0_8NullTypeElLb0ELNS0_10SelectImplE2EE10Policy1000EPiPS5_N6thrust24THRUST_300001_SM_1000_NS6detail15normal_iteratorINSC_10device_ptrIiEEEEPlNS0_13ScanTileStateIiLb1EEE7is_evenS5_iNS2_19streaming_context_tIlLb1EEELS6_2EEEvT0_T1_T2_T3_T4_T5_T6_T7_iT8_NS1_7vsmem_tE,"ax",@progbits
	.align	128
        .global         _ZN3cub18CUB_300001_SM_10006detail6select23DeviceSelectSweepKernelINS2_10policy_hubIiNS0_8NullTypeElLb0ELNS0_10SelectImplE2EE10Policy1000EPiPS5_N6thrust24THRUST_300001_SM_1000_NS6detail15normal_iteratorINSC_10device_ptrIiEEEEPlNS0_13ScanTileStateIiLb1EEE7is_evenS5_iNS2_19streaming_context_tIlLb1EEELS6_2EEEvT0_T1_T2_T3_T4_T5_T6_T7_iT8_NS1_7vsmem_tE
        .type           _ZN3cub18CUB_300001_SM_10006detail6select23DeviceSelectSweepKernelINS2_10policy_hubIiNS0_8NullTypeElLb0ELNS0_10SelectImplE2EE10Policy1000EPiPS5_N6thrust24THRUST_300001_SM_1000_NS6detail15normal_iteratorINSC_10device_ptrIiEEEEPlNS0_13ScanTileStateIiLb1EEE7is_evenS5_iNS2_19streaming_context_tIlLb1EEELS6_2EEEvT0_T1_T2_T3_T4_T5_T6_T7_iT8_NS1_7vsmem_tE,@function
        .size           _ZN3cub18CUB_300001_SM_10006detail6select23DeviceSelectSweepKernelINS2_10policy_hubIiNS0_8NullTypeElLb0ELNS0_10SelectImplE2EE10Policy1000EPiPS5_N6thrust24THRUST_300001_SM_1000_NS6detail15normal_iteratorINSC_10device_ptrIiEEEEPlNS0_13ScanTileStateIiLb1EEE7is_evenS5_iNS2_19streaming_context_tIlLb1EEELS6_2EEEvT0_T1_T2_T3_T4_T5_T6_T7_iT8_NS1_7vsmem_tE,(.L_x_1307 - _ZN3cub18CUB_300001_SM_10006detail6select23DeviceSelectSweepKernelINS2_10policy_hubIiNS0_8NullTypeElLb0ELNS0_10SelectImplE2EE10Policy1000EPiPS5_N6thrust24THRUST_300001_SM_1000_NS6detail15normal_iteratorINSC_10device_ptrIiEEEEPlNS0_13ScanTileStateIiLb1EEE7is_evenS5_iNS2_19streaming_context_tIlLb1EEELS6_2EEEvT0_T1_T2_T3_T4_T5_T6_T7_iT8_NS1_7vsmem_tE)
        .other          _ZN3cub18CUB_300001_SM_10006detail6select23DeviceSelectSweepKernelINS2_10policy_hubIiNS0_8NullTypeElLb0ELNS0_10SelectImplE2EE10Policy1000EPiPS5_N6thrust24THRUST_300001_SM_1000_NS6detail15normal_iteratorINSC_10device_ptrIiEEEEPlNS0_13ScanTileStateIiLb1EEE7is_evenS5_iNS2_19streaming_context_tIlLb1EEELS6_2EEEvT0_T1_T2_T3_T4_T5_T6_T7_iT8_NS1_7vsmem_tE,@"STO_CUDA_ENTRY STV_DEFAULT"
_ZN3cub18CUB_300001_SM_10006detail6select23DeviceSelectSweepKernelINS2_10policy_hubIiNS0_8NullTypeElLb0ELNS0_10SelectImplE2EE10Policy1000EPiPS5_N6thrust24THRUST_300001_SM_1000_NS6detail15normal_iteratorINSC_10device_ptrIiEEEEPlNS0_13ScanTileStateIiLb1EEE7is_evenS5_iNS2_19streaming_context_tIlLb1EEELS6_2EEEvT0_T1_T2_T3_T4_T5_T6_T7_iT8_NS1_7vsmem_tE:
.text._ZN3cub18CUB_300001_SM_10006detail6select23DeviceSelectSweepKernelINS2_10policy_hubIiNS0_8NullTypeElLb0ELNS0_10SelectImplE2EE10Policy1000EPiPS5_N6thrust24THRUST_300001_SM_1000_NS6detail15normal_iteratorINSC_10device_ptrIiEEEEPlNS0_13ScanTileStateIiLb1EEE7is_evenS5_iNS2_19streaming_context_tIlLb1EEELS6_2EEEvT0_T1_T2_T3_T4_T5_T6_T7_iT8_NS1_7vsmem_tE:
        /* <DEDUP_REMOVED lines=15> */
[----:B------:R-:W1:Y:S01]  /*00f0*/  LDCU.U8 UR7, c[0x0][0x3b8] ;  /* 0x00007700ff0777ac */ /* 0x000e620008000000 */
[----:B------:R-:W2:Y:S01]  /*0100*/  LDCU.64 UR10, c[0x0][0x3c8] ;  /* 0x00007900ff0a77ac */ /* 0x000ea20008000a00 */
[----:B------:R-:W3:Y:S01]  /*0110*/  LDCU.64 UR12, c[0x0][0x380] ;  /* 0x00007000ff0c77ac */ /* 0x000ee20008000a00 */
[----:B-1----:R-:W-:-:S04]  /*0120*/  UISETP.NE.AND UP0, UPT, UR7, URZ, UPT ;  /* 0x000000ff0700728c */ /* 0x002fc8000bf05270 */
[----:B--2---:R-:W-:Y:S01]  /*0130*/  USEL UR4, UR10, URZ, !UP0 ;  /* 0x000000ff0a047287 */ /* 0x004fe2000c000000 */
[C---:B0-----:R-:W-:Y:S02]  /*0140*/  LOP3.LUT R2, R0.reuse, 0x1f, RZ, 0xc0, !PT ;  /* 0x0000001f00027812 */ /* 0x041fe400078ec0ff */
[----:B------:R-:W-:-:S05]  /*0150*/  LOP3.LUT R3, R0, 0x3e0, RZ, 0xc0, !PT ;  /* 0x000003e000037812 */ /* 0x000fca00078ec0ff */
[----:B------:R-:W-:Y:S02]  /*0160*/  IMAD R2, R3, 0x13, R2 ;  /* 0x0000001303027824 */ /* 0x000fe400078e0202 */
[----:B------:R-:W-:Y:S01]  /*0170*/  IMAD.U32 R3, RZ, RZ, UR5 ;  /* 0x00000005ff037e24 */ /* 0x000fe2000f8e00ff */
[----:B------:R-:W-:-:S04]  /*0180*/  USEL UR5, UR11, URZ, !UP0 ;  /* 0x000000ff0b057287 */ /* 0x000fc8000c000000 */
[----:B------:R-:W-:-:S04]  /*0190*/  IADD3 R3, P0, P1, R2, UR4, R3 ;  /* 0x0000000402037c10 */ /* 0x000fc8000f91e003 */
[----:B------:R-:W-:Y:S02]  /*01a0*/  IADD3.X R4, PT, PT, RZ, UR5, RZ, P0, P1 ;  /* 0x00000005ff047c10 */ /* 0x000fe400087e24ff */
[----:B---3--:R-:W-:-:S04]  /*01b0*/  LEA R2, P0, R3, UR12, 0x2 ;  /* 0x0000000c03027c11 */ /* 0x008fc8000f8010ff */
[----:B------:R-:W-:-:S05]  /*01c0*/  LEA.HI.X R3, R3, UR13, R4, 0x2, P0 ;  /* 0x0000000d03037c11 */ /* 0x000fca00080f1404 */
        /* <DEDUP_REMOVED lines=18> */
[----:B------:R-:W5:Y:S01]  /*02f0*/  LDG.E R22, desc[UR8][R2.64+0x900] ;  /* 0x0009000802167981 */ /* 0x000f62000c1e1900 */
[----:B------:R-:W0:Y:S01]  /*0300*/  S2UR UR5, SR_CgaCtaId ;  /* 0x00000000000579c3 */ /* 0x000e220000008800 */
[----:B------:R-:W-:Y:S01]  /*0310*/  SHF.R.U32.HI R43, RZ, 0x5, R0 ;  /* 0x00000005ff2b7819 */ /* 0x000fe20000011600 */
[----:B------:R-:W-:Y:S01]  /*0320*/  UMOV UR4, 0x400 ;  /* 0x0000040000047882 */ /* 0x000fe20000000000 */
[----:B------:R-:W1:Y:S01]  /*0330*/  S2R R42, SR_LANEID ;  /* 0x00000000002a7919 */ /* 0x000e620000000000 */
[----:B------:R-:W-:Y:S01]  /*0340*/  BSSY.RECONVERGENT B0, `(.L_x_577) ;  /* 0x000016b000007945 */ /* 0x000fe20003800200 */
[C---:B------:R-:W-:Y:S01]  /*0350*/  ISETP.NE.AND P2, PT, R43.reuse, 0x12, PT ;  /* 0x000000122b00780c */ /* 0x040fe20003f45270 */
[----:B0-----:R-:W-:Y:S01]  /*0360*/  ULEA UR4, UR5, UR4, 0x18 ;  /* 0x0000000405047291 */ /* 0x001fe2000f8ec0ff */
[----:B-1----:R-:W-:Y:S01]  /*0370*/  IMAD R23, R43, 0x260, R42 ;  /* 0x000002602b177824 */ /* 0x002fe200078e022a */
[----:B------:R-:W-:-:S02]  /*0380*/  ISETP.NE.AND P1, PT, R42, 0x1f, PT ;  /* 0x0000001f2a00780c */ /* 0x000fc40003f25270 */
[----:B------:R-:W-:Y:S02]  /*0390*/  ISETP.NE.AND P3, PT, R42, RZ, PT ;  /* 0x000000ff2a00720c */ /* 0x000fe40003f65270 */
[----:B------:R-:W-:-:S09]  /*03a0*/  LEA R23, R23, UR4, 0x2 ;  /* 0x0000000417177c11 */ /* 0x000fd2000f8e10ff */
[----:B------:R-:W-:Y:S01]  /*03b0*/  @!P1 LEA R71, R43, UR4, 0x2 ;  /* 0x000000042b479c11 */ /* 0x000fe2000f8e10ff */
[----:B--2---:R0:W-:Y:S04]  /*03c0*/  STS [R23], R4 ;  /* 0x0000000417007388 */ /* 0x0041e80000000800 */
[----:B---3--:R-:W-:Y:S04]  /*03d0*/  STS [R23+0x80], R5 ;  /* 0x0000800517007388 */ /* 0x008fe80000000800 */
[----:B----4-:R-:W-:Y:S01]  /*03e0*/  STS [R23+0x100], R6 ;  /* 0x0001000617007388 */ /* 0x010fe20000000800 */
[----:B0-----:R-:W-:-:S03]  /*03f0*/  IMAD R4, R42, 0x48, R23 ;  /* 0x000000482a047824 */ /* 0x001fc600078e0217 */
[----:B-----5:R-:W-:Y:S04]  /*0400*/  STS [R23+0x180], R7 ;  /* 0x0001800717007388 */ /* 0x020fe80000000800 */
[----:B------:R-:W-:Y:S04]  /*0410*/  STS [R23+0x200], R8 ;  /* 0x0002000817007388 */ /* 0x000fe80000000800 */
        /* <DEDUP_REMOVED lines=13> */
[----:B------:R-:W-:Y:S01]  /*04f0*/  STS [R23+0x900], R22 ;  /* 0x0009001617007388 */ /* 0x000fe20000000800 */
[----:B------:R-:W-:-:S03]  /*0500*/  NOP ;  /* 0x0000000000007918 */ /* 0x000fc60000000000 */
[----:B------:R-:W0:Y:S04]  /*0510*/  LDS R34, [R4] ;  /* 0x0000000004227984 */ /* 0x000e280000000800 */
[----:B------:R-:W1:Y:S04]  /*0520*/  LDS R33, [R4+0x4] ;  /* 0x0000040004217984 */ /* 0x000e680000000800 */
[----:B------:R-:W2:Y:S04]  /*0530*/  LDS R32, [R4+0x8] ;  /* 0x0000080004207984 */ /* 0x000ea80000000800 */
[----:B------:R-:W3:Y:S04]  /*0540*/  LDS R31, [R4+0xc] ;  /* 0x00000c00041f7984 */ /* 0x000ee80000000800 */
[----:B------:R-:W4:Y:S04]  /*0550*/  LDS R30, [R4+0x10] ;  /* 0x00001000041e7984 */ /* 0x000f280000000800 */
[----:B------:R-:W5:Y:S04]  /*0560*/  LDS R29, [R4+0x14] ;  /* 0x00001400041d7984 */ /* 0x000f680000000800 */
[----:B------:R-:W5:Y:S04]  /*0570*/  LDS R28, [R4+0x18] ;  /* 0x00001800041c7984 */ /* 0x000f680000000800 */
[----:B------:R-:W5:Y:S04]  /*0580*/  LDS R27, [R4+0x1c] ;  /* 0x00001c00041b7984 */ /* 0x000f680000000800 */
[----:B------:R-:W5:Y:S04]  /*0590*/  LDS R26, [R4+0x20] ;  /* 0x00002000041a7984 */ /* 0x000f680000000800 */
[----:B------:R-:W5:Y:S04]  /*05a0*/  LDS R25, [R4+0x24] ;  /* 0x0000240004197984 */ /* 0x000f680000000800 */
[----:B------:R-:W5:Y:S01]  /*05b0*/  LDS R24, [R4+0x28] ;  /* 0x0000280004187984 */ /* 0x000f620000000800 */
[----:B0-----:R-:W-:-:S03]  /*05c0*/  LOP3.LUT R68, R34, 0x1, RZ, 0xc, !PT ;  /* 0x0000000122447812 */ /* 0x001fc600078e0cff */
[----:B------:R-:W0:Y:S01]  /*05d0*/  LDS R23, [R4+0x2c] ;  /* 0x00002c0004177984 */ /* 0x000e220000000800 */
[----:B-1----:R-:W-:-:S03]  /*05e0*/  LOP3.LUT R65, R33, 0x1, RZ, 0xc, !PT ;  /* 0x0000000121417812 */ /* 0x002fc600078e0cff */
[----:B------:R-:W1:Y:S01]  /*05f0*/  LDS R22, [R4+0x30] ;  /* 0x0000300004167984 */ /* 0x000e620000000800 */
[----:B--2---:R-:W-:Y:S01]  /*0600*/  LOP3.LUT R63, R32, 0x1, RZ, 0xc, !PT ;  /* 0x00000001203f7812 */ /* 0x004fe200078e0cff */
[----:B------:R-:W-:Y:S02]  /*0610*/  IMAD.IADD R70, R68, 0x1, R65 ;  /* 0x0000000144467824 */ /* 0x000fe400078e0241 */
[----:B------:R-:W2:Y:S01]  /*0620*/  LDS R21, [R4+0x34] ;  /* 0x0000340004157984 */ /* 0x000ea20000000800 */
[----:B---3--:R-:W-:Y:S01]  /*0630*/  LOP3.LUT R62, R31, 0x1, RZ, 0xc, !PT ;  /* 0x000000011f3e7812 */ /* 0x008fe200078e0cff */
[----:B------:R-:W-:Y:S02]  /*0640*/  IMAD.IADD R67, R63, 0x1, R70 ;  /* 0x000000013f437824 */ /* 0x000fe400078e0246 */
[----:B------:R-:W3:Y:S01]  /*0650*/  LDS R20, [R4+0x38] ;  /* 0x0000380004147984 */ /* 0x000ee20000000800 */
[----:B----4-:R-:W-:Y:S01]  /*0660*/  LOP3.LUT R59, R30, 0x1, RZ, 0xc, !PT ;  /* 0x000000011e3b7812 */ /* 0x010fe200078e0cff */
[----:B------:R-:W-:-:S02]  /*0670*/  IMAD.IADD R66, R62, 0x1, R67 ;  /* 0x000000013e427824 */ /* 0x000fc400078e0243 */
[----:B------:R-:W4:Y:S01]  /*0680*/  LDS R18, [R4+0x3c] ;  /* 0x00003c0004127984 */ /* 0x000f220000000800 */
[----:B-----5:R-:W-:Y:S01]  /*0690*/  LOP3.LUT R57, R29, 0x1, RZ, 0xc, !PT ;  /* 0x000000011d397812 */ /* 0x020fe200078e0cff */
[----:B------:R-:W-:Y:S02]  /*06a0*/  IMAD.IADD R64, R59, 0x1, R66 ;  /* 0x000000013b407824 */ /* 0x000fe400078e0242 */
[----:B------:R-:W5:Y:S01]  /*06b0*/  LDS R17, [R4+0x40] ;  /* 0x0000400004117984 */ /* 0x000f620000000800 */
[----:B------:R-:W-:Y:S01]  /*06c0*/  LOP3.LUT R54, R28, 0x1, RZ, 0xc, !PT ;  /* 0x000000011c367812 */ /* 0x000fe200078e0cff */
[----:B------:R-:W-:Y:S02]  /*06d0*/  IMAD.IADD R61, R57, 0x1, R64 ;  /* 0x00000001393d7824 */ /* 0x000fe400078e0240 */
[----:B------:R-:W5:Y:S01]  /*06e0*/  LDS R3, [R4+0x44] ;  /* 0x0000440004037984 */ /* 0x000f620000000800 */
[----:B------:R-:W-:Y:S01]  /*06f0*/  LOP3.LUT R53, R27, 0x1, RZ, 0xc, !PT ;  /* 0x000000011b357812 */ /* 0x000fe200078e0cff */
[----:B------:R-:W-:-:S02]  /*0700*/  IMAD.IADD R60, R54, 0x1, R61 ;  /* 0x00000001363c7824 */ /* 0x000fc400078e023d */
[----:B------:R-:W5:Y:S01]  /*0710*/  LDS R2, [R4+0x48] ;  /* 0x0000480004027984 */ /* 0x000f620000000800 */
[----:B------:R-:W-:Y:S01]  /*0720*/  LOP3.LUT R51, R26, 0x1, RZ, 0xc, !PT ;  /* 0x000000011a337812 */ /* 0x000fe200078e0cff */
[----:B------:R-:W-:Y:S01]  /*0730*/  IMAD.IADD R58, R53, 0x1, R60 ;  /* 0x00000001353a7824 */ /* 0x000fe200078e023c */
[----:B------:R-:W-:-:S03]  /*0740*/  LOP3.LUT R49, R25, 0x1, RZ, 0xc, !PT ;  /* 0x0000000119317812 */ /* 0x000fc600078e0cff */
[----:B------:R-:W-:Y:S01]  /*0750*/  IMAD.IADD R56, R51, 0x1, R58 ;  /* 0x0000000133387824 */ /* 0x000fe200078e023a */
[----:B------:R-:W-:-:S03]  /*0760*/  LOP3.LUT R48, R24, 0x1, RZ, 0xc, !PT ;  /* 0x0000000118307812 */ /* 0x000fc600078e0cff */
[----:B------:R-:W-:Y:S01]  /*0770*/  IMAD.IADD R55, R49, 0x1, R56 ;  /* 0x0000000131377824 */ /* 0x000fe200078e0238 */
[----:B0-----:R-:W-:-:S03]  /*0780*/  LOP3.LUT R47, R23, 0x1, RZ, 0xc, !PT ;  /* 0x00000001172f7812 */ /* 0x001fc600078e0cff */
[----:B------:R-:W-:Y:S01]  /*0790*/  IMAD.IADD R52, R48, 0x1, R55 ;  /* 0x0000000130347824 */ /* 0x000fe200078e0237 */
[----:B-1----:R-:W-:-:S03]  /*07a0*/  LOP3.LUT R45, R22, 0x1, RZ, 0xc, !PT ;  /* 0x00000001162d7812 */ /* 0x002fc600078e0cff */
[----:B------:R-:W-:Y:S01]  /*07b0*/  IMAD.IADD R50, R47, 0x1, R52 ;  /* 0x000000012f327824 */ /* 0x000fe200078e0234 */
[----:B--2---:R-:W-:-:S03]  /*07c0*/  LOP3.LUT R37, R21, 0x1, RZ, 0xc, !PT ;  /* 0x0000000115257812 */ /* 0x004fc600078e0cff */
[----:B------:R-:W-:Y:S01]  /*07d0*/  IMAD.IADD R44, R45, 0x1, R50 ;  /* 0x000000012d2c7824 */ /* 0x000fe200078e0232 */
[----:B---3--:R-:W-:-:S03]  /*07e0*/  LOP3.LUT R41, R20, 0x1, RZ, 0xc, !PT ;  /* 0x0000000114297812 */ /* 0x008fc600078e0cff */
[----:B------:R-:W-:Y:S01]  /*07f0*/  IMAD.IADD R46, R37, 0x1, R44 ;  /* 0x00000001252e7824 */ /* 0x000fe200078e022c */
[----:B----4-:R-:W-:-:S03]  /*0800*/  LOP3.LUT R35, R18, 0x1, RZ, 0xc, !PT ;  /* 0x0000000112237812 */ /* 0x010fc600078e0cff */
[----:B------:R-:W-:Y:S01]  /*0810*/  IMAD.IADD R36, R41, 0x1, R46 ;  /* 0x0000000129247824 */ /* 0x000fe200078e022e */
[----:B-----5:R-:W-:-:S03]  /*0820*/  LOP3.LUT R16, R17, 0x1, RZ, 0xc, !PT ;  /* 0x0000000111107812 */ /* 0x020fc600078e0cff */
[----:B------:R-:W-:Y:S01]  /*0830*/  IMAD.IADD R39, R35, 0x1, R36 ;  /* 0x0000000123277824 */ /* 0x000fe200078e0224 */
[----:B------:R-:W-:-:S03]  /*0840*/  LOP3.LUT R19, R3, 0x1, RZ, 0xc, !PT ;  /* 0x0000000103137812 */ /* 0x000fc600078e0cff */
[----:B------:R-:W-:Y:S01]  /*0850*/  IMAD.IADD R38, R16, 0x1, R39 ;  /* 0x0000000110267824 */ /* 0x000fe200078e0227 */
[----:B------:R-:W-:-:S03]  /*0860*/  LOP3.LUT R69, R2, 0x1, RZ, 0xc, !PT ;  /* 0x0000000102457812 */ /* 0x000fc600078e0cff */
[----:B------:R-:W-:-:S04]  /*0870*/  IMAD.IADD R40, R19, 0x1, R38 ;  /* 0x0000000113287824 */ /* 0x000fc800078e0226 */
[----:B------:R-:W-:Y:S01]  /*0880*/  IMAD.IADD R69, R69, 0x1, R40 ;  /* 0x0000000145457824 */ /* 0x000fe200078e0228 */
[----:B------:R-:W-:Y:S06]  /*0890*/  BAR.SYNC.DEFER_BLOCKING 0x0 ;  /* 0x0000000000007b1d */ /* 0x000fec0000010000 */
[----:B------:R-:W0:Y:S02]  /*08a0*/  SHFL.UP P0, R4, R69, 0x1, RZ ;  /* 0x0420000045047989 */ /* 0x000e2400000000ff */
[----:B0-----:R-:W-:-:S05]  /*08b0*/  @P0 IMAD.IADD R4, R69, 0x1, R4 ;  /* 0x0000000145040824 */ /* 0x001fca00078e0204 */
[----:B------:R-:W0:Y:S02]  /*08c0*/  SHFL.UP P0, R5, R4, 0x2, RZ ;  /* 0x0440000004057989 */ /* 0x000e2400000000ff */
[----:B0-----:R-:W-:-:S05]  /*08d0*/  @P0 IMAD.IADD R5, R4, 0x1, R5 ;  /* 0x0000000104050824 */ /* 0x001fca00078e0205 */
[----:B------:R-:W0:Y:S02]  /*08e0*/  SHFL.UP P0, R6, R5, 0x4, RZ ;  /* 0x0480000005067989 */ /* 0x000e2400000000ff */
[----:B0-----:R-:W-:-:S05]  /*08f0*/  @P0 IMAD.IADD R6, R5, 0x1, R6 ;  /* 0x0000000105060824 */ /* 0x001fca00078e0206 */
[----:B------:R-:W0:Y:S02]  /*0900*/  SHFL.UP P0, R7, R6, 0x8, RZ ;  /* 0x0500000006077989 */ /* 0x000e2400000000ff */
[----:B0-----:R-:W-:-:S05]  /*0910*/  @P0 IMAD.IADD R7, R6, 0x1, R7 ;  /* 0x0000000106070824 */ /* 0x001fca00078e0207 */
[----:B------:R-:W0:Y:S02]  /*0920*/  SHFL.UP P0, R72, R7, 0x10, RZ ;  /* 0x0600000007487989 */ /* 0x000e2400000000ff */
[----:B0-----:R-:W-:Y:S01]  /*0930*/  @P0 IMAD.IADD R72, R7, 0x1, R72 ;  /* 0x0000000107480824 */ /* 0x001fe200078e0248 */
[----:B------:R-:W-:-:S03]  /*0940*/  ISETP.NE.AND P0, PT, R43, 0x2, PT ;  /* 0x000000022b00780c */ /* 0x000fc60003f05270 */
[----:B------:R-:W-:Y:S01]  /*0950*/  IMAD.IADD R69, R72, 0x1, -R69 ;  /* 0x0000000148457824 */ /* 0x000fe200078e0a45 */
[----:B------:R-:W-:Y:S01]  /*0960*/  @!P1 STS [R71], R72 ;  /* 0x0000004847009388 */ /* 0x000fe20000000800 */
[----:B------:R-:W-:Y:S06]  /*0970*/  BAR.SYNC.DEFER_BLOCKING 0x0 ;  /* 0x0000000000007b1d */ /* 0x000fec0000010000 */
        /* <DEDUP_REMOVED lines=17> */
[----:B------:R-:W0:Y:S01]  /*0a90*/  LDS.128 R12, [UR4+0x30] ;  /* 0x00003004ff0c7984 */ /* 0x000e220008000c00 */
[----:B------:R-:W-:Y:S02]  /*0aa0*/  ISETP.NE.AND P0, PT, R43, 0x6, PT ;  /* 0x000000062b00780c */ /* 0x000fe40003f05270 */
        /* <DEDUP_REMOVED lines=9> */
[----:B------:R-:W1:Y:S01]  /*0b40*/  LDS.128 R8, [UR4+0x40] ;  /* 0x00004004ff087984 */ /* 0x000e620008000c00 */
[----:B------:R-:W-:-:S04]  /*0b50*/  ISETP.NE.AND P0, PT, R43, 0x9, PT ;  /* 0x000000092b00780c */ /* 0x000fc80003f05270 */
[----:B------:R-:W-:Y:S02]  /*0b60*/  SEL R71, R4, R71, !P0 ;  /* 0x0000004704477207 */ /* 0x000fe40004000000 */
[----:B------:R-:W-:Y:S02]  /*0b70*/  ISETP.NE.AND P0, PT, R43, 0xa, PT ;  /* 0x0000000a2b00780c */ /* 0x000fe40003f05270 */
[----:B------:R-:W-:Y:S02]  /*0b80*/  LOP3.LUT R4, R34, 0x1, RZ, 0xc0, !PT ;  /* 0x0000000122047812 */ /* 0x000fe400078ec0ff */
[----:B------:R-:W-:Y:S02]  /*0b90*/  SEL R71, R5, R71, !P0 ;  /* 0x0000004705477207 */ /* 0x000fe40004000000 */
[----:B------:R-:W-:Y:S02]  /*0ba0*/  ISETP.NE.AND P0, PT, R43, 0xb, PT ;  /* 0x0000000b2b00780c */ /* 0x000fe40003f05270 */
[----:B------:R-:W-:-:S02]  /*0bb0*/  ISETP.NE.AND P1, PT, R4, RZ, PT ;  /* 0x000000ff0400720c */ /* 0x000fc40003f25270 */
[----:B------:R-:W-:Y:S02]  /*0bc0*/  SEL R71, R6, R71, !P0 ;  /* 0x0000004706477207 */ /* 0x000fe40004000000 */
[----:B------:R-:W-:Y:S01]  /*0bd0*/  ISETP.NE.AND P0, PT, R43, 0xc, PT ;  /* 0x0000000c2b00780c */ /* 0x000fe20003f05270 */
[----:B0-----:R-:W-:Y:S01]  /*0be0*/  IMAD.IADD R12, R7, 0x1, R12 ;  /* 0x00000001070c7824 */ /* 0x001fe200078e020c */
[----:B------:R-:W-:Y:S02]  /*0bf0*/  SEL R4, R69, RZ, P3 ;  /* 0x000000ff45047207 */ /* 0x000fe40001800000 */
[----:B------:R-:W-:Y:S01]  /*0c00*/  SEL R71, R7, R71, !P0 ;  /* 0x0000004707477207 */ /* 0x000fe20004000000 */
[----:B------:R-:W-:Y:S01]  /*0c10*/  IMAD.IADD R13, R13, 0x1, R12 ;  /* 0x000000010d0d7824 */ /* 0x000fe200078e020c */
[----:B------:R-:W-:Y:S02]  /*0c20*/  ISETP.NE.AND P0, PT, R43, 0xd, PT ;  /* 0x0000000d2b00780c */ /* 0x000fe40003f05270 */
[----:B------:R-:W-:Y:S01]  /*0c30*/  LOP3.LUT R7, R32, 0x1, RZ, 0xc0, !PT ;  /* 0x0000000120077812 */ /* 0x000fe200078ec0ff */
[----:B------:R-:W-:Y:S01]  /*0c40*/  IMAD.IADD R14, R14, 0x1, R13 ;  /* 0x000000010e0e7824 */ /* 0x000fe200078e020d */
[----:B------:R-:W-:-:S02]  /*0c50*/  SEL R71, R12, R71, !P0 ;  /* 0x000000470c477207 */ /* 0x000fc40004000000 */
[----:B------:R-:W-:Y:S01]  /*0c60*/  ISETP.NE.AND P0, PT, R43, 0xe, PT ;  /* 0x0000000e2b00780c */ /* 0x000fe20003f05270 */
[----:B------:R-:W-:Y:S01]  /*0c70*/  IMAD.IADD R15, R15, 0x1, R14 ;  /* 0x000000010f0f7824 */ /* 0x000fe200078e020e */
[----:B------:R-:W-:Y:S02]  /*0c80*/  LOP3.LUT R6, R33, 0x1, RZ, 0xc0, !PT ;  /* 0x0000000121067812 */ /* 0x000fe400078ec0ff */
[----:B------:R-:W-:Y:S02]  /*0c90*/  SEL R71, R13, R71, !P0 ;  /* 0x000000470d477207 */ /* 0x000fe40004000000 */
[----:B------:R-:W-:Y:S01]  /*0ca0*/  ISETP.NE.AND P0, PT, R43, 0xf, PT ;  /* 0x0000000f2b00780c */ /* 0x000fe20003f05270 */
[----:B-1----:R-:W-:Y:S01]  /*0cb0*/  IMAD.IADD R8, R15, 0x1, R8 ;  /* 0x000000010f087824 */ /* 0x002fe200078e0208 */
[----:B------:R-:W-:Y:S02]  /*0cc0*/  ISETP.NE.AND P3, PT, R7, RZ, PT ;  /* 0x000000ff0700720c */ /* 0x000fe40003f65270 */
[----:B------:R-:W-:Y:S01]  /*0cd0*/  SEL R71, R14, R71, !P0 ;  /* 0x000000470e477207 */ /* 0x000fe20004000000 */
[----:B------:R-:W-:Y:S01]  /*0ce0*/  IMAD.IADD R9, R9, 0x1, R8 ;  /* 0x0000000109097824 */ /* 0x000fe200078e0208 */
[----:B------:R-:W-:-:S02]  /*0cf0*/  ISETP.NE.AND P0, PT, R43, 0x10, PT ;  /* 0x000000102b00780c */ /* 0x000fc40003f05270 */
[----:B------:R-:W-:Y:S01]  /*0d00*/  LOP3.LUT R7, R28, 0x1, RZ, 0xc0, !PT ;  /* 0x000000011c077812 */ /* 0x000fe200078ec0ff */
[----:B------:R-:W-:Y:S01]  /*0d10*/  IMAD.IADD R10, R10, 0x1, R9 ;  /* 0x000000010a0a7824 */ /* 0x000fe200078e0209 */
[----:B------:R-:W-:Y:S02]  /*0d20*/  SEL R71, R15, R71, !P0 ;  /* 0x000000470f477207 */ /* 0x000fe40004000000 */
[----:B------:R-:W-:Y:S02]  /*0d30*/  ISETP.NE.AND P0, PT, R43, 0x11, PT ;  /* 0x000000112b00780c */ /* 0x000fe40003f05270 */
[----:B------:R-:W-:Y:S02]  /*0d40*/  R2UR UR5, R10 ;  /* 0x000000000a0572ca */ /* 0x000fe400000e0000 */
[----:B------:R-:W-:Y:S02]  /*0d50*/  SEL R71, R8, R71, !P0 ;  /* 0x0000004708477207 */ /* 0x000fe40004000000 */
[----:B------:R-:W-:-:S02]  /*0d60*/  ISETP.GE.U32.AND P0, PT, R0, 0x20, PT ;  /* 0x000000200000780c */ /* 0x000fc40003f06070 */
[----:B------:R-:W-:Y:S02]  /*0d70*/  SEL R71, R9, R71, !P2 ;  /* 0x0000004709477207 */ /* 0x000fe40005000000 */
[----:B------:R-:W-:Y:S02]  /*0d80*/  ISETP.NE.AND P2, PT, R6, RZ, PT ;  /* 0x000000ff0600720c */ /* 0x000fe40003f45270 */
[----:B------:R-:W-:Y:S02]  /*0d90*/  SEL R5, R71, RZ, P0 ;  /* 0x000000ff47057207 */ /* 0x000fe40000000000 */
[----:B------:R-:W-:Y:S01]  /*0da0*/  LOP3.LUT R6, R29, 0x1, RZ, 0xc0, !PT ;  /* 0x000000011d067812 */ /* 0x000fe200078ec0ff */
[----:B------:R-:W-:Y:S01]  /*0db0*/  UIADD3 UR6, UPT, UPT, -UR5, 0x2d20, URZ ;  /* 0x00002d2005067890 */ /* 0x000fe2000fffe1ff */
[----:B------:R-:W-:Y:S01]  /*0dc0*/  ISETP.NE.AND P0, PT, R7, RZ, PT ;  /* 0x000000ff0700720c */ /* 0x000fe20003f05270 */
[----:B------:R-:W-:Y:S01]  /*0dd0*/  IMAD.IADD R5, R5, 0x1, R4 ;  /* 0x0000000105057824 */ /* 0x000fe200078e0204 */
[----:B------:R-:W-:-:S02]  /*0de0*/  LOP3.LUT R4, R30, 0x1, RZ, 0xc0, !PT ;  /* 0x000000011e047812 */ /* 0x000fc400078ec0ff */
[----:B------:R-:W-:Y:S01]  /*0df0*/  ISETP.NE.AND P6, PT, R6, RZ, PT ;  /* 0x000000ff0600720c */ /* 0x000fe20003fc5270 */
[--C-:B------:R-:W-:Y:S01]  /*0e00*/  IMAD.IADD R9, R68, 0x1, R5.reuse ;  /* 0x0000000144097824 */ /* 0x100fe200078e0205 */
[----:B------:R-:W-:Y:S01]  /*0e10*/  ISETP.NE.AND P5, PT, R4, RZ, PT ;  /* 0x000000ff0400720c */ /* 0x000fe20003fa5270 */
[C---:B------:R-:W-:Y:S01]  /*0e20*/  IMAD R4, R0.reuse, 0x13, -R5 ;  /* 0x0000001300047824 */ /* 0x040fe200078e0a05 */
[----:B------:R-:W-:Y:S01]  /*0e30*/  LOP3.LUT R6, R27, 0x1, RZ, 0xc0, !PT ;  /* 0x000000011b067812 */ /* 0x000fe200078ec0ff */
[----:B------:R-:W-:Y:S01]  /*0e40*/  VIADD R7, R5, UR6 ;  /* 0x0000000605077c36 */ /* 0x000fe20008000000 */
[----:B------:R-:W-:Y:S01]  /*0e50*/  LOP3.LUT R8, R31, 0x1, RZ, 0xc0, !PT ;  /* 0x000000011f087812 */ /* 0x000fe200078ec0ff */
[----:B------:R-:W-:Y:S01]  /*0e60*/  IMAD R9, R0, 0x13, -R9 ;  /* 0x0000001300097824 */ /* 0x000fe200078e0a09 */
[----:B------:R-:W-:Y:S01]  /*0e70*/  LOP3.LUT R10, R25, 0x1, RZ, 0xc0, !PT ;  /* 0x00000001190a7812 */ /* 0x000fe200078ec0ff */
[----:B------:R-:W-:Y:S01]  /*0e80*/  IMAD.IADD R11, R70, 0x1, R5 ;  /* 0x00000001460b7824 */ /* 0x000fe200078e0205 */
[----:B------:R-:W-:Y:S01]  /*0e90*/  SEL R4, R7, R4, !P1 ;  /* 0x0000000407047207 */ /* 0x000fe20004800000 */
[----:B------:R-:W-:Y:S01]  /*0ea0*/  IMAD.IADD R7, R68, 0x1, R7 ;  /* 0x0000000144077824 */ /* 0x000fe200078e0207 */
[----:B------:R-:W-:Y:S01]  /*0eb0*/  ISETP.NE.AND P1, PT, R6, RZ, PT ;  /* 0x000000ff0600720c */ /* 0x000fe20003f25270 */
[----:B------:R-:W-:Y:S01]  /*0ec0*/  VIADD R6, R9, 0x1 ;  /* 0x0000000109067836 */ /* 0x000fe20000000000 */
[----:B------:R-:W-:Y:S01]  /*0ed0*/  ISETP.NE.AND P4, PT, R8, RZ, PT ;  /* 0x000000ff0800720c */ /* 0x000fe20003f85270 */
[----:B------:R-:W-:Y:S01]  /*0ee0*/  IMAD R11, R0, 0x13, -R11 ;  /* 0x00000013000b7824 */ /* 0x000fe200078e0a0b */
[----:B------:R-:W-:Y:S01]  /*0ef0*/  LOP3.LUT R8, R26, 0x1, RZ, 0xc0, !PT ;  /* 0x000000011a087812 */ /* 0x000fe200078ec0ff */
[--C-:B------:R-:W-:Y:S01]  /*0f00*/  IMAD.IADD R67, R67, 0x1, R5.reuse ;  /* 0x0000000143437824 */ /* 0x100fe200078e0205 */
[----:B------:R-:W-:Y:S01]  /*0f10*/  SEL R6, R7, R6, !P2 ;  /* 0x0000000607067207 */ /* 0x000fe20005000000 */
[----:B------:R-:W-:Y:S01]  /*0f20*/  IMAD.IADD R9, R66, 0x1, R5 ;  /* 0x0000000142097824 */ /* 0x000fe200078e0205 */
[----:B------:R-:W-:Y:S01]  /*0f30*/  ISETP.NE.AND P2, PT, R8, RZ, PT ;  /* 0x000000ff0800720c */ /* 0x000fe20003f45270 */
[----:B------:R-:W-:Y:S01]  /*0f40*/  IMAD.IADD R8, R65, 0x1, R7 ;  /* 0x0000000141087824 */ /* 0x000fe200078e0207 */
[----:B------:R-:W-:Y:S01]  /*0f50*/  LOP3.LUT R12, R21, 0x1, RZ, 0xc0, !PT ;  /* 0x00000001150c7812 */ /* 0x000fe200078ec0ff */
[----:B------:R-:W-:Y:S01]  /*0f60*/  VIADD R7, R11, 0x2 ;  /* 0x000000020b077836 */ /* 0x000fe20000000000 */
[----:B------:R-:W-:Y:S01]  /*0f70*/  LEA R6, R6, UR4, 0x2 ;  /* 0x0000000406067c11 */ /* 0x000fe2000f8e10ff */
[----:B------:R-:W-:-:S02]  /*0f80*/  IMAD R67, R0, 0x13, -R67 ;  /* 0x0000001300437824 */ /* 0x000fc400078e0a43 */
[----:B------:R-:W-:Y:S01]  /*0f90*/  IMAD.IADD R63, R63, 0x1, R8 ;  /* 0x000000013f3f7824 */ /* 0x000fe200078e0208 */
[----:B------:R-:W-:Y:S01]  /*0fa0*/  SEL R7, R8, R7, !P3 ;  /* 0x0000000708077207 */ /* 0x000fe20005800000 */
[----:B------:R-:W-:Y:S01]  /*0fb0*/  VIADD R8, R67, 0x3 ;  /* 0x0000000343087836 */ /* 0x000fe20000000000 */
[----:B------:R-:W-:Y:S01]  /*0fc0*/  ISETP.NE.AND P3, PT, R10, RZ, PT ;  /* 0x000000ff0a00720c */ /* 0x000fe20003f65270 */
[----:B------:R-:W-:Y:S01]  /*0fd0*/  IMAD R9, R0, 0x13, -R9 ;  /* 0x0000001300097824 */ /* 0x000fe200078e0a09 */
[----:B------:R-:W-:Y:S01]  /*0fe0*/  LOP3.LUT R10, R24, 0x1, RZ, 0xc0, !PT ;  /* 0x00000001180a7812 */ /* 0x000fe200078ec0ff */
[----:B------:R-:W-:Y:S01]  /*0ff0*/  IMAD.IADD R11, R64, 0x1, R5 ;  /* 0x00000001400b7824 */ /* 0x000fe200078e0205 */
[----:B------:R-:W-:Y:S01]  /*1000*/  SEL R8, R63, R8, !P4 ;  /* 0x000000083f087207 */ /* 0x000fe20006000000 */
[----:B------:R-:W-:Y:S01]  /*1010*/  IMAD.IADD R62, R62, 0x1, R63 ;  /* 0x000000013e3e7824 */ /* 0x000fe200078e023f */
[----:B------:R-:W-:Y:S01]  /*1020*/  ISETP.NE.AND P4, PT, R10, RZ, PT ;  /* 0x000000ff0a00720c */ /* 0x000fe20003f85270 */
[----:B------:R-:W-:Y:S01]  /*1030*/  VIADD R9, R9, 0x4 ;  /* 0x0000000409097836 */ /* 0x000fe20000000000 */
[----:B------:R-:W-:Y:S01]  /*1040*/  LOP3.LUT R10, R23, 0x1, RZ, 0xc0, !PT ;  /* 0x00000001170a7812 */ /* 0x000fe200078ec0ff */
[----:B------:R-:W-:Y:S01]  /*1050*/  IMAD R11, R0, 0x13, -R11 ;  /* 0x00000013000b7824 */ /* 0x000fe200078e0a0b */
[----:B------:R-:W-:Y:S01]  /*1060*/  LEA R7, R7, UR4, 0x2 ;  /* 0x0000000407077c11 */ /* 0x000fe2000f8e10ff */
[--C-:B------:R-:W-:Y:S01]  /*1070*/  IMAD.IADD R61, R61, 0x1, R5.reuse ;  /* 0x000000013d3d7824 */ /* 0x100fe200078e0205 */
[----:B------:R-:W-:Y:S01]  /*1080*/  SEL R9, R62, R9, !P5 ;  /* 0x000000093e097207 */ /* 0x000fe20006800000 */
[----:B------:R-:W-:Y:S01]  /*1090*/  IMAD.IADD R59, R59, 0x1, R62 ;  /* 0x000000013b3b7824 */ /* 0x000fe200078e023e */
[----:B------:R-:W-:Y:S01]  /*10a0*/  ISETP.NE.AND P5, PT, R10, RZ, PT ;  /* 0x000000ff0a00720c */ /* 0x000fe20003fa5270 */
[----:B------:R-:W-:Y:S01]  /*10b0*/  VIADD R10, R11, 0x5 ;  /* 0x000000050b0a7836 */ /* 0x000fe20000000000 */
[----:B------:R-:W-:Y:S01]  /*10c0*/  LOP3.LUT R11, R22, 0x1, RZ, 0xc0, !PT ;  /* 0x00000001160b7812 */ /* 0x000fe200078ec0ff */
[----:B------:R-:W-:Y:S01]  /*10d0*/  IMAD.IADD R13, R60, 0x1, R5 ;  /* 0x000000013c0d7824 */ /* 0x000fe200078e0205 */
[----:B------:R-:W-:Y:S01]  /*10e0*/  LEA R8, R8, UR4, 0x2 ;  /* 0x0000000408087c11 */ /* 0x000fe2000f8e10ff */
[C---:B------:R-:W-:Y:S01]  /*10f0*/  IMAD R61, R0.reuse, 0x13, -R61 ;  /* 0x00000013003d7824 */ /* 0x040fe200078e0a3d */
[----:B------:R-:W-:Y:S01]  /*1100*/  SEL R10, R59, R10, !P6 ;  /* 0x0000000a3b0a7207 */ /* 0x000fe20007000000 */
[----:B------:R-:W-:Y:S01]  /*1110*/  IMAD.IADD R57, R57, 0x1, R59 ;  /* 0x0000000139397824 */ /* 0x000fe200078e023b */
[----:B------:R-:W-:Y:S01]  /*1120*/  ISETP.NE.AND P6, PT, R11, RZ, PT ;  /* 0x000000ff0b00720c */ /* 0x000fe20003fc5270 */
[----:B------:R-:W-:Y:S01]  /*1130*/  IMAD R13, R0, 0x13, -R13 ;  /* 0x00000013000d7824 */ /* 0x000fe200078e0a0d */
[----:B------:R-:W-:Y:S01]  /*1140*/  LEA R9, R9, UR4, 0x2 ;  /* 0x0000000409097c11 */ /* 0x000fe2000f8e10ff */
[----:B------:R-:W-:Y:S01]  /*1150*/  VIADD R11, R61, 0x6 ;  /* 0x000000063d0b7836 */ /* 0x000fe20000000000 */
[----:B------:R-:W-:Y:S01]  /*1160*/  LEA R10, R10, UR4, 0x2 ;  /* 0x000000040a0a7c11 */ /* 0x000fe2000f8e10ff */
[----:B------:R-:W-:-:S02]  /*1170*/  IMAD.IADD R54, R54, 0x1, R57 ;  /* 0x0000000136367824 */ /* 0x000fc400078e0239 */
[----:B------:R-:W-:Y:S01]  /*1180*/  VIADD R13, R13, 0x7 ;  /* 0x000000070d0d7836 */ /* 0x000fe20000000000 */
[----:B------:R-:W-:Y:S01]  /*1190*/  SEL R11, R57, R11, !P0 ;  /* 0x0000000b390b7207 */ /* 0x000fe20004000000 */
[--C-:B------:R-:W-:Y:S01]  /*11a0*/  IMAD.IADD R15, R58, 0x1, R5.reuse ;  /* 0x000000013a0f7824 */ /* 0x100fe200078e0205 */
[----:B------:R-:W-:Y:S01]  /*11b0*/  ISETP.NE.AND P0, PT, R12, RZ, PT ;  /* 0x000000ff0c00720c */ /* 0x000fe20003f05270 */
[----:B------:R-:W-:Y:S01]  /*11c0*/  IMAD.IADD R43, R56, 0x1, R5 ;  /* 0x00000001382b7824 */ /* 0x000fe200078e0205 */
[----:B------:R-:W-:Y:S01]  /*11d0*/  SEL R14, R54, R13, !P1 ;  /* 0x0000000d360e7207 */ /* 0x000fe20004800000 */
[----:B------:R-:W-:Y:S01]  /*11e0*/  IMAD R15, R0, 0x13, -R15 ;  /* 0x00000013000f7824 */ /* 0x000fe200078e0a0f */
[----:B------:R-:W-:Y:S01]  /*11f0*/  LOP3.LUT R12, R20, 0x1, RZ, 0xc0, !PT ;  /* 0x00000001140c7812 */ /* 0x000fe200078ec0ff */
[----:B------:R-:W-:Y:S01]  /*1200*/  IMAD.IADD R54, R53, 0x1, R54 ;  /* 0x0000000135367824 */ /* 0x000fe200078e0236 */
[----:B------:R-:W-:Y:S01]  /*1210*/  LEA R11, R11, UR4, 0x2 ;  /* 0x000000040b0b7c11 */ /* 0x000fe2000f8e10ff */
[----:B------:R-:W-:Y:S01]  /*1220*/  IMAD.IADD R55, R55, 0x1, R5 ;  /* 0x0000000137377824 */ /* 0x000fe200078e0205 */
[----:B------:R-:W-:Y:S01]  /*1230*/  ISETP.NE.AND P1, PT, R12, RZ, PT ;  /* 0x000000ff0c00720c */ /* 0x000fe20003f25270 */
[----:B------:R-:W-:Y:S01]  /*1240*/  VIADD R15, R15, 0x8 ;  /* 0x000000080f0f7836 */ /* 0x000fe20000000000 */
[----:B------:R-:W-:Y:S01]  /*1250*/  LOP3.LUT R12, R18, 0x1, RZ, 0xc0, !PT ;  /* 0x00000001120c7812 */ /* 0x000fe200078ec0ff */
[----:B------:R-:W-:Y:S01]  /*1260*/  IMAD R43, R0, 0x13, -R43 ;  /* 0x00000013002b7824 */ /* 0x000fe200078e0a2b */
[----:B------:R-:W-:Y:S01]  /*1270*/  LEA R14, R14, UR4, 0x2 ;  /* 0x000000040e0e7c11 */ /* 0x000fe2000f8e10ff */
[----:B------:R-:W-:Y:S01]  /*1280*/  IMAD.IADD R51, R51, 0x1, R54 ;  /* 0x0000000133337824 */ /* 0x000fe200078e0236 */
[----:B------:R-:W-:Y:S01]  /*1290*/  SEL R15, R54, R15, !P2 ;  /* 0x0000000f360f7207 */ /* 0x000fe20005000000 */
[----:B------:R-:W-:Y:S01]  /*12a0*/  IMAD R55, R0, 0x13, -R55 ;  /* 0x0000001300377824 */ /* 0x000fe200078e0a37 */
[----:B------:R-:W-:Y:S01]  /*12b0*/  ISETP.NE.AND P2, PT, R12, RZ, PT ;  /* 0x000000ff0c00720c */ /* 0x000fe20003f45270 */
[----:B------:R-:W-:Y:S01]  /*12c0*/  VIADD R42, R43, 0x9 ;  /* 0x000000092b2a7836 */ /* 0x000fe20000000000 */
[----:B------:R-:W-:Y:S01]  /*12d0*/  LOP3.LUT R12, R17, 0x1, RZ, 0xc0, !PT ;  /* 0x00000001110c7812 */ /* 0x000fe200078ec0ff */
[----:B------:R-:W-:Y:S01]  /*12e0*/  IMAD.IADD R13, R52, 0x1, R5 ;  /* 0x00000001340d7824 */ /* 0x000fe200078e0205 */
[----:B------:R-:W-:Y:S01]  /*12f0*/  LEA R15, R15, UR4, 0x2 ;  /* 0x000000040f0f7c11 */ /* 0x000fe2000f8e10ff */
[----:B------:R-:W-:Y:S01]  /*1300*/  IMAD.IADD R49, R49, 0x1, R51 ;  /* 0x0000000131317824 */ /* 0x000fe200078e0233 */
[----:B------:R-:W-:Y:S01]  /*1310*/  SEL R42, R51, R42, !P3 ;  /* 0x0000002a332a7207 */ /* 0x000fe20005800000 */
[----:B------:R-:W-:Y:S01]  /*1320*/  VIADD R43, R55, 0xa ;  /* 0x0000000a372b7836 */ /* 0x000fe20000000000 */
[----:B------:R-:W-:Y:S01]  /*1330*/  ISETP.NE.AND P3, PT, R12, RZ, PT ;  /* 0x000000ff0c00720c */ /* 0x000fe20003f65270 */
[----:B------:R-:W-:Y:S01]  /*1340*/  IMAD R13, R0, 0x13, -R13 ;  /* 0x00000013000d7824 */ /* 0x000fe200078e0a0d */
[----:B------:R-:W-:Y:S01]  /*1350*/  LEA R42, R42, UR4, 0x2 ;  /* 0x000000042a2a7c11 */ /* 0x000fe2000f8e10ff */
[----:B------:R-:W-:Y:S01]  /*1360*/  IMAD.IADD R51, R50, 0x1, R5 ;  /* 0x0000000132337824 */ /* 0x000fe200078e0205 */
[----:B------:R-:W-:Y:S01]  /*1370*/  SEL R43, R49, R43, !P4 ;  /* 0x0000002b312b7207 */ /* 0x000fe20006000000 */
[----:B------:R-:W-:Y:S01]  /*1380*/  IMAD.IADD R12, R48, 0x1, R49 ;  /* 0x00000001300c7824 */ /* 0x000fe200078e0231 */
[C---:B------:R-:W-:Y:S01]  /*1390*/  ISETP.NE.AND P4, PT, R0.reuse, RZ, PT ;  /* 0x000000ff0000720c */ /* 0x040fe20003f85270 */
        /* <DEDUP_REMOVED lines=12> */
[----:B------:R-:W-:Y:S01]  /*1460*/  IMAD.IADD R45, R45, 0x1, R12 ;  /* 0x000000012d2d7824 */ /* 0x000fe200078e020c */
[----:B------:R-:W-:Y:S01]  /*1470*/  SEL R51, R12, R51, !P6 ;  /* 0x000000330c337207 */ /* 0x000fe20007000000 */
[----:B------:R-:W-:Y:S01]  /*1480*/  IMAD R44, R0, 0x13, -R13 ;  /* 0x00000013002c7824 */ /* 0x000fe200078e0a0d */
[----:B------:R-:W-:Y:S01]  /*1490*/  ISETP.NE.AND P6, PT, R49, RZ, PT ;  /* 0x000000ff3100720c */ /* 0x000fe20003fc5270 */
[----:B------:R-:W0:Y:S01]  /*14a0*/  @!P4 LDC.64 R12, c[0x0][0x3a0] ;  /* 0x0000e800ff0ccb82 */ /* 0x000e220000000a00 */
[--C-:B------:R-:W-:Y:S01]  /*14b0*/  IMAD.IADD R47, R46, 0x1, R5.reuse ;  /* 0x000000012e2f7824 */ /* 0x100fe200078e0205 */
[----:B------:R-:W-:Y:S01]  /*14c0*/  LEA R51, R51, UR4, 0x2 ;  /* 0x0000000433337c11 */ /* 0x000fe2000f8e10ff */
[----:B------:R-:W-:-:S02]  /*14d0*/  IMAD.IADD R49, R36, 0x1, R5 ;  /* 0x0000000124317824 */ /* 0x000fc400078e0205 */
[----:B------:R-:W-:Y:S02]  /*14e0*/  IMAD R47, R0, 0x13, -R47 ;  /* 0x00000013002f7824 */ /* 0x000fe400078e0a2f */
[----:B------:R-:W-:Y:S02]  /*14f0*/  IMAD.IADD R36, R37, 0x1, R45 ;  /* 0x0000000125247824 */ /* 0x000fe400078e022d */
[----:B------:R-:W-:Y:S02]  /*1500*/  VIADD R47, R47, 0xe ;  /* 0x0000000e2f2f7836 */ /* 0x000fe40000000000 */
[----:B------:R-:W-:Y:S02]  /*1510*/  IMAD.IADD R38, R41, 0x1, R36 ;  /* 0x0000000129267824 */ /* 0x000fe400078e0224 */
[----:B------:R-:W-:Y:S01]  /*1520*/  IMAD.U32 R37, RZ, RZ, UR5 ;  /* 0x00000005ff257e24 */ /* 0x000fe2000f8e00ff */
[----:B------:R-:W-:Y:S01]  /*1530*/  SEL R47, R36, R47, !P1 ;  /* 0x0000002f242f7207 */ /* 0x000fe20004800000 */
[----:B------:R-:W-:-:S02]  /*1540*/  @!P4 IMAD.MOV.U32 R36, RZ, RZ, 0x65 ;  /* 0x00000065ff24c424 */ /* 0x000fc400078e00ff */
[--C-:B------:R-:W-:Y:S01]  /*1550*/  IMAD.IADD R39, R39, 0x1, R5.reuse ;  /* 0x0000000127277824 */ /* 0x100fe200078e0205 */
[----:B------:R-:W-:Y:S01]  /*1560*/  LEA R47, R47, UR4, 0x2 ;  /* 0x000000042f2f7c11 */ /* 0x000fe2000f8e10ff */
[----:B------:R-:W-:Y:S02]  /*1570*/  IMAD.IADD R5, R40, 0x1, R5 ;  /* 0x0000000128057824 */ /* 0x000fe400078e0205 */
[C---:B------:R-:W-:Y:S02]  /*1580*/  IMAD R49, R0.reuse, 0x13, -R49 ;  /* 0x0000001300317824 */ /* 0x040fe400078e0a31 */
[C---:B------:R-:W-:Y:S01]  /*1590*/  IMAD R5, R0.reuse, 0x13, -R5 ;  /* 0x0000001300057824 */ /* 0x040fe200078e0a05 */
[----:B0-----:R-:W-:Y:S01]  /*15a0*/  @!P4 ST.E.64.STRONG.GPU desc[UR8][R12.64+0x100], R36 ;  /* 0x000100240c00c985 */ /* 0x001fe2000c10fb08 */
[----:B------:R-:W-:Y:S02]  /*15b0*/  IMAD R39, R0, 0x13, -R39 ;  /* 0x0000001300277824 */ /* 0x000fe400078e0a27 */
[----:B------:R-:W-:Y:S01]  /*15c0*/  VIADD R40, R5, 0x12 ;  /* 0x0000001205287836 */ /* 0x000fe20000000000 */
[----:B------:R-:W-:Y:S01]  /*15d0*/  LEA R5, R4, UR4, 0x2 ;  /* 0x0000000404057c11 */ /* 0x000fe2000f8e10ff */
[----:B------:R-:W-:Y:S01]  /*15e0*/  BAR.SYNC.DEFER_BLOCKING 0x0 ;  /* 0x0000000000007b1d */ /* 0x000fe20000010000 */
[----:B------:R-:W-:-:S02]  /*15f0*/  VIADD R44, R44, 0xd ;  /* 0x0000000d2c2c7836 */ /* 0x000fc40000000000 */
[C---:B------:R-:W-:Y:S02]  /*1600*/  IMAD R53, R0.reuse, 0x13, -R53 ;  /* 0x0000001300357824 */ /* 0x040fe400078e0a35 */
[----:B------:R-:W-:Y:S01]  /*1610*/  IMAD.IADD R35, R35, 0x1, R38 ;  /* 0x0000000123237824 */ /* 0x000fe200078e0226 */
[----:B------:R-:W-:Y:S01]  /*1620*/  SEL R44, R45, R44, !P0 ;  /* 0x0000002c2d2c7207 */ /* 0x000fe20004000000 */
[----:B------:R-:W-:Y:S01]  /*1630*/  VIADD R49, R49, 0xf ;  /* 0x0000000f31317836 */ /* 0x000fe20000000000 */
[----:B------:R-:W-:Y:S01]  /*1640*/  ISETP.GE.AND P0, PT, R0, UR6, PT ;  /* 0x0000000600007c0c */ /* 0x000fe2000bf06270 */
[----:B------:R-:W-:Y:S01]  /*1650*/  VIADD R39, R39, 0x10 ;  /* 0x0000001027277836 */ /* 0x000fe20000000000 */
[----:B------:R-:W-:Y:S01]  /*1660*/  LEA R44, R44, UR4, 0x2 ;  /* 0x000000042c2c7c11 */ /* 0x000fe2000f8e10ff */
[----:B------:R-:W-:Y:S01]  /*1670*/  IMAD.IADD R16, R16, 0x1, R35 ;  /* 0x0000000110107824 */ /* 0x000fe200078e0223 */
[----:B------:R-:W-:Y:S01]  /*1680*/  SEL R49, R38, R49, !P2 ;  /* 0x0000003126317207 */ /* 0x000fe20005000000 */
[----:B------:R-:W-:Y:S01]  /*1690*/  VIADD R53, R53, 0x11 ;  /* 0x0000001135357836 */ /* 0x000fe20000000000 */
[----:B------:R-:W-:Y:S01]  /*16a0*/  SEL R39, R35, R39, !P3 ;  /* 0x0000002723277207 */ /* 0x000fe20005800000 */
[----:B------:R-:W-:Y:S01]  /*16b0*/  @!P6 IMAD.IADD R40, R19, 0x1, R16 ;  /* 0x000000011328e824 */ /* 0x000fe200078e0210 */
[----:B------:R-:W-:-:S02]  /*16c0*/  LEA R49, R49, UR4, 0x2 ;  /* 0x0000000431317c11 */ /* 0x000fc4000f8e10ff */
[----:B------:R-:W-:Y:S02]  /*16d0*/  SEL R53, R16, R53, !P5 ;  /* 0x0000003510357207 */ /* 0x000fe40006800000 */
[----:B------:R-:W-:Y:S01]  /*16e0*/  LEA R4, R39, UR4, 0x2 ;  /* 0x0000000427047c11 */ /* 0x000fe2000f8e10ff */
[----:B------:R0:W-:Y:S04]  /*16f0*/  STS [R5], R34 ;  /* 0x0000002205007388 */ /* 0x0001e80000000800 */
[----:B------:R1:W-:Y:S04]  /*1700*/  STS [R6], R33 ;  /* 0x0000002106007388 */ /* 0x0003e80000000800 */
[----:B------:R2:W-:Y:S01]  /*1710*/  STS [R7], R32 ;  /* 0x0000002007007388 */ /* 0x0005e20000000800 */
[----:B0-----:R-:W-:-:S03]  /*1720*/  LEA R5, R40, UR4, 0x2 ;  /* 0x0000000428057c11 */ /* 0x001fc6000f8e10ff */
[----:B------:R2:W-:Y:S01]  /*1730*/  STS [R8], R31 ;  /* 0x0000001f08007388 */ /* 0x0005e20000000800 */
[----:B-1----:R-:W-:-:S03]  /*1740*/  LEA R6, R53, UR4, 0x2 ;  /* 0x0000000435067c11 */ /* 0x002fc6000f8e10ff */
[----:B------:R2:W-:Y:S04]  /*1750*/  STS [R9], R30 ;  /* 0x0000001e09007388 */ /* 0x0005e80000000800 */
        /* <DEDUP_REMOVED lines=13> */
[----:B------:R2:W-:Y:S01]  /*1830*/  STS [R5], R2 ;  /* 0x0000000205007388 */ /* 0x0005e20000000800 */
[----:B------:R-:W-:Y:S06]  /*1840*/  BAR.SYNC.DEFER_BLOCKING 0x0 ;  /* 0x0000000000007b1d */ /* 0x000fec0000010000 */
[----:B------:R-:W-:Y:S05]  /*1850*/  @P0 BRA `(.L_x_578) ;  /* 0x0000000000400947 */ /* 0x000fea0003800000 */
[----:B------:R-:W-:Y:S01]  /*1860*/  UISETP.NE.AND UP0, UPT, UR7, URZ, UPT ;  /* 0x000000ff0700728c */ /* 0x000fe2000bf05270 */
[----:B--2---:R-:W-:Y:S01]  /*1870*/  CS2R R4, SRZ ;  /* 0x0000000000047805 */ /* 0x004fe2000001ff00 */
[----:B------:R-:W0:Y:S04]  /*1880*/  LDCU.64 UR12, c[0x0][0x3c0] ;  /* 0x00007800ff0c77ac */ /* 0x000e280008000a00 */
[----:B------:R-:W-:-:S13]  /*1890*/  PLOP3.LUT P0, PT, PT, PT, UP0, 0x80, 0x8 ;  /* 0x000000000008781c */ /* 0x000fda0003f0f008 */
[----:B------:R-:W-:Y:S05]  /*18a0*/  @P0 BRA `(.L_x_579) ;  /* 0x0000000000100947 */ /* 0x000fea0003800000 */
[----:B------:R-:W1:Y:S02]  /*18b0*/  LDC.64 R2, c[0x0][0x3d0] ;  /* 0x0000f400ff027b82 */ /* 0x000e640000000a00 */
[----:B-1----:R-:W2:Y:S02]  /*18c0*/  LDG.E.64 R2, desc[UR8][R2.64] ;  /* 0x0000000802027981 */ /* 0x002ea4000c1e1b00 */
[----:B--2---:R-:W-:-:S04]  /*18d0*/  IADD3 R5, P1, PT, -R2, UR10, RZ ;  /* 0x0000000a02057c10 */ /* 0x004fc8000ff3e1ff */
[----:B------:R-:W-:-:S09]  /*18e0*/  IADD3.X R4, PT, PT, ~R3, UR11, RZ, P1, !PT ;  /* 0x0000000b03047c10 */ /* 0x000fd20008ffe5ff */
.L_x_579:
[----:B------:R-:W-:-:S04]  /*18f0*/  IADD3 R6, P1, PT, R0, R5, RZ ;  /* 0x0000000500067210 */ /* 0x000fc80007f3e0ff */
[----:B------:R-:W-:Y:S01]  /*1900*/  LOP3.LUT R6, RZ, R6, RZ, 0x33, !PT ;  /* 0x00000006ff067212 */ /* 0x000fe200078e33ff */
[----:B------:R-:W-:-:S03]  /*1910*/  IMAD.X R5, RZ, RZ, R4, P1 ;  /* 0x000000ffff057224 */ /* 0x000fc600008e0604 */
[----:B0-----:R-:W-:Y:S02]  /*1920*/  IADD3 R6, P1, PT, R6, UR12, RZ ;  /* 0x0000000c06067c10 */ /* 0x001fe4000ff3e0ff */
[----:B------:R-:W-:-:S04]  /*1930*/  LOP3.LUT R5, RZ, R5, RZ, 0x33, !PT ;  /* 0x00000005ff057212 */ /* 0x000fc800078e33ff */
[----:B------:R-:W-:Y:S01]  /*1940*/  IADD3.X R5, PT, PT, R5, UR13, RZ, P1, !PT ;  /* 0x0000000d05057c10 */ /* 0x000fe20008ffe4ff */
[----:B------:R-:W-:Y:S06]  /*1950*/  BRA `(.L_x_580) ;  /* 0x0000000000247947 */ /* 0x000fec0003800000 */
.L_x_578:
[----:B------:R-:W-:Y:S01]  /*1960*/  UISETP.NE.AND UP0, UPT, UR7, URZ, UPT ;  /* 0x000000ff0700728c */ /* 0x000fe2000bf05270 */
[----:B--2---:R-:W-:Y:S01]  /*1970*/  VIADD R5, R0, -UR6 ;  /* 0x8000000600057c36 */ /* 0x004fe20008000000 */
[----:B------:R-:W-:-:S04]  /*1980*/  CS2R R2, SRZ ;  /* 0x0000000000027805 */ /* 0x000fc8000001ff00 */
[----:B------:R-:W-:-:S13]  /*1990*/  PLOP3.LUT P0, PT, PT, PT, UP0, 0x80, 0x8 ;  /* 0x000000000008781c */ /* 0x000fda0003f0f008 */
[----:B------:R-:W-:Y:S05]  /*19a0*/  @P0 BRA `(.L_x_581) ;  /* 0x0000000000080947 */ /* 0x000fea0003800000 */
[----:B------:R-:W0:Y:S02]  /*19b0*/  LDC.64 R2, c[0x0][0x3d0] ;  /* 0x0000f400ff027b82 */ /* 0x000e240000000a00 */
[----:B0-----:R-:W5:Y:S02]  /*19c0*/  LDG.E.64 R2, desc[UR8][R2.64] ;  /* 0x0000000802027981 */ /* 0x001f64000c1e1b00 */
.L_x_581:
[----:B-----5:R-:W-:-:S04]  /*19d0*/  IADD3 R6, P1, PT, R5, R2, RZ ;  /* 0x0000000205067210 */ /* 0x020fc80007f3e0ff */
[----:B------:R-:W-:-:S09]  /*19e0*/  LEA.HI.X.SX32 R5, R5, R3, 0x1, P1 ;  /* 0x0000000305057211 */ /* 0x000fd200008f0eff */
.L_x_580:
[----:B------:R-:W-:Y:S05]  /*19f0*/  BSYNC.RECONVERGENT B0 ;  /* 0x0000000000007941 */ /* 0x000fea0003800200 */
.L_x_577:
[----:B------:R-:W-:Y:S01]  /*1a00*/  LEA R2, R0, UR4, 0x2 ;  /* 0x0000000400027c11 */ /* 0x000fe2000f8e10ff */
[----:B------:R-:W0:Y:S01]  /*1a10*/  LDCU.64 UR4, c[0x0][0x390] ;  /* 0x00007200ff0477ac */ /* 0x000e220008000a00 */
[----:B------:R-:W-:Y:S03]  /*1a20*/  BSSY.RECONVERGENT B0, `(.L_x_582) ;  /* 0x0000022000007945 */ /* 0x000fe60003800200 */
[----:B------:R-:W1:Y:S01]  /*1a30*/  LDS R3, [R2] ;  /* 0x0000000002037984 */ /* 0x000e620000000800 */
[----:B0-----:R-:W-:-:S04]  /*1a40*/  LEA R4, P1, R6, UR4, 0x2 ;  /* 0x0000000406047c11 */ /* 0x001fc8000f8210ff */
[----:B------:R-:W-:Y:S01]  /*1a50*/  LEA.HI.X R5, R6, UR5, R5, 0x2, P1 ;  /* 0x0000000506057c11 */ /* 0x000fe200088f1405 */
[----:B------:R-:W-:-:S05]  /*1a60*/  VIADD R6, R0, 0x260 ;  /* 0x0000026000067836 */ /* 0x000fca0000000000 */
[----:B------:R-:W-:Y:S01]  /*1a70*/  ISETP.GE.AND P1, PT, R6, UR6, PT ;  /* 0x0000000606007c0c */ /* 0x000fe2000bf26270 */
[----:B-1----:R0:W-:-:S12]  /*1a80*/  STG.E desc[UR8][R4.64], R3 ;  /* 0x0000000304007986 */ /* 0x0021d8000c101908 */
[----:B------:R-:W-:Y:S05]  /*1a90*/  @!P1 BRA `(.L_x_583) ;  /* 0x0000000000289947 */ /* 0x000fea0003800000 */
[----:B------:R-:W-:Y:S01]  /*1aa0*/  BSSY.RECONVERGENT B1, `(.L_x_584) ;  /* 0x0000006000017945 */ /* 0x000fe20003800200 */
[----:B0-----:R-:W-:Y:S01]  /*1ab0*/  VIADD R3, R6, -UR6 ;  /* 0x8000000606037c36 */ /* 0x001fe20008000000 */
[----:B------:R-:W-:Y:S02]  /*1ac0*/  CS2R R4, SRZ ;  /* 0x0000000000047805 */ /* 0x000fe4000001ff00 */
[----:B------:R-:W-:Y:S05]  /*1ad0*/  @P0 BRA `(.L_x_585) ;  /* 0x0000000000080947 */ /* 0x000fea0003800000 */
[----:B------:R-:W0:Y:S02]  /*1ae0*/  LDC.64 R4, c[0x0][0x3d0] ;  /* 0x0000f400ff047b82 */ /* 0x000e240000000a00 */
[----:B0-----:R-:W5:Y:S02]  /*1af0*/  LDG.E.64 R4, desc[UR8][R4.64] ;  /* 0x0000000804047981 */ /* 0x001f64000c1e1b00 */
.L_x_585:
[----:B------:R-:W-:Y:S05]  /*1b00*/  BSYNC.RECONVERGENT B1 ;  /* 0x0000000000017941 */ /* 0x000fea0003800200 */
.L_x_584:
[----:B-----5:R-:W-:-:S04]  /*1b10*/  IADD3 R6, P1, PT, R3, R4, RZ ;  /* 0x0000000403067210 */ /* 0x020fc80007f3e0ff */
[----:B------:R-:W-:Y:S01]  /*1b20*/  LEA.HI.X.SX32 R5, R3, R5, 0x1, P1 ;  /* 0x0000000503057211 */ /* 0x000fe200008f0eff */
[----:B------:R-:W-:Y:S08]  /*1b30*/  BRA `(.L_x_586) ;  /* 0x0000000000407947 */ /* 0x000ff00003800000 */
.L_x_583:
[----:B------:R-:W-:Y:S01]  /*1b40*/  BSSY.RECONVERGENT B1, `(.L_x_587) ;  /* 0x0000008000017945 */ /* 0x000fe20003800200 */
[----:B0-----:R-:W-:Y:S02]  /*1b50*/  IMAD.MOV.U32 R3, RZ, RZ, RZ ;  /* 0x000000ffff037224 */ /* 0x001fe400078e00ff */
[----:B------:R-:W-:Y:S01]  /*1b60*/  IMAD.MOV.U32 R7, RZ, RZ, RZ ;  /* 0x000000ffff077224 */ /* 0x000fe200078e00ff */
[----:B------:R-:W-:Y:S06]  /*1b70*/  @P0 BRA `(.L_x_588) ;  /* 0x0000000000100947 */ /* 0x000fec0003800000 */
[----:B------:R-:W0:Y:S02]  /*1b80*/  LDC.64 R4, c[0x0][0x3d0] ;  /* 0x0000f400ff047b82 */ /* 0x000e240000000a00 */
[----:B0-----:R-:W2:Y:S02]  /*1b90*/  LDG.E.64 R4, desc[UR8][R4.64] ;  /* 0x0000000804047981 */ /* 0x001ea4000c1e1b00 */
[----:B--2---:R-:W-:-:S04]  /*1ba0*/  IADD3 R3, P1, PT, -R4, UR10, RZ ;  /* 0x0000000a04037c10 */ /* 0x004fc8000ff3e1ff */
[----:B------:R-:W-:-:S09]  /*1bb0*/  IADD3.X R7, PT, PT, ~R5, UR11, RZ, P1, !PT ;  /* 0x0000000b05077c10 */ /* 0x000fd20008ffe5ff */
.L_x_588:
[----:B------:R-:W-:Y:S05]  /*1bc0*/  BSYNC.RECONVERGENT B1 ;  /* 0x0000000000017941 */ /* 0x000fea0003800200 */
.L_x_587:
[----:B------:R-:W0:Y:S01]  /*1bd0*/  LDCU.64 UR12, c[0x0][0x3c0] ;  /* 0x00007800ff0c77ac */ /* 0x000e220008000a00 */
[----:B------:R-:W-:-:S04]  /*1be0*/  IADD3 R3, P1, PT, R6, R3, RZ ;  /* 0x0000000306037210 */ /* 0x000fc80007f3e0ff */
[----:B------:R-:W-:Y:S01]  /*1bf0*/  LOP3.LUT R3, RZ, R3, RZ, 0x33, !PT ;  /* 0x00000003ff037212 */ /* 0x000fe200078e33ff */
[----:B------:R-:W-:-:S03]  /*1c00*/  IMAD.X R4, RZ, RZ, R7, P1 ;  /* 0x000000ffff047224 */ /* 0x000fc600008e0607 */
[----:B0-----:R-:W-:Y:S02]  /*1c10*/  IADD3 R6, P1, PT, R3, UR12, RZ ;  /* 0x0000000c03067c10 */ /* 0x001fe4000ff3e0ff */
[----:B------:R-:W-:-:S04]  /*1c20*/  LOP3.LUT R3, RZ, R4, RZ, 0x33, !PT ;  /* 0x00000004ff037212 */ /* 0x000fc800078e33ff */
[----:B------:R-:W-:-:S07]  /*1c30*/  IADD3.X R5, PT, PT, R3, UR13, RZ, P1, !PT ;  /* 0x0000000d03057c10 */ /* 0x000fce0008ffe4ff */
.L_x_586:
[----:B------:R-:W-:Y:S05]  /*1c40*/  BSYNC.RECONVERGENT B0 ;  /* 0x0000000000007941 */ /* 0x000fea0003800200 */
.L_x_582:
[----:B------:R-:W0:Y:S01]  /*1c50*/  LDS R3, [R2+0x980] ;  /* 0x0009800002037984 */ /* 0x000e220000000800 */
[C---:B------:R-:W-:Y:S01]  /*1c60*/  LEA R4, P1, R6.reuse, UR4, 0x2 ;  /* 0x0000000406047c11 */ /* 0x040fe2000f8210ff */
[----:B------:R-:W-:Y:S03]  /*1c70*/  BSSY.RECONVERGENT B0, `(.L_x_589) ;  /* 0x0000020000007945 */ /* 0x000fe60003800200 */
[----:B------:R-:W-:Y:S01]  /*1c80*/  LEA.HI.X R5, R6, UR5, R5, 0x2, P1 ;  /* 0x0000000506057c11 */ /* 0x000fe200088f1405 */
[----:B------:R-:W-:-:S05]  /*1c90*/  VIADD R6, R0, 0x4c0 ;  /* 0x000004c000067836 */ /* 0x000fca0000000000 */
[----:B------:R-:W-:Y:S01]  /*1ca0*/  ISETP.GE.AND P1, PT, R6, UR6, PT ;  /* 0x0000000606007c0c */ /* 0x000fe2000bf26270 */
[----:B0-----:R0:W-:-:S12]  /*1cb0*/  STG.E desc[UR8][R4.64], R3 ;  /* 0x0000000304007986 */ /* 0x0011d8000c101908 */
[----:B------:R-:W-:Y:S05]  /*1cc0*/  @!P1 BRA `(.L_x_590) ;  /* 0x0000000000289947 */ /* 0x000fea0003800000 */
[----:B------:R-:W-:Y:S01]  /*1cd0*/  BSSY.RECONVERGENT B1, `(.L_x_591) ;  /* 0x0000006000017945 */ /* 0x000fe20003800200 */
[----:B0-----:R-:W-:Y:S01]  /*1ce0*/  VIADD R3, R6, -UR6 ;  /* 0x8000000606037c36 */ /* 0x001fe20008000000 */
[----:B------:R-:W-:Y:S02]  /*1cf0*/  CS2R R4, SRZ ;  /* 0x0000000000047805 */ /* 0x000fe4000001ff00 */
[----:B------:R-:W-:Y:S05]  /*1d00*/  @P0 BRA `(.L_x_592) ;  /* 0x0000000000080947 */ /* 0x000fea0003800000 */
[----:B------:R-:W0:Y:S02]  /*1d10*/  LDC.64 R4, c[0x0][0x3d0] ;  /* 0x0000f400ff047b82 */ /* 0x000e240000000a00 */
[----:B0-----:R-:W5:Y:S02]  /*1d20*/  LDG.E.64 R4, desc[UR8][R4.64] ;  /* 0x0000000804047981 */ /* 0x001f64000c1e1b00 */
.L_x_592:
[----:B------:R-:W-:Y:S05]  /*1d30*/  BSYNC.RECONVERGENT B1 ;  /* 0x0000000000017941 */ /* 0x000fea0003800200 */
.L_x_591:
[----:B-----5:R-:W-:-:S04]  /*1d40*/  IADD3 R6, P1, PT, R3, R4, RZ ;  /* 0x0000000403067210 */ /* 0x020fc80007f3e0ff */
[----:B------:R-:W-:Y:S01]  /*1d50*/  LEA.HI.X.SX32 R5, R3, R5, 0x1, P1 ;  /* 0x0000000503057211 */ /* 0x000fe200008f0eff */
[----:B------:R-:W-:Y:S08]  /*1d60*/  BRA `(.L_x_593) ;  /* 0x0000000000407947 */ /* 0x000ff00003800000 */
.L_x_590:
        /* <DEDUP_REMOVED lines=8> */
.L_x_595:
[----:B------:R-:W-:Y:S05]  /*1df0*/  BSYNC.RECONVERGENT B1 ;  /* 0x0000000000017941 */ /* 0x000fea0003800200 */
.L_x_594:
[----:B------:R-:W0:Y:S01]  /*1e00*/  LDCU.64 UR12, c[0x0][0x3c0] ;  /* 0x00007800ff0c77ac */ /* 0x000e220008000a00 */
[----:B------:R-:W-:-:S04]  /*1e10*/  IADD3 R3, P1, PT, R6, R3, RZ ;  /* 0x0000000306037210 */ /* 0x000fc80007f3e0ff */
[----:B------:R-:W-:Y:S01]  /*1e20*/  LOP3.LUT R3, RZ, R3, RZ, 0x33, !PT ;  /* 0x00000003ff037212 */ /* 0x000fe200078e33ff */
[----:B------:R-:W-:-:S03]  /*1e30*/  IMAD.X R4, RZ, RZ, R7, P1 ;  /* 0x000000ffff047224 */ /* 0x000fc600008e0607 */
[----:B0-----:R-:W-:Y:S02]  /*1e40*/  IADD3 R6, P1, PT, R3, UR12, RZ ;  /* 0x0000000c03067c10 */ /* 0x001fe4000ff3e0ff */
[----:B------:R-:W-:-:S04]  /*1e50*/  LOP3.LUT R3, RZ, R4, RZ, 0x33, !PT ;  /* 0x00000004ff037212 */ /* 0x000fc800078e33ff */
[----:B------:R-:W-:-:S07]  /*1e60*/  IADD3.X R5, PT, PT, R3, UR13, RZ, P1, !PT ;  /* 0x0000000d03057c10 */ /* 0x000fce0008ffe4ff */
.L_x_593:
[----:B------:R-:W-:Y:S05]  /*1e70*/  BSYNC.RECONVERGENT B0 ;  /* 0x0000000000007941 */ /* 0x000fea0003800200 */
.L_x_589:
        /* <DEDUP_REMOVED lines=14> */
.L_x_599:
[----:B------:R-:W-:Y:S05]  /*1f60*/  BSYNC.RECONVERGENT B1 ;  /* 0x0000000000017941 */ /* 0x000fea0003800200 */
.L_x_598:
[----:B-----5:R-:W-:-:S04]  /*1f70*/  IADD3 R6, P1, PT, R3, R4, RZ ;  /* 0x0000000403067210 */ /* 0x020fc80007f3e0ff */
[----:B------:R-:W-:Y:S01]  /*1f80*/  LEA.HI.X.SX32 R5, R3, R5, 0x1, P1 ;  /* 0x0000000503057211 */ /* 0x000fe200008f0eff */
[----:B------:R-:W-:Y:S08]  /*1f90*/  BRA `(.L_x_600) ;  /* 0x0000000000407947 */ /* 0x000ff00003800000 */
.L_x_597:
        /* <DEDUP_REMOVED lines=8> */
.L_x_602:
[----:B------:R-:W-:Y:S05]  /*2020*/  BSYNC.RECONVERGENT B1 ;  /* 0x0000000000017941 */ /* 0x000fea0003800200 */
.L_x_601:
[----:B------:R-:W0:Y:S01]  /*2030*/  LDCU.64 UR12, c[0x0][0x3c0] ;  /* 0x00007800ff0c77ac */ /* 0x000e220008000a00 */
[----:B------:R-:W-:-:S04]  /*2040*/  IADD3 R3, P1, PT, R6, R3, RZ ;  /* 0x0000000306037210 */ /* 0x000fc80007f3e0ff */
[----:B------:R-:W-:Y:S01]  /*2050*/  LOP3.LUT R3, RZ, R3, RZ, 0x33, !PT ;  /* 0x00000003ff037212 */ /* 0x000fe200078e33ff */
[----:B------:R-:W-:-:S03]  /*2060*/  IMAD.X R4, RZ, RZ, R7, P1 ;  /* 0x000000ffff047224 */ /* 0x000fc600008e0607 */
[----:B0-----:R-:W-:Y:S02]  /*2070*/  IADD3 R6, P1, PT, R3, UR12, RZ ;  /* 0x0000000c03067c10 */ /* 0x001fe4000ff3e0ff */
[----:B------:R-:W-:-:S04]  /*2080*/  LOP3.LUT R3, RZ, R4, RZ, 0x33, !PT ;  /* 0x00000004ff037212 */ /* 0x000fc800078e33ff */
[----:B------:R-:W-:-:S07]  /*2090*/  IADD3.X R5, PT, PT, R3, UR13, RZ, P1, !PT ;  /* 0x0000000d03057c10 */ /* 0x000fce0008ffe4ff */
.L_x_600:
[----:B------:R-:W-:Y:S05]  /*20a0*/  BSYNC.RECONVERGENT B0 ;  /* 0x0000000000007941 */ /* 0x000fea0003800200 */
.L_x_596:
        /* <DEDUP_REMOVED lines=14> */
.L_x_606:
[----:B------:R-:W-:Y:S05]  /*2190*/  BSYNC.RECONVERGENT B1 ;  /* 0x0000000000017941 */ /* 0x000fea0003800200 */
.L_x_605:
[----:B-----5:R-:W-:-:S04]  /*21a0*/  IADD3 R6, P1, PT, R3, R4, RZ ;  /* 0x0000000403067210 */ /* 0x020fc80007f3e0ff */
[----:B------:R-:W-:Y:S01]  /*21b0*/  LEA.HI.X.SX32 R5, R3, R5, 0x1, P1 ;  /* 0x0000000503057211 */ /* 0x000fe200008f0eff */
[----:B------:R-:W-:Y:S08]  /*21c0*/  BRA `(.L_x_607) ;  /* 0x0000000000407947 */ /* 0x000ff00003800000 */
.L_x_604:
        /* <DEDUP_REMOVED lines=8> */
.L_x_609:
[----:B------:R-:W-:Y:S05]  /*2250*/  BSYNC.RECONVERGENT B1 ;  /* 0x0000000000017941 */ /* 0x000fea0003800200 */
.L_x_608:
[----:B------:R-:W0:Y:S01]  /*2260*/  LDCU.64 UR12, c[0x0][0x3c0] ;  /* 0x00007800ff0c77ac */ /* 0x000e220008000a00 */
[----:B------:R-:W-:-:S04]  /*2270*/  IADD3 R3, P1, PT, R6, R3, RZ ;  /* 0x0000000306037210 */ /* 0x000fc80007f3e0ff */
[----:B------:R-:W-:Y:S01]  /*2280*/  LOP3.LUT R3, RZ, R3, RZ, 0x33, !PT ;  /* 0x00000003ff037212 */ /* 0x000fe200078e33ff */
[----:B------:R-:W-:-:S03]  /*2290*/  IMAD.X R4, RZ, RZ, R7, P1 ;  /* 0x000000ffff047224 */ /* 0x000fc600008e0607 */
[----:B0-----:R-:W-:Y:S02]  /*22a0*/  IADD3 R6, P1, PT, R3, UR12, RZ ;  /* 0x0000000c03067c10 */ /* 0x001fe4000ff3e0ff */
[----:B------:R-:W-:-:S04]  /*22b0*/  LOP3.LUT R3, RZ, R4, RZ, 0x33, !PT ;  /* 0x00000004ff037212 */ /* 0x000fc800078e33ff */
[----:B------:R-:W-:-:S07]  /*22c0*/  IADD3.X R5, PT, PT, R3, UR13, RZ, P1, !PT ;  /* 0x0000000d03057c10 */ /* 0x000fce0008ffe4ff */
.L_x_607:
[----:B------:R-:W-:Y:S05]  /*22d0*/  BSYNC.RECONVERGENT B0 ;  /* 0x0000000000007941 */ /* 0x000fea0003800200 */
.L_x_603:
        /* <DEDUP_REMOVED lines=14> */
.L_x_613:
[----:B------:R-:W-:Y:S05]  /*23c0*/  BSYNC.RECONVERGENT B1 ;  /* 0x0000000000017941 */ /* 0x000fea0003800200 */
.L_x_612:
[----:B-----5:R-:W-:-:S04]  /*23d0*/  IADD3 R6, P1, PT, R3, R4, RZ ;  /* 0x0000000403067210 */ /* 0x020fc80007f3e0ff */
[----:B------:R-:W-:Y:S01]  /*23e0*/  LEA.HI.X.SX32 R5, R3, R5, 0x1, P1 ;  /* 0x0000000503057211 */ /* 0x000fe200008f0eff */
[----:B------:R-:W-:Y:S08]  /*23f0*/  BRA `(.L_x_614) ;  /* 0x0000000000407947 */ /* 0x000ff00003800000 */
.L_x_611:
        /* <DEDUP_REMOVED lines=8> */
.L_x_616:
[----:B------:R-:W-:Y:S05]  /*2480*/  BSYNC.RECONVERGENT B1 ;  /* 0x0000000000017941 */ /* 0x000fea0003800200 */
.L_x_615:
[----:B------:R-:W0:Y:S01]  /*2490*/  LDCU.64 UR12, c[0x0][0x3c0] ;  /* 0x00007800ff0c77ac */ /* 0x000e220008000a00 */
[----:B------:R-:W-:-:S04]  /*24a0*/  IADD3 R3, P1, PT, R6, R3, RZ ;  /* 0x0000000306037210 */ /* 0x000fc80007f3e0ff */
[----:B------:R-:W-:Y:S01]  /*24b0*/  LOP3.LUT R3, RZ, R3, RZ, 0x33, !PT ;  /* 0x00000003ff037212 */ /* 0x000fe200078e33ff */
[----:B------:R-:W-:-:S03]  /*24c0*/  IMAD.X R4, RZ, RZ, R7, P1 ;  /* 0x000000ffff047224 */ /* 0x000fc600008e0607 */
[----:B0-----:R-:W-:Y:S02]  /*24d0*/  IADD3 R6, P1, PT, R3, UR12, RZ ;  /* 0x0000000c03067c10 */ /* 0x001fe4000ff3e0ff */
[----:B------:R-:W-:-:S04]  /*24e0*/  LOP3.LUT R3, RZ, R4, RZ, 0x33, !PT ;  /* 0x00000004ff037212 */ /* 0x000fc800078e33ff */
[----:B------:R-:W-:-:S07]  /*24f0*/  IADD3.X R5, PT, PT, R3, UR13, RZ, P1, !PT ;  /* 0x0000000d03057c10 */ /* 0x000fce0008ffe4ff */
.L_x_614:
[----:B------:R-:W-:Y:S05]  /*2500*/  BSYNC.RECONVERGENT B0 ;  /* 0x0000000000007941 */ /* 0x000fea0003800200 */
.L_x_610:
        /* <DEDUP_REMOVED lines=14> */
.L_x_620:
[----:B------:R-:W-:Y:S05]  /*25f0*/  BSYNC.RECONVERGENT B1 ;  /* 0x0000000000017941 */ /* 0x000fea0003800200 */
.L_x_619:
[----:B-----5:R-:W-:-:S04]  /*2600*/  IADD3 R6, P1, PT, R3, R4, RZ ;  /* 0x0000000403067210 */ /* 0x020fc80007f3e0ff */
[----:B------:R-:W-:Y:S01]  /*2610*/  LEA.HI.X.SX32 R5, R3, R5, 0x1, P1 ;  /* 0x0000000503057211 */ /* 0x000fe200008f0eff */
[----:B------:R-:W-:Y:S08]  /*2620*/  BRA `(.L_x_621) ;  /* 0x0000000000407947 */ /* 0x000ff00003800000 */
.L_x_618:
        /* <DEDUP_REMOVED lines=8> */
.L_x_623:
[----:B------:R-:W-:Y:S05]  /*26b0*/  BSYNC.RECONVERGENT B1 ;  /* 0x0000000000017941 */ /* 0x000fea0003800200 */
.L_x_622:
[----:B------:R-:W0:Y:S01]  /*26c0*/  LDCU.64 UR12, c[0x0][0x3c0] ;  /* 0x00007800ff0c77ac */ /* 0x000e220008000a00 */
[----:B------:R-:W-:-:S04]  /*26d0*/  IADD3 R3, P1, PT, R6, R3, RZ ;  /* 0x0000000306037210 */ /* 0x000fc80007f3e0ff */
[----:B------:R-:W-:Y:S01]  /*26e0*/  LOP3.LUT R3, RZ, R3, RZ, 0x33, !PT ;  /* 0x00000003ff037212 */ /* 0x000fe200078e33ff */
[----:B------:R-:W-:-:S03]  /*26f0*/  IMAD.X R4, RZ, RZ, R7, P1 ;  /* 0x000000ffff047224 */ /* 0x000fc600008e0607 */
[----:B0-----:R-:W-:Y:S02]  /*2700*/  IADD3 R6, P1, PT, R3, UR12, RZ ;  /* 0x0000000c03067c10 */ /* 0x001fe4000ff3e0ff */
[----:B------:R-:W-:-:S04]  /*2710*/  LOP3.LUT R3, RZ, R4, RZ, 0x33, !PT ;  /* 0x00000004ff037212 */ /* 0x000fc800078e33ff */
[----:B------:R-:W-:-:S07]  /*2720*/  IADD3.X R5, PT, PT, R3, UR13, RZ, P1, !PT ;  /* 0x0000000d03057c10 */ /* 0x000fce0008ffe4ff */
.L_x_621:
[----:B------:R-:W-:Y:S05]  /*2730*/  BSYNC.RECONVERGENT B0 ;  /* 0x0000000000007941 */ /* 0x000fea0003800200 */
.L_x_617:
        /* <DEDUP_REMOVED lines=14> */
.L_x_627:
[----:B------:R-:W-:Y:S05]  /*2820*/  BSYNC.RECONVERGENT B1 ;  /* 0x0000000000017941 */ /* 0x000fea0003800200 */
.L_x_626:
[----:B-----5:R-:W-:-:S04]  /*2830*/  IADD3 R6, P1, PT, R3, R4, RZ ;  /* 0x0000000403067210 */ /* 0x020fc80007f3e0ff */
[----:B------:R-:W-:Y:S01]  /*2840*/  LEA.HI.X.SX32 R5, R3, R5, 0x1, P1 ;  /* 0x0000000503057211 */ /* 0x000fe200008f0eff */
[----:B------:R-:W-:Y:S08]  /*2850*/  BRA `(.L_x_628) ;  /* 0x0000000000407947 */ /* 0x000ff00003800000 */
.L_x_625:
        /* <DEDUP_REMOVED lines=8> */
.L_x_630:
[----:B------:R-:W-:Y:S05]  /*28e0*/  BSYNC.RECONVERGENT B1 ;  /* 0x0000000000017941 */ /* 0x000fea0003800200 */
.L_x_629:
[----:B------:R-:W0:Y:S01]  /*28f0*/  LDCU.64 UR12, c[0x0][0x3c0] ;  /* 0x00007800ff0c77ac */ /* 0x000e220008000a00 */
[----:B------:R-:W-:-:S04]  /*2900*/  IADD3 R3, P1, PT, R6, R3, RZ ;  /* 0x0000000306037210 */ /* 0x000fc80007f3e0ff */
[----:B------:R-:W-:Y:S01]  /*2910*/  LOP3.LUT R3, RZ, R3, RZ, 0x33, !PT ;  /* 0x00000003ff037212 */ /* 0x000fe200078e33ff */
[----:B------:R-:W-:-:S03]  /*2920*/  IMAD.X R4, RZ, RZ, R7, P1 ;  /* 0x000000ffff047224 */ /* 0x000fc600008e0607 */
[----:B0-----:R-:W-:Y:S02]  /*2930*/  IADD3 R6, P1, PT, R3, UR12, RZ ;  /* 0x0000000c03067c10 */ /* 0x001fe4000ff3e0ff */
[----:B------:R-:W-:-:S04]  /*2940*/  LOP3.LUT R3, RZ, R4, RZ, 0x33, !PT ;  /* 0x00000004ff037212 */ /* 0x000fc800078e33ff */
[----:B------:R-:W-:-:S07]  /*2950*/  IADD3.X R5, PT, PT, R3, UR13, RZ, P1, !PT ;  /* 0x0000000d03057c10 */ /* 0x000fce0008ffe4ff */
.L_x_628:
[----:B------:R-:W-:Y:S05]  /*2960*/  BSYNC.RECONVERGENT B0 ;  /* 0x0000000000007941 */ /* 0x000fea0003800200 */
.L_x_624:
        /* <DEDUP_REMOVED lines=14> */
.L_x_634:
[----:B------:R-:W-:Y:S05]  /*2a50*/  BSYNC.RECONVERGENT B1 ;  /* 0x0000000000017941 */ /* 0x000fea0003800200 */
.L_x_633:
[----:B-----5:R-:W-:-:S04]  /*2a60*/  IADD3 R6, P1, PT, R3, R4, RZ ;  /* 0x0000000403067210 */ /* 0x020fc80007f3e0ff */
[----:B------:R-:W-:Y:S01]  /*2a70*/  LEA.HI.X.SX32 R5, R3, R5, 0x1, P1 ;  /* 0x0000000503057211 */ /* 0x000fe200008f0eff */
[----:B------:R-:W-:Y:S08]  /*2a80*/  BRA `(.L_x_635) ;  /* 0x0000000000407947 */ /* 0x000ff00003800000 */
.L_x_632:
        /* <DEDUP_REMOVED lines=8> */
.L_x_637:
[----:B------:R-:W-:Y:S05]  /*2b10*/  BSYNC.RECONVERGENT B1 ;  /* 0x0000000000017941 */ /* 0x000fea0003800200 */
.L_x_636:
[----:B------:R-:W0:Y:S01]  /*2b20*/  LDCU.64 UR12, c[0x0][0x3c0] ;  /* 0x00007800ff0c77ac */ /* 0x000e220008000a00 */
[----:B------:R-:W-:-:S04]  /*2b30*/  IADD3 R3, P1, PT, R6, R3, RZ ;  /* 0x0000000306037210 */ /* 0x000fc80007f3e0ff */
[----:B------:R-:W-:Y:S01]  /*2b40*/  LOP3.LUT R3, RZ, R3, RZ, 0x33, !PT ;  /* 0x00000003ff037212 */ /* 0x000fe200078e33ff */
[----:B------:R-:W-:-:S03]  /*2b50*/  IMAD.X R4, RZ, RZ, R7, P1 ;  /* 0x000000ffff047224 */ /* 0x000fc600008e0607 */
[----:B0-----:R-:W-:Y:S02]  /*2b60*/  IADD3 R6, P1, PT, R3, UR12, RZ ;  /* 0x0000000c03067c10 */ /* 0x001fe4000ff3e0ff */
[----:B------:R-:W-:-:S04]  /*2b70*/  LOP3.LUT R3, RZ, R4, RZ, 0x33, !PT ;  /* 0x00000004ff037212 */ /* 0x000fc800078e33ff */
[----:B------:R-:W-:-:S07]  /*2b80*/  IADD3.X R5, PT, PT, R3, UR13, RZ, P1, !PT ;  /* 0x0000000d03057c10 */ /* 0x000fce0008ffe4ff */
.L_x_635:
[----:B------:R-:W-:Y:S05]  /*2b90*/  BSYNC.RECONVERGENT B0 ;  /* 0x0000000000007941 */ /* 0x000fea0003800200 */
.L_x_631:
        /* <DEDUP_REMOVED lines=14> */
.L_x_641:
[----:B------:R-:W-:Y:S05]  /*2c80*/  BSYNC.RECONVERGENT B1 ;  /* 0x0000000000017941 */ /* 0x000fea0003800200 */
.L_x_640:
[----:B-----5:R-:W-:-:S04]  /*2c90*/  IADD3 R6, P1, PT, R3, R4, RZ ;  /* 0x0000000403067210 */ /* 0x020fc80007f3e0ff */
[----:B------:R-:W-:Y:S01]  /*2ca0*/  LEA.HI.X.SX32 R5, R3, R5, 0x1, P1 ;  /* 0x0000000503057211 */ /* 0x000fe200008f0eff */
[----:B------:R-:W-:Y:S08]  /*2cb0*/  BRA `(.L_x_642) ;  /* 0x0000000000407947 */ /* 0x000ff00003800000 */
.L_x_639:
        /* <DEDUP_REMOVED lines=8> */
.L_x_644:
[----:B------:R-:W-:Y:S05]  /*2d40*/  BSYNC.RECONVERGENT B1 ;  /* 0x0000000000017941 */ /* 0x000fea0003800200 */
.L_x_643:
[----:B------:R-:W0:Y:S01]  /*2d50*/  LDCU.64 UR12, c[0x0][0x3c0] ;  /* 0x00007800ff0c77ac */ /* 0x000e220008000a00 */
[----:B------:R-:W-:-:S04]  /*2d60*/  IADD3 R3, P1, PT, R6, R3, RZ ;  /* 0x0000000306037210 */ /* 0x000fc80007f3e0ff */
[----:B------:R-:W-:Y:S01]  /*2d70*/  LOP3.LUT R3, RZ, R3, RZ, 0x33, !PT ;  /* 0x00000003ff037212 */ /* 0x000fe200078e33ff */
[----:B------:R-:W-:-:S03]  /*2d80*/  IMAD.X R4, RZ, RZ, R7, P1 ;  /* 0x000000ffff047224 */ /* 0x000fc600008e0607 */
[----:B0-----:R-:W-:Y:S02]  /*2d90*/  IADD3 R6, P1, PT, R3, UR12, RZ ;  /* 0x0000000c03067c10 */ /* 0x001fe4000ff3e0ff */
[----:B------:R-:W-:-:S04]  /*2da0*/  LOP3.LUT R3, RZ, R4, RZ, 0x33, !PT ;  /* 0x00000004ff037212 */ /* 0x000fc800078e33ff */
[----:B------:R-:W-:-:S07]  /*2db0*/  IADD3.X R5, PT, PT, R3, UR13, RZ, P1, !PT ;  /* 0x0000000d03057c10 */ /* 0x000fce0008ffe4ff */
.L_x_642:
[----:B------:R-:W-:Y:S05]  /*2dc0*/  BSYNC.RECONVERGENT B0 ;  /* 0x0000000000007941 */ /* 0x000fea0003800200 */
.L_x_638:
        /* <DEDUP_REMOVED lines=14> */
.L_x_648:
[----:B------:R-:W-:Y:S05]  /*2eb0*/  BSYNC.RECONVERGENT B1 ;  /* 0x0000000000017941 */ /* 0x000fea0003800200 */
.L_x_647:
[----:B-----5:R-:W-:-:S04]  /*2ec0*/  IADD3 R6, P1, PT, R3, R4, RZ ;  /* 0x0000000403067210 */ /* 0x020fc80007f3e0ff */
[----:B------:R-:W-:Y:S01]  /*2ed0*/  LEA.HI.X.SX32 R5, R3, R5, 0x1, P1 ;  /* 0x0000000503057211 */ /* 0x000fe200008f0eff */
[----:B------:R-:W-:Y:S08]  /*2ee0*/  BRA `(.L_x_649) ;  /* 0x0000000000407947 */ /* 0x000ff00003800000 */
.L_x_646:
        /* <DEDUP_REMOVED lines=8> */
.L_x_651:
[----:B------:R-:W-:Y:S05]  /*2f70*/  BSYNC.RECONVERGENT B1 ;  /* 0x0000000000017941 */ /* 0x000fea0003800200 */
.L_x_650:
[----:B------:R-:W0:Y:S01]  /*2f80*/  LDCU.64 UR12, c[0x0][0x3c0] ;  /* 0x00007800ff0c77ac */ /* 0x000e220008000a00 */
[----:B------:R-:W-:-:S04]  /*2f90*/  IADD3 R3, P1, PT, R6, R3, RZ ;  /* 0x0000000306037210 */ /* 0x000fc80007f3e0ff */
[----:B------:R-:W-:Y:S01]  /*2fa0*/  LOP3.LUT R3, RZ, R3, RZ, 0x33, !PT ;  /* 0x00000003ff037212 */ /* 0x000fe200078e33ff */
[----:B------:R-:W-:-:S03]  /*2fb0*/  IMAD.X R4, RZ, RZ, R7, P1 ;  /* 0x000000ffff047224 */ /* 0x000fc600008e0607 */
[----:B0-----:R-:W-:Y:S02]  /*2fc0*/  IADD3 R6, P1, PT, R3, UR12, RZ ;  /* 0x0000000c03067c10 */ /* 0x001fe4000ff3e0ff */
[----:B------:R-:W-:-:S04]  /*2fd0*/  LOP3.LUT R3, RZ, R4, RZ, 0x33, !PT ;  /* 0x00000004ff037212 */ /* 0x000fc800078e33ff */
[----:B------:R-:W-:-:S07]  /*2fe0*/  IADD3.X R5, PT, PT, R3, UR13, RZ, P1, !PT ;  /* 0x0000000d03057c10 */ /* 0x000fce0008ffe4ff */
.L_x_649:
[----:B------:R-:W-:Y:S05]  /*2ff0*/  BSYNC.RECONVERGENT B0 ;  /* 0x0000000000007941 */ /* 0x000fea0003800200 */
.L_x_645:
        /* <DEDUP_REMOVED lines=14> */
.L_x_655:
[----:B------:R-:W-:Y:S05]  /*30e0*/  BSYNC.RECONVERGENT B1 ;  /* 0x0000000000017941 */ /* 0x000fea0003800200 */
.L_x_654:
[----:B-----5:R-:W-:-:S04]  /*30f0*/  IADD3 R6, P1, PT, R3, R4, RZ ;  /* 0x0000000403067210 */ /* 0x020fc80007f3e0ff */
[----:B------:R-:W-:Y:S01]  /*3100*/  LEA.HI.X.SX32 R5, R3, R5, 0x1, P1 ;  /* 0x0000000503057211 */ /* 0x000fe200008f0eff */
[----:B------:R-:W-:Y:S08]  /*3110*/  BRA `(.L_x_656) ;  /* 0x0000000000407947 */ /* 0x000ff00003800000 */
.L_x_653:
        /* <DEDUP_REMOVED lines=8> */
.L_x_658:
[----:B------:R-:W-:Y:S05]  /*31a0*/  BSYNC.RECONVERGENT B1 ;  /* 0x0000000000017941 */ /* 0x000fea0003800200 */
.L_x_657:
[----:B------:R-:W0:Y:S01]  /*31b0*/  LDCU.64 UR12, c[0x0][0x3c0] ;  /* 0x00007800ff0c77ac */ /* 0x000e220008000a00 */
[----:B------:R-:W-:-:S04]  /*31c0*/  IADD3 R3, P1, PT, R6, R3, RZ ;  /* 0x0000000306037210 */ /* 0x000fc80007f3e0ff */
[----:B------:R-:W-:Y:S01]  /*31d0*/  LOP3.LUT R3, RZ, R3, RZ, 0x33, !PT ;  /* 0x00000003ff037212 */ /* 0x000fe200078e33ff */
[----:B------:R-:W-:-:S03]  /*31e0*/  IMAD.X R4, RZ, RZ, R7, P1 ;  /* 0x000000ffff047224 */ /* 0x000fc600008e0607 */
[----:B0-----:R-:W-:Y:S02]  /*31f0*/  IADD3 R6, P1, PT, R3, UR12, RZ ;  /* 0x0000000c03067c10 */ /* 0x001fe4000ff3e0ff */
[----:B------:R-:W-:-:S04]  /*3200*/  LOP3.LUT R3, RZ, R4, RZ, 0x33, !PT ;  /* 0x00000004ff037212 */ /* 0x000fc800078e33ff */
[----:B------:R-:W-:-:S07]  /*3210*/  IADD3.X R5, PT, PT, R3, UR13, RZ, P1, !PT ;  /* 0x0000000d03057c10 */ /* 0x000fce0008ffe4ff */
.L_x_656:
[----:B------:R-:W-:Y:S05]  /*3220*/  BSYNC.RECONVERGENT B0 ;  /* 0x0000000000007941 */ /* 0x000fea0003800200 */
.L_x_652:
        /* <DEDUP_REMOVED lines=14> */
.L_x_662:
[----:B------:R-:W-:Y:S05]  /*3310*/  BSYNC.RECONVERGENT B1 ;  /* 0x0000000000017941 */ /* 0x000fea0003800200 */
.L_x_661:
[----:B-----5:R-:W-:-:S04]  /*3320*/  IADD3 R6, P1, PT, R3, R4, RZ ;  /* 0x0000000403067210 */ /* 0x020fc80007f3e0ff */
[----:B------:R-:W-:Y:S01]  /*3330*/  LEA.HI.X.SX32 R5, R3, R5, 0x1, P1 ;  /* 0x0000000503057211 */ /* 0x000fe200008f0eff */
[----:B------:R-:W-:Y:S08]  /*3340*/  BRA `(.L_x_663) ;  /* 0x0000000000407947 */ /* 0x000ff00003800000 */
.L_x_660:
        /* <DEDUP_REMOVED lines=8> */
.L_x_665:
[----:B------:R-:W-:Y:S05]  /*33d0*/  BSYNC.RECONVERGENT B1 ;  /* 0x0000000000017941 */ /* 0x000fea0003800200 */
.L_x_664:
[----:B------:R-:W0:Y:S01]  /*33e0*/  LDCU.64 UR12, c[0x0][0x3c0] ;  /* 0x00007800ff0c77ac */ /* 0x000e220008000a00 */
[----:B------:R-:W-:-:S04]  /*33f0*/  IADD3 R3, P1, PT, R6, R3, RZ ;  /* 0x0000000306037210 */ /* 0x000fc80007f3e0ff */
[----:B------:R-:W-:Y:S01]  /*3400*/  LOP3.LUT R3, RZ, R3, RZ, 0x33, !PT ;  /* 0x00000003ff037212 */ /* 0x000fe200078e33ff */
[----:B------:R-:W-:-:S03]  /*3410*/  IMAD.X R4, RZ, RZ, R7, P1 ;  /* 0x000000ffff047224 */ /* 0x000fc600008e0607 */
[----:B0-----:R-:W-:Y:S02]  /*3420*/  IADD3 R6, P1, PT, R3, UR12, RZ ;  /* 0x0000000c03067c10 */ /* 0x001fe4000ff3e0ff */
[----:B------:R-:W-:-:S04]  /*3430*/  LOP3.LUT R3, RZ, R4, RZ, 0x33, !PT ;  /* 0x00000004ff037212 */ /* 0x000fc800078e33ff */
[----:B------:R-:W-:-:S07]  /*3440*/  IADD3.X R5, PT, PT, R3, UR13, RZ, P1, !PT ;  /* 0x0000000d03057c10 */ /* 0x000fce0008ffe4ff */
.L_x_663:
[----:B------:R-:W-:Y:S05]  /*3450*/  BSYNC.RECONVERGENT B0 ;  /* 0x0000000000007941 */ /* 0x000fea0003800200 */
.L_x_659:
        /* <DEDUP_REMOVED lines=14> */
.L_x_669:
[----:B------:R-:W-:Y:S05]  /*3540*/  BSYNC.RECONVERGENT B1 ;  /* 0x0000000000017941 */ /* 0x000fea0003800200 */
.L_x_668:
[----:B-----5:R-:W-:-:S04]  /*3550*/  IADD3 R6, P1, PT, R3, R4, RZ ;  /* 0x0000000403067210 */ /* 0x020fc80007f3e0ff */
[----:B------:R-:W-:Y:S01]  /*3560*/  LEA.HI.X.SX32 R5, R3, R5, 0x1, P1 ;  /* 0x0000000503057211 */ /* 0x000fe200008f0eff */
[----:B------:R-:W-:Y:S08]  /*3570*/  BRA `(.L_x_670) ;  /* 0x0000000000407947 */ /* 0x000ff00003800000 */
.L_x_667:
        /* <DEDUP_REMOVED lines=8> */
.L_x_672:
[----:B------:R-:W-:Y:S05]  /*3600*/  BSYNC.RECONVERGENT B1 ;  /* 0x0000000000017941 */ /* 0x000fea0003800200 */
.L_x_671:
[----:B------:R-:W0:Y:S01]  /*3610*/  LDCU.64 UR12, c[0x0][0x3c0] ;  /* 0x00007800ff0c77ac */ /* 0x000e220008000a00 */
[----:B------:R-:W-:-:S04]  /*3620*/  IADD3 R3, P1, PT, R6, R3, RZ ;  /* 0x0000000306037210 */ /* 0x000fc80007f3e0ff */
[----:B------:R-:W-:Y:S01]  /*3630*/  LOP3.LUT R3, RZ, R3, RZ, 0x33, !PT ;  /* 0x00000003ff037212 */ /* 0x000fe200078e33ff */
[----:B------:R-:W-:-:S03]  /*3640*/  IMAD.X R4, RZ, RZ, R7, P1 ;  /* 0x000000ffff047224 */ /* 0x000fc600008e0607 */
[----:B0-----:R-:W-:Y:S02]  /*3650*/  IADD3 R6, P1, PT, R3, UR12, RZ ;  /* 0x0000000c03067c10 */ /* 0x001fe4000ff3e0ff */
[----:B------:R-:W-:-:S04]  /*3660*/  LOP3.LUT R3, RZ, R4, RZ, 0x33, !PT ;  /* 0x00000004ff037212 */ /* 0x000fc800078e33ff */
[----:B------:R-:W-:-:S07]  /*3670*/  IADD3.X R5, PT, PT, R3, UR13, RZ, P1, !PT ;  /* 0x0000000d03057c10 */ /* 0x000fce0008ffe4ff */
.L_x_670:
[----:B------:R-:W-:Y:S05]  /*3680*/  BSYNC.RECONVERGENT B0 ;  /* 0x0000000000007941 */ /* 0x000fea0003800200 */
.L_x_666:
        /* <DEDUP_REMOVED lines=14> */
.L_x_676:
[----:B------:R-:W-:Y:S05]  /*3770*/  BSYNC.RECONVERGENT B1 ;  /* 0x0000000000017941 */ /* 0x000fea0003800200 */
.L_x_675:
[----:B-----5:R-:W-:-:S04]  /*3780*/  IADD3 R6, P1, PT, R3, R4, RZ ;  /* 0x0000000403067210 */ /* 0x020fc80007f3e0ff */
[----:B------:R-:W-:Y:S01]  /*3790*/  LEA.HI.X.SX32 R5, R3, R5, 0x1, P1 ;  /* 0x0000000503057211 */ /* 0x000fe200008f0eff */
[----:B------:R-:W-:Y:S08]  /*37a0*/  BRA `(.L_x_677) ;  /* 0x0000000000407947 */ /* 0x000ff00003800000 */
.L_x_674:
        /* <DEDUP_REMOVED lines=8> */
.L_x_679:
[----:B------:R-:W-:Y:S05]  /*3830*/  BSYNC.RECONVERGENT B1 ;  /* 0x0000000000017941 */ /* 0x000fea0003800200 */
.L_x_678:
[----:B------:R-:W0:Y:S01]  /*3840*/  LDCU.64 UR12, c[0x0][0x3c0] ;  /* 0x00007800ff0c77ac */ /* 0x000e220008000a00 */
[----:B------:R-:W-:-:S04]  /*3850*/  IADD3 R3, P1, PT, R6, R3, RZ ;  /* 0x0000000306037210 */ /* 0x000fc80007f3e0ff */
[----:B------:R-:W-:Y:S01]  /*3860*/  LOP3.LUT R3, RZ, R3, RZ, 0x33, !PT ;  /* 0x00000003ff037212 */ /* 0x000fe200078e33ff */
[----:B------:R-:W-:-:S03]  /*3870*/  IMAD.X R4, RZ, RZ, R7, P1 ;  /* 0x000000ffff047224 */ /* 0x000fc600008e0607 */
[----:B0-----:R-:W-:Y:S02]  /*3880*/  IADD3 R6, P1, PT, R3, UR12, RZ ;  /* 0x0000000c03067c10 */ /* 0x001fe4000ff3e0ff */
[----:B------:R-:W-:-:S04]  /*3890*/  LOP3.LUT R3, RZ, R4, RZ, 0x33, !PT ;  /* 0x00000004ff037212 */ /* 0x000fc800078e33ff */
[----:B------:R-:W-:-:S07]  /*38a0*/  IADD3.X R5, PT, PT, R3, UR13, RZ, P1, !PT ;  /* 0x0000000d03057c10 */ /* 0x000fce0008ffe4ff */
.L_x_677:
[----:B------:R-:W-:Y:S05]  /*38b0*/  BSYNC.RECONVERGENT B0 ;  /* 0x0000000000007941 */ /* 0x000fea0003800200 */
.L_x_673:
        /* <DEDUP_REMOVED lines=14> */
.L_x_683:
[----:B------:R-:W-:Y:S05]  /*39a0*/  BSYNC.RECONVERGENT B1 ;  /* 0x0000000000017941 */ /* 0x000fea0003800200 */
.L_x_682:
[----:B-----5:R-:W-:-:S04]  /*39b0*/  IADD3 R6, P1, PT, R3, R4, RZ ;  /* 0x0000000403067210 */ /* 0x020fc80007f3e0ff */
[----:B------:R-:W-:Y:S01]  /*39c0*/  LEA.HI.X.SX32 R5, R3, R5, 0x1, P1 ;  /* 0x0000000503057211 */ /* 0x000fe200008f0eff */
[----:B------:R-:W-:Y:S08]  /*39d0*/  BRA `(.L_x_684) ;  /* 0x0000000000407947 */ /* 0x000ff00003800000 */
.L_x_681:
        /* <DEDUP_REMOVED lines=8> */
.L_x_686:
[----:B------:R-:W-:Y:S05]  /*3a60*/  BSYNC.RECONVERGENT B1 ;  /* 0x0000000000017941 */ /* 0x000fea0003800200 */
.L_x_685:
[----:B------:R-:W0:Y:S01]  /*3a70*/  LDCU.64 UR12, c[0x0][0x3c0] ;  /* 0x00007800ff0c77ac */ /* 0x000e220008000a00 */
[----:B------:R-:W-:-:S04]  /*3a80*/  IADD3 R3, P1, PT, R6, R3, RZ ;  /* 0x0000000306037210 */ /* 0x000fc80007f3e0ff */
[----:B------:R-:W-:Y:S01]  /*3a90*/  LOP3.LUT R3, RZ, R3, RZ, 0x33, !PT ;  /* 0x00000003ff037212 */ /* 0x000fe200078e33ff */
[----:B------:R-:W-:-:S03]  /*3aa0*/  IMAD.X R4, RZ, RZ, R7, P1 ;  /* 0x000000ffff047224 */ /* 0x000fc600008e0607 */
[----:B0-----:R-:W-:Y:S02]  /*3ab0*/  IADD3 R6, P1, PT, R3, UR12, RZ ;  /* 0x0000000c03067c10 */ /* 0x001fe4000ff3e0ff */
[----:B------:R-:W-:-:S04]  /*3ac0*/  LOP3.LUT R3, RZ, R4, RZ, 0x33, !PT ;  /* 0x00000004ff037212 */ /* 0x000fc800078e33ff */
[----:B------:R-:W-:-:S07]  /*3ad0*/  IADD3.X R5, PT, PT, R3, UR13, RZ, P1, !PT ;  /* 0x0000000d03057c10 */ /* 0x000fce0008ffe4ff */
.L_x_684:
[----:B------:R-:W-:Y:S05]  /*3ae0*/  BSYNC.RECONVERGENT B0 ;  /* 0x0000000000007941 */ /* 0x000fea0003800200 */
.L_x_680:
        /* <DEDUP_REMOVED lines=14> */
.L_x_690:
[----:B------:R-:W-:Y:S05]  /*3bd0*/  BSYNC.RECONVERGENT B1 ;  /* 0x0000000000017941 */ /* 0x000fea0003800200 */
.L_x_689:
[----:B-----5:R-:W-:-:S04]  /*3be0*/  IADD3 R6, P1, PT, R3, R4, RZ ;  /* 0x0000000403067210 */ /* 0x020fc80007f3e0ff */
[----:B------:R-:W-:Y:S01]  /*3bf0*/  LEA.HI.X.SX32 R5, R3, R5, 0x1, P1 ;  /* 0x0000000503057211 */ /* 0x000fe200008f0eff */
[----:B------:R-:W-:Y:S08]  /*3c00*/  BRA `(.L_x_691) ;  /* 0x0000000000407947 */ /* 0x000ff00003800000 */
.L_x_688:
        /* <DEDUP_REMOVED lines=8> */
.L_x_693:
[----:B------:R-:W-:Y:S05]  /*3c90*/  BSYNC.RECONVERGENT B1 ;  /* 0x0000000000017941 */ /* 0x000fea0003800200 */
.L_x_692:
[----:B------:R-:W0:Y:S01]  /*3ca0*/  LDCU.64 UR12, c[0x0][0x3c0] ;  /* 0x00007800ff0c77ac */ /* 0x000e220008000a00 */
[----:B------:R-:W-:-:S04]  /*3cb0*/  IADD3 R3, P1, PT, R6, R3, RZ ;  /* 0x0000000306037210 */ /* 0x000fc80007f3e0ff */
[----:B------:R-:W-:Y:S01]  /*3cc0*/  LOP3.LUT R3, RZ, R3, RZ, 0x33, !PT ;  /* 0x00000003ff037212 */ /* 0x000fe200078e33ff */
[----:B------:R-:W-:-:S03]  /*3cd0*/  IMAD.X R4, RZ, RZ, R7, P1 ;  /* 0x000000ffff047224 */ /* 0x000fc600008e0607 */
[----:B0-----:R-:W-:Y:S02]  /*3ce0*/  IADD3 R6, P1, PT, R3, UR12, RZ ;  /* 0x0000000c03067c10 */ /* 0x001fe4000ff3e0ff */
[----:B------:R-:W-:-:S04]  /*3cf0*/  LOP3.LUT R3, RZ, R4, RZ, 0x33, !PT ;  /* 0x00000004ff037212 */ /* 0x000fc800078e33ff */
[----:B------:R-:W-:-:S07]  /*3d00*/  IADD3.X R5, PT, PT, R3, UR13, RZ, P1, !PT ;  /* 0x0000000d03057c10 */ /* 0x000fce0008ffe4ff */
.L_x_691:
[----:B------:R-:W-:Y:S05]  /*3d10*/  BSYNC.RECONVERGENT B0 ;  /* 0x0000000000007941 */ /* 0x000fea0003800200 */
.L_x_687:
        /* <DEDUP_REMOVED lines=14> */
.L_x_697:
[----:B------:R-:W-:Y:S05]  /*3e00*/  BSYNC.RECONVERGENT B1 ;  /* 0x0000000000017941 */ /* 0x000fea0003800200 */
.L_x_696:
[----:B-----5:R-:W-:-:S04]  /*3e10*/  IADD3 R6, P1, PT, R3, R4, RZ ;  /* 0x0000000403067210 */ /* 0x020fc80007f3e0ff */
[----:B------:R-:W-:Y:S01]  /*3e20*/  LEA.HI.X.SX32 R5, R3, R5, 0x1, P1 ;  /* 0x0000000503057211 */ /* 0x000fe200008f0eff */
[----:B------:R-:W-:Y:S08]  /*3e30*/  BRA `(.L_x_698) ;  /* 0x0000000000407947 */ /* 0x000ff00003800000 */
.L_x_695:
        /* <DEDUP_REMOVED lines=8> */
.L_x_700:
[----:B------:R-:W-:Y:S05]  /*3ec0*/  BSYNC.RECONVERGENT B1 ;  /* 0x0000000000017941 */ /* 0x000fea0003800200 */
.L_x_699:
[----:B------:R-:W0:Y:S01]  /*3ed0*/  LDCU.64 UR12, c[0x0][0x3c0] ;  /* 0x00007800ff0c77ac */ /* 0x000e220008000a00 */
[----:B------:R-:W-:-:S04]  /*3ee0*/  IADD3 R3, P1, PT, R6, R3, RZ ;  /* 0x0000000306037210 */ /* 0x000fc80007f3e0ff */
[----:B------:R-:W-:Y:S01]  /*3ef0*/  LOP3.LUT R3, RZ, R3, RZ, 0x33, !PT ;  /* 0x00000003ff037212 */ /* 0x000fe200078e33ff */
[----:B------:R-:W-:-:S03]  /*3f00*/  IMAD.X R4, RZ, RZ, R7, P1 ;  /* 0x000000ffff047224 */ /* 0x000fc600008e0607 */
[----:B0-----:R-:W-:Y:S02]  /*3f10*/  IADD3 R6, P1, PT, R3, UR12, RZ ;  /* 0x0000000c03067c10 */ /* 0x001fe4000ff3e0ff */
[----:B------:R-:W-:-:S04]  /*3f20*/  LOP3.LUT R3, RZ, R4, RZ, 0x33, !PT ;  /* 0x00000004ff037212 */ /* 0x000fc800078e33ff */
[----:B------:R-:W-:-:S07]  /*3f30*/  IADD3.X R5, PT, PT, R3, UR13, RZ, P1, !PT ;  /* 0x0000000d03057c10 */ /* 0x000fce0008ffe4ff */
.L_x_698:
[----:B------:R-:W-:Y:S05]  /*3f40*/  BSYNC.RECONVERGENT B0 ;  /* 0x0000000000007941 */ /* 0x000fea0003800200 */
.L_x_694:
[----:B------:R-:W0:Y:S01]  /*3f50*/  LDS R3, [R2+0xa180] ;  /* 0x00a1800002037984 */ /* 0x000e220000000800 */
[----:B------:R-:W-:Y:S01]  /*3f60*/  LEA R4, P1, R6, UR4, 0x2 ;  /* 0x0000000406047c11 */ /* 0x000fe2000f8210ff */
[----:B------:R-:W-:Y:S01]  /*3f70*/  VIADD R0, R0, 0x2ac0 ;  /* 0x00002ac000007836 */ /* 0x000fe20000000000 */
[----:B------:R-:W-:Y:S02]  /*3f80*/  BSSY.RECONVERGENT B0, `(.L_x_701) ;  /* 0x000001f000007945 */ /* 0x000fe40003800200 */
[----:B------:R-:W-:Y:S02]  /*3f90*/  LEA.HI.X R5, R6, UR5, R5, 0x2, P1 ;  /* 0x0000000506057c11 */ /* 0x000fe400088f1405 */
[----:B------:R-:W-:-:S03]  /*3fa0*/  ISETP.GE.AND P1, PT, R0, UR6, PT ;  /* 0x0000000600007c0c */ /* 0x000fc6000bf26270 */
[----:B0-----:R0:W-:Y:S10]  /*3fb0*/  STG.E desc[UR8][R4.64], R3 ;  /* 0x0000000304007986 */ /* 0x0011f4000c101908 */
[----:B------:R-:W-:Y:S05]  /*3fc0*/  @!P1 BRA `(.L_x_702) ;  /* 0x0000000000289947 */ /* 0x000fea0003800000 */
[----:B------:R-:W-:Y:S01]  /*3fd0*/  BSSY.RECONVERGENT B1, `(.L_x_703) ;  /* 0x0000006000017945 */ /* 0x000fe20003800200 */
[----:B0-----:R-:W-:Y:S01]  /*3fe0*/  VIADD R3, R0, -UR6 ;  /* 0x8000000600037c36 */ /* 0x001fe20008000000 */
[----:B------:R-:W-:Y:S02]  /*3ff0*/  CS2R R4, SRZ ;  /* 0x0000000000047805 */ /* 0x000fe4000001ff00 */
[----:B------:R-:W-:Y:S05]  /*4000*/  @P0 BRA `(.L_x_704) ;  /* 0x0000000000080947 */ /* 0x000fea0003800000 */
[----:B------:R-:W0:Y:S02]  /*4010*/  LDC.64 R4, c[0x0][0x3d0] ;  /* 0x0000f400ff047b82 */ /* 0x000e240000000a00 */
[----:B0-----:R-:W5:Y:S02]  /*4020*/  LDG.E.64 R4, desc[UR8][R4.64] ;  /* 0x0000000804047981 */ /* 0x001f64000c1e1b00 */
.L_x_704:
[----:B------:R-:W-:Y:S05]  /*4030*/  BSYNC.RECONVERGENT B1 ;  /* 0x0000000000017941 */ /* 0x000fea0003800200 */
.L_x_703:
[----:B-----5:R-:W-:-:S04]  /*4040*/  IADD3 R6, P0, PT, R3, R4, RZ ;  /* 0x0000000403067210 */ /* 0x020fc80007f1e0ff */
[----:B------:R-:W-:Y:S01]  /*4050*/  LEA.HI.X.SX32 R5, R3, R5, 0x1, P0 ;  /* 0x0000000503057211 */ /* 0x000fe200000f0eff */
[----:B------:R-:W-:Y:S08]  /*4060*/  BRA `(.L_x_705) ;  /* 0x0000000000407947 */ /* 0x000ff00003800000 */
.L_x_702:
        /* <DEDUP_REMOVED lines=8> */
.L_x_707:
[----:B------:R-:W-:Y:S05]  /*40f0*/  BSYNC.RECONVERGENT B1 ;  /* 0x0000000000017941 */ /* 0x000fea0003800200 */
.L_x_706:
[----:B------:R-:W0:Y:S01]  /*4100*/  LDCU.64 UR12, c[0x0][0x3c0] ;  /* 0x00007800ff0c77ac */ /* 0x000e220008000a00 */
[----:B------:R-:W-:-:S04]  /*4110*/  IADD3 R0, P0, PT, R0, R3, RZ ;  /* 0x0000000300007210 */ /* 0x000fc80007f1e0ff */
[----:B------:R-:W-:Y:S01]  /*4120*/  LOP3.LUT R0, RZ, R0, RZ, 0x33, !PT ;  /* 0x00000000ff007212 */ /* 0x000fe200078e33ff */
[----:B------:R-:W-:-:S03]  /*4130*/  IMAD.X R3, RZ, RZ, R6, P0 ;  /* 0x000000ffff037224 */ /* 0x000fc600000e0606 */
[----:B0-----:R-:W-:Y:S02]  /*4140*/  IADD3 R6, P0, PT, R0, UR12, RZ ;  /* 0x0000000c00067c10 */ /* 0x001fe4000ff1e0ff */
[----:B------:R-:W-:-:S04]  /*4150*/  LOP3.LUT R0, RZ, R3, RZ, 0x33, !PT ;  /* 0x00000003ff007212 */ /* 0x000fc800078e33ff */
[----:B------:R-:W-:-:S07]  /*4160*/  IADD3.X R5, PT, PT, R0, UR13, RZ, P0, !PT ;  /* 0x0000000d00057c10 */ /* 0x000fce00087fe4ff */
.L_x_705:
[----:B------:R-:W-:Y:S05]  /*4170*/  BSYNC.RECONVERGENT B0 ;  /* 0x0000000000007941 */ /* 0x000fea0003800200 */
.L_x_701:
[----:B------:R-:W0:Y:S01]  /*4180*/  LDS R3, [R2+0xab00] ;  /* 0x00ab000002037984 */ /* 0x000e220000000800 */
[----:B------:R-:W-:-:S04]  /*4190*/  LEA R4, P0, R6, UR4, 0x2 ;  /* 0x0000000406047c11 */ /* 0x000fc8000f8010ff */
[----:B------:R-:W-:-:S05]  /*41a0*/  LEA.HI.X R5, R6, UR5, R5, 0x2, P0 ;  /* 0x0000000506057c11 */ /* 0x000fca00080f1405 */
[----:B0-----:R-:W-:Y:S01]  /*41b0*/  STG.E desc[UR8][R4.64], R3 ;  /* 0x0000000304007986 */ /* 0x001fe2000c101908 */
[----:B------:R-:W-:Y:S05]  /*41c0*/  EXIT ;  /* 0x000000000000794d */ /* 0x000fea0003800000 */
.L_x_576:
[----:B------:R-:W0:Y:S01]  /*41d0*/  S2R R0, SR_TID.X ;  /* 0x0000000000007919 */ /* 0x000e220000002100 */
[----:B------:R-:W1:Y:S01]  /*41e0*/  LDC.64 R2, c[0x0][0x3c8] ;  /* 0x0000f200ff027b82 */ /* 0x000e620000000a00 */
[----:B------:R-:W2:Y:S01]  /*41f0*/  LDCU.U8 UR4, c[0x0][0x3b8] ;  /* 0x00007700ff0477ac */ /* 0x000ea20008000000 */
[----:B------:R-:W3:Y:S01]  /*4200*/  LDCU.64 UR6, c[0x0][0x380] ;  /* 0x00007000ff0677ac */ /* 0x000ee20008000a00 */
[----:B--2---:R-:W-:Y:S01]  /*4210*/  ISETP.NE.AND P0, PT, RZ, UR4, PT ;  /* 0x00000004ff007c0c */ /* 0x004fe2000bf05270 */
[----:B------:R-:W-:-:S03]  /*4220*/  USHF.R.S32.HI UR4, URZ, 0x1f, UR5 ;  /* 0x0000001fff047899 */ /* 0x000fc60008011405 */
[----:B-1----:R-:W-:Y:S02]  /*4230*/  SEL R2, R2, RZ, !P0 ;  /* 0x000000ff02027207 */ /* 0x002fe40004000000 */
[----:B------:R-:W-:Y:S02]  /*4240*/  SEL R3, R3, RZ, !P0 ;  /* 0x000000ff03037207 */ /* 0x000fe40004000000 */
[C---:B0-----:R-:W-:Y:S02]  /*4250*/  LOP3.LUT R4, R0.reuse, 0x1f, RZ, 0xc0, !PT ;  /* 0x0000001f00047812 */ /* 0x041fe400078ec0ff */
[----:B------:R-:W-:-:S05]  /*4260*/  LOP3.LUT R5, R0, 0x3e0, RZ, 0xc0, !PT ;  /* 0x000003e000057812 */ /* 0x000fca00078ec0ff */
[----:B------:R-:W-:-:S05]  /*4270*/  IMAD R5, R5, 0x13, R4 ;  /* 0x0000001305057824 */ /* 0x000fca00078e0204 */
[----:B------:R-:W-:-:S04]  /*4280*/  IADD3 R4, P1, P2, R5, UR5, R2 ;  /* 0x0000000505047c10 */ /* 0x000fc8000fa3e002 */
[----:B------:R-:W-:Y:S02]  /*4290*/  IADD3.X R3, PT, PT, RZ, UR4, R3, P1, P2 ;  /* 0x00000004ff037c10 */ /* 0x000fe40008fe4403 */
        /* <DEDUP_REMOVED lines=25> */
[----:B0-----:R-:W-:-:S02]  /*4430*/  ULEA UR4, UR6, UR4, 0x18 ;  /* 0x0000000406047291 */ /* 0x001fc4000f8ec0ff */
[----:B-1----:R-:W-:Y:S01]  /*4440*/  IMAD R23, R68, 0x260, R67 ;  /* 0x0000026044177824 */ /* 0x002fe200078e0243 */
[C---:B------:R-:W-:Y:S02]  /*4450*/  ISETP.NE.AND P1, PT, R67.reuse, 0x1f, PT ;  /* 0x0000001f4300780c */ /* 0x040fe40003f25270 */
[----:B------:R-:W-:Y:S02]  /*4460*/  ISETP.NE.AND P2, PT, R67, RZ, PT ;  /* 0x000000ff4300720c */ /* 0x000fe40003f45270 */
[----:B------:R-:W-:-:S05]  /*4470*/  LEA R23, R23, UR4, 0x2 ;  /* 0x0000000417177c11 */ /* 0x000fca000f8e10ff */
[----:B------:R-:W-:-:S04]  /*4480*/  IMAD R24, R67, 0x48, R23 ;  /* 0x0000004843187824 */ /* 0x000fc800078e0217 */
[----:B------:R-:W-:Y:S01]  /*4490*/  @!P1 LEA R71, R68, UR4, 0x2 ;  /* 0x0000000444479c11 */ /* 0x000fe2000f8e10ff */
[----:B--2---:R-:W-:Y:S04]  /*44a0*/  STS [R23], R4 ;  /* 0x0000000417007388 */ /* 0x004fe80000000800 */
[----:B---3--:R-:W-:Y:S04]  /*44b0*/  STS [R23+0x80], R5 ;  /* 0x0000800517007388 */ /* 0x008fe80000000800 */
[----:B----4-:R-:W-:Y:S04]  /*44c0*/  STS [R23+0x100], R6 ;  /* 0x0001000617007388 */ /* 0x010fe80000000800 */
        /* <DEDUP_REMOVED lines=35> */
[C---:B---3--:R-:W-:Y:S01]  /*4700*/  LOP3.LUT R15, R63.reuse, 0x1, RZ, 0xc, !PT ;  /* 0x000000013f0f7812 */ /* 0x048fe200078e0cff */
[----:B------:R-:W-:Y:S01]  /*4710*/  IMAD.IADD R16, R12, 0x1, R13 ;  /* 0x000000010c107824 */ /* 0x000fe200078e020d */
[----:B------:R-:W-:Y:S01]  /*4720*/  LOP3.LUT R80, R63, 0x1, RZ, 0xc0, !PT ;  /* 0x000000013f507812 */ /* 0x000fe200078ec0ff */
[----:B------:R-:W3:Y:S01]  /*4730*/  LDS R17, [R24+0x38] ;  /* 0x0000380018117984 */ /* 0x000ee20000000800 */
[C---:B----4-:R-:W-:Y:S01]  /*4740*/  LOP3.LUT R18, R2.reuse, 0x1, RZ, 0xc, !PT ;  /* 0x0000000102127812 */ /* 0x050fe200078e0cff */
[----:B------:R-:W-:Y:S01]  /*4750*/  IMAD.IADD R19, R15, 0x1, R16 ;  /* 0x000000010f137824 */ /* 0x000fe200078e0210 */
[----:B------:R-:W-:Y:S01]  /*4760*/  LOP3.LUT R79, R2, 0x1, RZ, 0xc0, !PT ;  /* 0x00000001024f7812 */ /* 0x000fe200078ec0ff */
[----:B------:R-:W4:Y:S01]  /*4770*/  LDS R32, [R24+0x3c] ;  /* 0x00003c0018207984 */ /* 0x000f220000000800 */
[----:B-----5:R-:W-:Y:S01]  /*4780*/  LOP3.LUT R33, R3, 0x1, RZ, 0xc, !PT ;  /* 0x0000000103217812 */ /* 0x020fe200078e0cff */
[----:B------:R-:W-:-:S02]  /*4790*/  IMAD.IADD R34, R18, 0x1, R19 ;  /* 0x0000000112227824 */ /* 0x000fc400078e0213 */
[----:B------:R-:W5:Y:S01]  /*47a0*/  LDS R35, [R24+0x40] ;  /* 0x0000400018237984 */ /* 0x000f620000000800 */
[----:B------:R-:W-:Y:S01]  /*47b0*/  LOP3.LUT R36, R4, 0x1, RZ, 0xc, !PT ;  /* 0x0000000104247812 */ /* 0x000fe200078e0cff */
[----:B------:R-:W-:Y:S02]  /*47c0*/  IMAD.IADD R37, R33, 0x1, R34 ;  /* 0x0000000121257824 */ /* 0x000fe400078e0222 */
[----:B------:R-:W5:Y:S01]  /*47d0*/  LDS R38, [R24+0x44] ;  /* 0x0000440018267984 */ /* 0x000f620000000800 */
[----:B------:R-:W-:Y:S01]  /*47e0*/  LOP3.LUT R39, R5, 0x1, RZ, 0xc, !PT ;  /* 0x0000000105277812 */ /* 0x000fe200078e0cff */
[----:B------:R-:W-:Y:S02]  /*47f0*/  IMAD.IADD R40, R36, 0x1, R37 ;  /* 0x0000000124287824 */ /* 0x000fe400078e0225 */
        /* <DEDUP_REMOVED lines=13> */
[----:B------:R-:W-:Y:S02]  /*48d0*/  LOP3.LUT R72, R14, 0x1, RZ, 0xc0, !PT ;  /* 0x000000010e487812 */ /* 0x000fe400078ec0ff */
[C---:B---3--:R-:W-:Y:S01]  /*48e0*/  LOP3.LUT R54, R17.reuse, 0x1, RZ, 0xc, !PT ;  /* 0x0000000111367812 */ /* 0x048fe200078e0cff */
[----:B------:R-:W-:Y:S01]  /*48f0*/  IMAD.IADD R55, R52, 0x1, R53 ;  /* 0x0000000134377824 */ /* 0x000fe200078e0235 */
[----:B------:R-:W-:Y:S02]  /*4900*/  LOP3.LUT R73, R17, 0x1, RZ, 0xc0, !PT ;  /* 0x0000000111497812 */ /* 0x000fe400078ec0ff */
[----:B----4-:R-:W-:Y:S01]  /*4910*/  LOP3.LUT R56, R32, 0x1, RZ, 0xc, !PT ;  /* 0x0000000120387812 */ /* 0x010fe200078e0cff */
[----:B------:R-:W-:Y:S01]  /*4920*/  IMAD.IADD R57, R54, 0x1, R55 ;  /* 0x0000000136397824 */ /* 0x000fe200078e0237 */
[----:B------:R-:W-:Y:S02]  /*4930*/  LOP3.LUT R74, R32, 0x1, RZ, 0xc0, !PT ;  /* 0x00000001204a7812 */ /* 0x000fe400078ec0ff */
[C---:B-----5:R-:W-:Y:S01]  /*4940*/  LOP3.LUT R58, R35.reuse, 0x1, RZ, 0xc, !PT ;  /* 0x00000001233a7812 */ /* 0x060fe200078e0cff */
[----:B------:R-:W-:Y:S01]  /*4950*/  IMAD.IADD R59, R56, 0x1, R57 ;  /* 0x00000001383b7824 */ /* 0x000fe200078e0239 */
[----:B------:R-:W-:-:S02]  /*4960*/  LOP3.LUT R75, R35, 0x1, RZ, 0xc0, !PT ;  /* 0x00000001234b7812 */ /* 0x000fc400078ec0ff */
[----:B------:R-:W-:Y:S01]  /*4970*/  LOP3.LUT R60, R38, 0x1, RZ, 0xc, !PT ;  /* 0x00000001263c7812 */ /* 0x000fe200078e0cff */
[----:B------:R-:W-:Y:S01]  /*4980*/  IMAD.IADD R61, R58, 0x1, R59 ;  /* 0x000000013a3d7824 */ /* 0x000fe200078e023b */
[----:B------:R-:W-:Y:S02]  /*4990*/  LOP3.LUT R76, R38, 0x1, RZ, 0xc0, !PT ;  /* 0x00000001264c7812 */ /* 0x000fe400078ec0ff */
[C---:B------:R-:W-:Y:S01]  /*49a0*/  LOP3.LUT R69, R41.reuse, 0x1, RZ, 0xc, !PT ;  /* 0x0000000129457812 */ /* 0x040fe200078e0cff */
[----:B------:R-:W-:Y:S01]  /*49b0*/  IMAD.IADD R62, R60, 0x1, R61 ;  /* 0x000000013c3e7824 */ /* 0x000fe200078e023d */
[----:B------:R-:W-:-:S03]  /*49c0*/  LOP3.LUT R77, R41, 0x1, RZ, 0xc0, !PT ;  /* 0x00000001294d7812 */ /* 0x000fc600078ec0ff */
        /* <DEDUP_REMOVED lines=12> */
[----:B------:R-:W-:-:S04]  /*4a90*/  ISETP.NE.AND P0, PT, R68, 0x2, PT ;  /* 0x000000024400780c */ /* 0x000fc80003f05270 */
[----:B------:R-:W-:Y:S01]  /*4aa0*/  @!P1 STS [R71], R70 ;  /* 0x0000004647009388 */ /* 0x000fe20000000800 */
        /* <DEDUP_REMOVED lines=33> */
[----:B------:R-:W-:-:S04]  /*4cc0*/  ISETP.NE.AND P0, PT, R68, 0xa, PT ;  /* 0x0000000a4400780c */ /* 0x000fc80003f05270 */
[----:B------:R-:W-:Y:S01]  /*4cd0*/  SEL R71, R25, R71, !P0 ;  /* 0x0000004719477207 */ /* 0x000fe20004000000 */
[----:B------:R-:W-:Y:S01]  /*4ce0*/  IMAD.IADD R25, R70, 0x1, -R69 ;  /* 0x0000000146197824 */ /* 0x000fe200078e0a45 */
[----:B------:R-:W-:Y:S02]  /*4cf0*/  ISETP.NE.AND P0, PT, R68, 0xb, PT ;  /* 0x0000000b4400780c */ /* 0x000fe40003f05270 */
[----:B------:R-:W-:Y:S02]  /*4d00*/  LOP3.LUT R69, R8, 0x1, RZ, 0xc0, !PT ;  /* 0x0000000108457812 */ /* 0x000fe400078ec0ff */
[----:B------:R-:W-:Y:S02]  /*4d10*/  SEL R71, R26, R71, !P0 ;  /* 0x000000471a477207 */ /* 0x000fe40004000000 */
[----:B------:R-:W-:Y:S01]  /*4d20*/  ISETP.NE.AND P0, PT, R68, 0xc, PT ;  /* 0x0000000c4400780c */ /* 0x000fe20003f05270 */
[----:B0-----:R-:W-:Y:S01]  /*4d30*/  IMAD.IADD R28, R27, 0x1, R28 ;  /* 0x000000011b1c7824 */ /* 0x001fe200078e021c */
[----:B------:R-:W-:-:S02]  /*4d40*/  LOP3.LUT R70, R9, 0x1, RZ, 0xc0, !PT ;  /* 0x0000000109467812 */ /* 0x000fc400078ec0ff */
[----:B------:R-:W-:Y:S01]  /*4d50*/  SEL R71, R27, R71, !P0 ;  /* 0x000000471b477207 */ /* 0x000fe20004000000 */
[----:B------:R-:W-:Y:S01]  /*4d60*/  IMAD.IADD R29, R29, 0x1, R28 ;  /* 0x000000011d1d7824 */ /* 0x000fe200078e021c */
[----:B------:R-:W-:-:S03]  /*4d70*/  ISETP.NE.AND P0, PT, R68, 0xd, PT ;  /* 0x0000000d4400780c */ /* 0x000fc60003f05270 */
[----:B------:R-:W-:Y:S01]  /*4d80*/  IMAD.IADD R30, R30, 0x1, R29 ;  /* 0x000000011e1e7824 */ /* 0x000fe200078e021d */
[----:B------:R-:W-:Y:S02]  /*4d90*/  SEL R71, R28, R71, !P0 ;  /* 0x000000471c477207 */ /* 0x000fe40004000000 */
[C---:B------:R-:W-:Y:S01]  /*4da0*/  ISETP.NE.AND P0, PT, R68.reuse, 0xe, PT ;  /* 0x0000000e4400780c */ /* 0x040fe20003f05270 */
[----:B------:R-:W-:Y:S01]  /*4db0*/  IMAD.IADD R31, R31, 0x1, R30 ;  /* 0x000000011f1f7824 */ /* 0x000fe200078e021e */
[----:B------:R-:W-:Y:S02]  /*4dc0*/  LOP3.LUT R28, R3, 0x1, RZ, 0xc0, !PT ;  /* 0x00000001031c7812 */ /* 0x000fe400078ec0ff */
[----:B------:R-:W-:Y:S02]  /*4dd0*/  SEL R71, R29, R71, !P0 ;  /* 0x000000471d477207 */ /* 0x000fe40004000000 */
[----:B------:R-:W-:Y:S01]  /*4de0*/  ISETP.NE.AND P0, PT, R68, 0xf, PT ;  /* 0x0000000f4400780c */ /* 0x000fe20003f05270 */
[----:B-1----:R-:W-:Y:S01]  /*4df0*/  IMAD.IADD R20, R31, 0x1, R20 ;  /* 0x000000011f147824 */ /* 0x002fe200078e0214 */
[----:B------:R-:W-:-:S02]  /*4e00*/  LOP3.LUT R29, R4, 0x1, RZ, 0xc0, !PT ;  /* 0x00000001041d7812 */ /* 0x000fc400078ec0ff */
[----:B------:R-:W-:Y:S01]  /*4e10*/  SEL R71, R30, R71, !P0 ;  /* 0x000000471e477207 */ /* 0x000fe20004000000 */
[----:B------:R-:W-:Y:S01]  /*4e20*/  IMAD.IADD R21, R21, 0x1, R20 ;  /* 0x0000000115157824 */ /* 0x000fe200078e0214 */
[----:B------:R-:W-:Y:S02]  /*4e30*/  ISETP.NE.AND P0, PT, R68, 0x10, PT ;  /* 0x000000104400780c */ /* 0x000fe40003f05270 */
[----:B------:R-:W-:Y:S01]  /*4e40*/  LOP3.LUT R30, R5, 0x1, RZ, 0xc0, !PT ;  /* 0x00000001051e7812 */ /* 0x000fe200078ec0ff */
[----:B------:R-:W-:Y:S01]  /*4e50*/  IMAD.IADD R23, R22, 0x1, R21 ;  /* 0x0000000116177824 */ /* 0x000fe200078e0215 */
[----:B------:R-:W-:Y:S02]  /*4e60*/  SEL R71, R31, R71, !P0 ;  /* 0x000000471f477207 */ /* 0x000fe40004000000 */
[----:B------:R-:W-:Y:S02]  /*4e70*/  ISETP.NE.AND P0, PT, R68, 0x12, PT ;  /* 0x000000124400780c */ /* 0x000fe40003f05270 */
[----:B------:R-:W-:-:S02]  /*4e80*/  SEL R71, R20, R71, !P1 ;  /* 0x0000004714477207 */ /* 0x000fc40004800000 */
[----:B------:R-:W-:Y:S02]  /*4e90*/  SEL R20, R25, RZ, P2 ;  /* 0x000000ff19147207 */ /* 0x000fe40001000000 */
[----:B------:R-:W-:Y:S02]  /*4ea0*/  SEL R71, R21, R71, !P0 ;  /* 0x0000004715477207 */ /* 0x000fe40004000000 */
[C---:B------:R-:W-:Y:S02]  /*4eb0*/  ISETP.GT.U32.AND P0, PT, R0.reuse, 0x1f, PT ;  /* 0x0000001f0000780c */ /* 0x040fe40003f04070 */
[----:B------:R-:W-:Y:S01]  /*4ec0*/  ISETP.GE.U32.AND P1, PT, R0, 0x20, PT ;  /* 0x000000200000780c */ /* 0x000fe20003f26070 */
[----:B------:R-:W-:Y:S01]  /*4ed0*/  IMAD.IADD R20, R71, 0x1, R20 ;  /* 0x0000000147147824 */ /* 0x000fe200078e0214 */
[----:B------:R-:W-:Y:S02]  /*4ee0*/  LOP3.LUT R31, R6, 0x1, RZ, 0xc0, !PT ;  /* 0x00000001061f7812 */ /* 0x000fe400078ec0ff */
[----:B------:R-:W-:-:S02]  /*4ef0*/  LOP3.LUT R68, R7, 0x1, RZ, 0xc0, !PT ;  /* 0x0000000107447812 */ /* 0x000fc400078ec0ff */
[----:B------:R-:W-:Y:S02]  /*4f00*/  LOP3.LUT R71, R11, 0x1, RZ, 0xc0, !PT ;  /* 0x000000010b477812 */ /* 0x000fe400078ec0ff */
[----:B------:R-:W-:-:S03]  /*4f10*/  SEL R78, R25, R20, !P1 ;  /* 0x00000014194e7207 */ /* 0x000fc60004800000 */
[----:B------:R-:W-:Y:S05]  /*4f20*/  @P0 BRA `(.L_x_708) ;  /* 0x0000000800a80947 */ /* 0x000fea0003800000 */
        /* <DEDUP_REMOVED lines=15> */
.L_x_1137:
[----:B------:R-:W-:Y:S05]  /*5020*/  @!P0 BRA `(.L_x_710) ;  /* 0x0000000000748947 */ /* 0x000fea0003800000 */
[----:B------:R-:W-:-:S07]  /*5030*/  IMAD.MOV.U32 R26, RZ, RZ, 0x3ae ;  /* 0x000003aeff1a7424 */ /* 0x000fce00078e00ff */
.L_x_712:
[----:B------:R-:W-:Y:S02]  /*5040*/  VIADD R27, R26, 0x1 ;  /* 0x000000011a1b7836 */ /* 0x000fe40000000000 */
[----:B------:R-:W-:Y:S02]  /*5050*/  IMAD R84, R84, 0x41a7, RZ ;  /* 0x000041a754547824 */ /* 0x000fe400078e02ff */
[----:B------:R-:W0:Y:S01]  /*5060*/  I2F.U32.RP R22, R27 ;  /* 0x0000001b00167306 */ /* 0x000e220000209000 */
[----:B------:R-:W-:Y:S01]  /*5070*/  IMAD.MOV R83, RZ, RZ, -R27 ;  /* 0x000000ffff537224 */ /* 0x000fe200078e0a1b */
[----:B------:R-:W-:Y:S02]  /*5080*/  ISETP.NE.U32.AND P2, PT, R27, RZ, PT ;  /* 0x000000ff1b00720c */ /* 0x000fe40003f45070 */
[----:B------:R-:W-:-:S04]  /*5090*/  LOP3.LUT R84, R84, 0x7fffffff, RZ, 0xc0, !PT ;  /* 0x7fffffff54547812 */ /* 0x000fc800078ec0ff */
        /* <DEDUP_REMOVED lines=13> */
[----:B------:R-:W-:-:S04]  /*5170*/  @!P2 LOP3.LUT R22, RZ, R27, RZ, 0x33, !PT ;  /* 0x0000001bff16a212 */ /* 0x000fc800078e33ff */
[----:B------:R-:W-:Y:S05]  /*5180*/  NANOSLEEP R22 ;  /* 0x000000160000735d */ /* 0x000fea0003800000 */
[----:B------:R-:W2:Y:S01]  /*5190*/  LD.E.64.STRONG.GPU R20, desc[UR8][R24.64+0x100] ;  /* 0x0001000818147980 */ /* 0x000ea2000c10fb00 */
[----:B------:R-:W-:Y:S01]  /*51a0*/  UMOV UR6, 0xffffffff ;  /* 0xffffffff00067882 */ /* 0x000fe20000000000 */
[----:B------:R-:W-:Y:S02]  /*51b0*/  SHF.R.U32.HI R26, RZ, 0x1, R26 ;  /* 0x00000001ff1a7819 */ /* 0x000fe4000001161a */
[----:B--2---:R-:W-:Y:S01]  /*51c0*/  ISETP.NE.AND P0, PT, R20, 0x63, PT ;  /* 0x000000631400780c */ /* 0x004fe20003f05270 */
[----:B------:R-:W-:-:S12]  /*51d0*/  BRA.DIV UR6, `(.L_x_711) ;  /* 0x000000da06ac7947 */ /* 0x000fd8000b800000 */
[----:B------:R-:W-:-:S13]  /*51e0*/  VOTE.ANY P0, !P0 ;  /* 0x0000000000ff7806 */ /* 0x000fda0004000100 */
.L_x_1140:
[----:B------:R-:W-:Y:S05]  /*51f0*/  @P0 BRA `(.L_x_712) ;  /* 0xfffffffc00900947 */ /* 0x000fea000383ffff */
.L_x_710:
[----:B------:R-:W-:Y:S01]  /*5200*/  UMOV UR6, 0xffffffff ;  /* 0xffffffff00067882 */ /* 0x000fe20000000000 */
[----:B------:R-:W-:Y:S02]  /*5210*/  ISETP.NE.AND P2, PT, R20, 0x65, PT ;  /* 0x000000651400780c */ /* 0x000fe40003f45270 */
[----:B------:R-:W-:Y:S11]  /*5220*/  BRA.DIV UR6, `(.L_x_713) ;  /* 0x000000da06b87947 */ /* 0x000ff6000b800000 */
[----:B------:R-:W0:Y:S01]  /*5230*/  S2R R82, SR_GEMASK ;  /* 0x0000000000527919 */ /* 0x000e220000003c00 */
[----:B------:R-:W-:Y:S01]  /*5240*/  VOTE.ANY R22, PT, !P2 ;  /* 0x0000000000167806 */ /* 0x000fe200050e0100 */
[C---:B------:R-:W-:Y:S02]  /*5250*/  VIADD R87, R67.reuse, 0x2 ;  /* 0x0000000243577836 */ /* 0x040fe40000000000 */
        /* <DEDUP_REMOVED lines=10> */
[----:B------:R-:W-:Y:S02]  /*5300*/  ISETP.GT.AND P2, PT, R88, R86, PT ;  /* 0x000000565800720c */ /* 0x000fe40003f44270 */
[----:B0-----:R-:W-:Y:S02]  /*5310*/  IADD3 R92, P3, PT, R24, 0x100, RZ ;  /* 0x00000100185c7810 */ /* 0x001fe40007f7e0ff */
[----:B-1----:R-:W-:-:S02]  /*5320*/  SEL R26, R26, RZ, !P0 ;  /* 0x000000ff1a1a7207 */ /* 0x002fc40004000000 */
        /* <DEDUP_REMOVED lines=19> */
.L_x_1149:
[----:B------:R-:W-:Y:S05]  /*5460*/  @!P0 BRA `(.L_x_714) ;  /* 0x00000004001c8947 */ /* 0x000fea0003800000 */
[----:B------:R-:W-:-:S07]  /*5470*/  IMAD.MOV.U32 R27, RZ, RZ, 0x3ae ;  /* 0x000003aeff1b7424 */ /* 0x000fce00078e00ff */
.L_x_720:
        /* <DEDUP_REMOVED lines=8> */
.L_x_1152:
[----:B------:R-:W-:Y:S05]  /*5500*/  @!P0 BRA `(.L_x_716) ;  /* 0x0000000000748947 */ /* 0x000fea0003800000 */
[----:B------:R-:W-:-:S07]  /*5510*/  IMAD.MOV.U32 R26, RZ, RZ, R27 ;  /* 0x000000ffff1a7224 */ /* 0x000fce00078e001b */
.L_x_718:
[----:B------:R-:W-:Y:S02]  /*5520*/  VIADD R89, R26, 0x1 ;  /* 0x000000011a597836 */ /* 0x000fe40000000000 */
[----:B------:R-:W-:Y:S02]  /*5530*/  IMAD R84, R84, 0x41a7, RZ ;  /* 0x000041a754547824 */ /* 0x000fe400078e02ff */
[----:B------:R-:W0:Y:S01]  /*5540*/  I2F.U32.RP R22, R89 ;  /* 0x0000005900167306 */ /* 0x000e220000209000 */
[----:B------:R-:W-:Y:S02]  /*5550*/  ISETP.NE.U32.AND P2, PT, R89, RZ, PT ;  /* 0x000000ff5900720c */ /* 0x000fe40003f45070 */
[----:B------:R-:W-:-:S05]  /*5560*/  LOP3.LUT R84, R84, 0x7fffffff, RZ, 0xc0, !PT ;  /* 0x7fffffff54547812 */ /* 0x000fca00078ec0ff */
[----:B0-----:R-:W0:Y:S02]  /*5570*/  MUFU.RCP R22, R22 ;  /* 0x0000001600167308 */ /* 0x001e240000001000 */
[----:B0-----:R-:W-:-:S06]  /*5580*/  VIADD R20, R22, 0xffffffe ;  /* 0x0ffffffe16147836 */ /* 0x001fcc0000000000 */
[----:B------:R0:W1:Y:S02]  /*5590*/  F2I.FTZ.U32.TRUNC.NTZ R21, R20 ;  /* 0x0000001400157305 */ /* 0x000064000021f000 */
[----:B0-----:R-:W-:-:S04]  /*55a0*/  IMAD.MOV R20, RZ, RZ, -R89 ;  /* 0x000000ffff147224 */ /* 0x001fc800078e0a59 */
[----:B-1----:R-:W-:Y:S02]  /*55b0*/  IMAD R22, R20, R21, RZ ;  /* 0x0000001514167224 */ /* 0x002fe400078e02ff */
[----:B------:R-:W-:-:S04]  /*55c0*/  IMAD.MOV.U32 R20, RZ, RZ, RZ ;  /* 0x000000ffff147224 */ /* 0x000fc800078e00ff */
        /* <DEDUP_REMOVED lines=16> */
.L_x_1155:
[----:B------:R-:W-:Y:S05]  /*56d0*/  @P0 BRA `(.L_x_718) ;  /* 0xfffffffc00900947 */ /* 0x000fea000383ffff */
.L_x_716:
        /* <DEDUP_REMOVED lines=31> */
.L_x_1164:
[----:B------:R-:W-:Y:S05]  /*58d0*/  @P0 BRA `(.L_x_720) ;  /* 0xfffffff800e80947 */ /* 0x000fea000383ffff */
.L_x_714:
[----:B------:R-:W-:Y:S01]  /*58e0*/  ISETP.NE.AND P0, PT, R67, RZ, PT ;  /* 0x000000ff4300720c */ /* 0x000fe20003f05270 */
[----:B------:R-:W0:Y:S01]  /*58f0*/  @!P1 S2R R21, SR_CgaCtaId ;  /* 0x0000000000159919 */ /* 0x000e220000008800 */
[----:B------:R-:W-:Y:S01]  /*5900*/  @!P1 MOV R20, 0x400 ;  /* 0x0000040000149802 */ /* 0x000fe20000000f00 */
[----:B------:R-:W-:Y:S02]  /*5910*/  @!P1 IMAD.IADD R23, R23, 0x1, R86 ;  /* 0x0000000117179824 */ /* 0x000fe400078e0256 */
[----:B------:R-:W-:-:S05]  /*5920*/  @!P1 IMAD.MOV.U32 R22, RZ, RZ, 0x65 ;  /* 0x00000065ff169424 */ /* 0x000fca00078e00ff */
[----:B------:R1:W-:Y:S03]  /*5930*/  @!P1 ST.E.64.STRONG.GPU desc[UR8][R90.64+0x100], R22 ;  /* 0x000100165a009985 */ /* 0x0003e6000c10fb08 */
[----:B------:R-:W-:Y:S01]  /*5940*/  @!P0 MOV R24, 0x400 ;  /* 0x0000040000188802 */ /* 0x000fe20000000f00 */
[----:B------:R-:W2:Y:S01]  /*5950*/  @!P0 S2R R25, SR_CgaCtaId ;  /* 0x0000000000198919 */ /* 0x000ea20000008800 */
[----:B0-----:R-:W-:Y:S01]  /*5960*/  @!P1 LEA R21, R21, R20, 0x18 ;  /* 0x0000001415159211 */ /* 0x001fe200078ec0ff */
[----:B------:R-:W-:Y:S02]  /*5970*/  IMAD.MOV.U32 R20, RZ, RZ, R78 ;  /* 0x000000ffff147224 */ /* 0x000fe400078e004e */
[----:B------:R-:W-:Y:S02]  /*5980*/  @!P0 IMAD.MOV.U32 R20, RZ, RZ, R86 ;  /* 0x000000ffff148224 */ /* 0x000fe400078e0056 */
[----:B------:R1:W-:Y:S04]  /*5990*/  @!P1 STS [R21+0x88], R23 ;  /* 0x0000881715009388 */ /* 0x0003e80000000800 */
[----:B------:R1:W-:Y:S01]  /*59a0*/  @!P1 STS [R21+0x84], R86 ;  /* 0x0000845615009388 */ /* 0x0003e20000000800 */
[----:B--2---:R-:W-:-:S05]  /*59b0*/  @!P0 LEA R25, R25, R24, 0x18 ;  /* 0x0000001819198211 */ /* 0x004fca00078ec0ff */
[----:B------:R1:W-:Y:S02]  /*59c0*/  @!P0 STS [R25+0x60], R86 ;  /* 0x0000605619008388 */ /* 0x0003e40000000800 */
.L_x_708:
[----:B------:R-:W-:Y:S05]  /*59d0*/  WARPSYNC.ALL ;  /* 0x0000000000007948 */ /* 0x000fea0003800000 */
[C---:B-1----:R-:W-:Y:S02]  /*59e0*/  LOP3.LUT R22, R66.reuse, 0x1, RZ, 0xc0, !PT ;  /* 0x0000000142167812 */ /* 0x042fe400078ec0ff */
[----:B------:R-:W-:Y:S02]  /*59f0*/  LOP3.LUT R24, R66, 0x1, RZ, 0xc, !PT ;  /* 0x0000000142187812 */ /* 0x000fe400078e0cff */
[----:B------:R-:W-:Y:S02]  /*5a00*/  LOP3.LUT R23, R65, 0x1, RZ, 0xc0, !PT ;  /* 0x0000000141177812 */ /* 0x000fe400078ec0ff */
[----:B------:R-:W-:Y:S01]  /*5a10*/  LOP3.LUT R25, R64, 0x1, RZ, 0xc0, !PT ;  /* 0x0000000140197812 */ /* 0x000fe200078ec0ff */
[----:B------:R-:W0:Y:S08]  /*5a20*/  S2UR UR6, SR_CgaCtaId ;  /* 0x00000000000679c3 */ /* 0x000e300000008800 */
[----:B------:R-:W-:Y:S01]  /*5a30*/  BAR.SYNC.DEFER_BLOCKING 0x0 ;  /* 0x0000000000007b1d */ /* 0x000fe20000010000 */
[----:B------:R-:W-:-:S02]  /*5a40*/  ISETP.NE.AND P0, PT, R0, RZ, PT ;  /* 0x000000ff0000720c */ /* 0x000fc40003f05270 */
[----:B------:R-:W-:Y:S02]  /*5a50*/  ISETP.NE.AND P2, PT, R23, RZ, PT ;  /* 0x000000ff1700720c */ /* 0x000fe40003f45270 */
[----:B------:R-:W-:Y:S01]  /*5a60*/  ISETP.NE.AND P1, PT, R22, RZ, PT ;  /* 0x000000ff1600720c */ /* 0x000fe20003f25270 */
[----:B------:R-:W-:Y:S01]  /*5a70*/  UMOV UR4, 0x400 ;  /* 0x0000040000047882 */ /* 0x000fe20000000000 */
[----:B------:R-:W-:Y:S01]  /*5a80*/  ISETP.NE.AND P3, PT, R25, RZ, PT ;  /* 0x000000ff1900720c */ /* 0x000fe20003f65270 */
[----:B------:R-:W1:Y:S01]  /*5a90*/  LDCU.U8 UR12, c[0x0][0x3b8] ;  /* 0x00007700ff0c77ac */ /* 0x000e620008000000 */
[----:B------:R-:W-:Y:S01]  /*5aa0*/  ISETP.NE.AND P4, PT, R80, RZ, PT ;  /* 0x000000ff5000720c */ /* 0x000fe20003f85270 */
[----:B------:R-:W-:Y:S01]  /*5ab0*/  BSSY.RECONVERGENT B0, `(.L_x_721) ;  /* 0x00000bd000007945 */ /* 0x000fe20003800200 */
[----:B------:R-:W-:Y:S02]  /*5ac0*/  ISETP.NE.AND P5, PT, R79, RZ, PT ;  /* 0x000000ff4f00720c */ /* 0x000fe40003fa5270 */
[----:B------:R-:W-:Y:S01]  /*5ad0*/  ISETP.NE.AND P6, PT, R28, RZ, PT ;  /* 0x000000ff1c00720c */ /* 0x000fe20003fc5270 */
[----:B0-----:R-:W-:-:S09]  /*5ae0*/  ULEA UR6, UR6, UR4, 0x18 ;  /* 0x0000000406067291 */ /* 0x001fd2000f8ec0ff */
[----:B------:R-:W0:Y:S04]  /*5af0*/  LDS R27, [UR6+0x8c] ;  /* 0x00008c06ff1b7984 */ /* 0x000e280008000800 */
[----:B------:R-:W2:Y:S04]  /*5b00*/  LDS R26, [UR6+0x84] ;  /* 0x00008406ff1a7984 */ /* 0x000ea80008000800 */
[----:B------:R-:W3:Y:S01]  /*5b10*/  @P0 LDS R21, [UR6+0x60] ;  /* 0x00006006ff150984 */ /* 0x000ee20008000800 */
[----:B0-----:R-:W-:Y:S02]  /*5b20*/  R2UR UR4, R27 ;  /* 0x000000001b0472ca */ /* 0x001fe400000e0000 */
[----:B--2---:R-:W-:Y:S01]  /*5b30*/  R2UR UR7, R26 ;  /* 0x000000001a0772ca */ /* 0x004fe200000e0000 */
[----:B---3--:R-:W-:Y:S01]  /*5b40*/  @P0 IMAD.IADD R20, R20, 0x1, R21 ;  /* 0x0000000114140824 */ /* 0x008fe200078e0215 */
[----:B------:R-:W-:-:S09]  /*5b50*/  ISETP.NE.AND P0, PT, R29, RZ, PT ;  /* 0x000000ff1d00720c */ /* 0x000fd20003f05270 */
[----:B------:R-:W-:Y:S02]  /*5b60*/  UIADD3 UR4, UPT, UPT, -UR4, 0x2d20, URZ ;  /* 0x00002d2004047890 */ /* 0x000fe4000fffe1ff */
[----:B------:R-:W-:Y:S01]  /*5b70*/  VIADD R21, R20, -UR7 ;  /* 0x8000000714157c36 */ /* 0x000fe20008000000 */
[--C-:B------:R-:W-:Y:S01]  /*5b80*/  IADD3 R23, PT, PT, -R24, UR7, -R20.reuse ;  /* 0x0000000718177c10 */ /* 0x100fe2000fffe914 */
[----:B------:R-:W-:Y:S02]  /*5b90*/  UIADD3 UR5, UPT, UPT, UR5, -UR7, URZ ;  /* 0x8000000705057290 */ /* 0x000fe4000fffe0ff */
[--C-:B------:R-:W-:Y:S01]  /*5ba0*/  IADD3 R25, PT, PT, -R13, UR7, -R20.reuse ;  /* 0x000000070d197c10 */ /* 0x100fe2000fffe914 */
[----:B------:R-:W-:Y:S01]  /*5bb0*/  IMAD R22, R0, 0x13, -R21 ;  /* 0x0000001300167824 */ /* 0x000fe200078e0a15 */
[--C-:B------:R-:W-:Y:S01]  /*5bc0*/  IADD3 R27, PT, PT, -R16, UR7, -R20.reuse ;  /* 0x00000007101b7c10 */ /* 0x100fe2000fffe914 */
[----:B------:R-:W-:Y:S01]  /*5bd0*/  VIADD R21, R21, UR4 ;  /* 0x0000000415157c36 */ /* 0x000fe20008000000 */
[--C-:B------:R-:W-:Y:S01]  /*5be0*/  IADD3 R19, PT, PT, -R19, UR7, -R20.reuse ;  /* 0x0000000713137c10 */ /* 0x100fe2000fffe914 */
[C---:B------:R-:W-:Y:S01]  /*5bf0*/  IMAD R23, R0.reuse, 0x13, R23 ;  /* 0x0000001300177824 */ /* 0x040fe200078e0217 */
[--C-:B------:R-:W-:Y:S01]  /*5c00*/  IADD3 R43, PT, PT, -R43, UR7, -R20.reuse ;  /* 0x000000072b2b7c10 */ /* 0x100fe2000fffe914 */
[----:B------:R-:W-:Y:S01]  /*5c10*/  IMAD R25, R0, 0x13, R25 ;  /* 0x0000001300197824 */ /* 0x000fe200078e0219 */
[----:B------:R-:W-:Y:S01]  /*5c20*/  SEL R13, R21, R22, !P1 ;  /* 0x00000016150d7207 */ /* 0x000fe20004800000 */
[----:B------:R-:W-:Y:S01]  /*5c30*/  IMAD.IADD R21, R24, 0x1, R21 ;  /* 0x0000000118157824 */ /* 0x000fe200078e0215 */
[----:B------:R-:W-:Y:S01]  /*5c40*/  ISETP.NE.AND P1, PT, R30, RZ, PT ;  /* 0x000000ff1e00720c */ /* 0x000fe20003f25270 */
[----:B------:R-:W-:Y:S01]  /*5c50*/  VIADD R23, R23, 0x1 ;  /* 0x0000000117177836 */ /* 0x000fe20000000000 */
[--C-:B------:R-:W-:Y:S01]  /*5c60*/  IADD3 R49, PT, PT, -R49, UR7, -R20.reuse ;  /* 0x0000000731317c10 */ /* 0x100fe2000fffe914 */
[C---:B------:R-:W-:Y:S01]  /*5c70*/  IMAD R27, R0.reuse, 0x13, R27 ;  /* 0x00000013001b7824 */ /* 0x040fe200078e021b */
[--C-:B------:R-:W-:Y:S01]  /*5c80*/  IADD3 R37, PT, PT, -R37, UR7, -R20.reuse ;  /* 0x0000000725257c10 */ /* 0x100fe2000fffe914 */
[----:B------:R-:W-:Y:S01]  /*5c90*/  IMAD R19, R0, 0x13, R19 ;  /* 0x0000001300137824 */ /* 0x000fe200078e0213 */
[----:B------:R-:W-:Y:S01]  /*5ca0*/  SEL R16, R21, R23, !P2 ;  /* 0x0000001715107207 */ /* 0x000fe20005000000 */
[----:B------:R-:W-:Y:S01]  /*5cb0*/  IMAD.IADD R21, R10, 0x1, R21 ;  /* 0x000000010a157824 */ /* 0x000fe200078e0215 */
[--C-:B------:R-:W-:Y:S01]  /*5cc0*/  IADD3 R23, PT, PT, -R34, UR7, -R20.reuse ;  /* 0x0000000722177c10 */ /* 0x100fe2000fffe914 */
[----:B------:R-:W-:Y:S01]  /*5cd0*/  VIADD R10, R25, 0x2 ;  /* 0x00000002190a7836 */ /* 0x000fe20000000000 */
[----:B------:R-:W-:Y:S01]  /*5ce0*/  ISETP.NE.AND P2, PT, R31, RZ, PT ;  /* 0x000000ff1f00720c */ /* 0x000fe20003f45270 */
[C---:B------:R-:W-:Y:S01]  /*5cf0*/  IMAD R43, R0.reuse, 0x13, R43 ;  /* 0x00000013002b7824 */ /* 0x040fe200078e022b */
[--C-:B------:R-:W-:Y:S01]  /*5d00*/  IADD3 R53, PT, PT, -R53, UR7, -R20.reuse ;  /* 0x0000000735357c10 */ /* 0x100fe2000fffe914 */
[----:B------:R-:W-:Y:S01]  /*5d10*/  IMAD R23, R0, 0x13, R23 ;  /* 0x0000001300177824 */ /* 0x000fe200078e0217 */
[----:B------:R-:W-:Y:S01]  /*5d20*/  SEL R10, R21, R10, !P3 ;  /* 0x0000000a150a7207 */ /* 0x000fe20005800000 */
[----:B------:R-:W-:Y:S01]  /*5d30*/  IMAD.IADD R21, R12, 0x1, R21 ;  /* 0x000000010c157824 */ /* 0x000fe200078e0215 */
[--C-:B------:R-:W-:Y:S01]  /*5d40*/  IADD3 R55, PT, PT, -R55, UR7, -R20.reuse ;  /* 0x0000000737377c10 */ /* 0x100fe2000fffe914 */
[----:B------:R-:W-:Y:S01]  /*5d50*/  VIADD R12, R27, 0x3 ;  /* 0x000000031b0c7836 */ /* 0x000fe20000000000 */
[--C-:B------:R-:W-:Y:S01]  /*5d60*/  IADD3 R45, PT, PT, -R45, UR7, -R20.reuse ;  /* 0x000000072d2d7c10 */ /* 0x100fe2000fffe914 */
[----:B------:R-:W-:Y:S01]  /*5d70*/  VIADD R43, R43, 0x8 ;  /* 0x000000082b2b7836 */ /* 0x000fe20000000000 */
        /* <DEDUP_REMOVED lines=8> */
[----:B------:R-:W-:Y:S01]  /*5e00*/  LEA R13, R13, UR6, 0x2 ;  /* 0x000000060d0d7c11 */ /* 0x000fe2000f8e10ff */
[----:B------:R-:W-:Y:S01]  /*5e10*/  BAR.SYNC.DEFER_BLOCKING 0x0 ;  /* 0x0000000000007b1d */ /* 0x000fe20000010000 */
[----:B------:R-:W-:Y:S01]  /*5e20*/  SEL R15, R21, R15, !P5 ;  /* 0x0000000f150f7207 */ /* 0x000fe20006800000 */
[----:B------:R-:W-:Y:S01]  /*5e30*/  IMAD.IADD R21, R18, 0x1, R21 ;  /* 0x0000000112157824 */ /* 0x000fe200078e0215 */
[----:B------:R-:W-:Y:S01]  /*5e40*/  ISETP.NE.AND P5, PT, R70, RZ, PT ;  /* 0x000000ff4600720c */ /* 0x000fe20003fa5270 */
[----:B------:R-:W-:Y:S01]  /*5e50*/  VIADD R18, R23, 0x5 ;  /* 0x0000000517127836 */ /* 0x000fe20000000000 */
[--C-:B------:R-:W-:Y:S01]  /*5e60*/  IADD3 R23, PT, PT, -R40, UR7, -R20.reuse ;  /* 0x0000000728177c10 */ /* 0x100fe2000fffe914 */
[----:B------:R-:W-:Y:S01]  /*5e70*/  IMAD R37, R0, 0x13, R37 ;  /* 0x0000001300257824 */ /* 0x000fe200078e0225 */
[----:B------:R-:W-:Y:S01]  /*5e80*/  ISETP.NE.AND P3, PT, R68, RZ, PT ;  /* 0x000000ff4400720c */ /* 0x000fe20003f65270 */
[C---:B------:R-:W-:Y:S01]  /*5e90*/  IMAD R53, R0.reuse, 0x13, R53 ;  /* 0x0000001300357824 */ /* 0x040fe200078e0235 */
[----:B------:R-:W-:Y:S01]  /*5ea0*/  SEL R18, R21, R18, !P6 ;  /* 0x0000001215127207 */ /* 0x000fe20007000000 */
[----:B------:R-:W-:Y:S01]  /*5eb0*/  IMAD.IADD R21, R33, 0x1, R21 ;  /* 0x0000000121157824 */ /* 0x000fe200078e0215 */
[--C-:B------:R-:W-:Y:S01]  /*5ec0*/  IADD3 R59, PT, PT, -R59, UR7, -R20.reuse ;  /* 0x000000073b3b7c10 */ /* 0x100fe2000fffe914 */
[----:B------:R-:W-:Y:S01]  /*5ed0*/  IMAD R23, R0, 0x13, R23 ;  /* 0x0000001300177824 */ /* 0x000fe200078e0217 */
[----:B------:R-:W-:Y:S01]  /*5ee0*/  LEA R16, R16, UR6, 0x2 ;  /* 0x0000000610107c11 */ /* 0x000fe2000f8e10ff */
[----:B------:R-:W-:Y:S01]  /*5ef0*/  IMAD.IADD R36, R36, 0x1, R21 ;  /* 0x0000000124247824 */ /* 0x000fe200078e0215 */
[----:B------:R-:W-:Y:S01]  /*5f00*/  ISETP.NE.AND P4, PT, R69, RZ, PT ;  /* 0x000000ff4500720c */ /* 0x000fe20003f85270 */
[----:B------:R-:W-:Y:S01]  /*5f10*/  VIADD R23, R23, 0x7 ;  /* 0x0000000717177836 */ /* 0x000fe20000000000 */
[----:B------:R-:W-:Y:S01]  /*5f20*/  IADD3 R61, PT, PT, -R61, UR7, -R20 ;  /* 0x000000073d3d7c10 */ /* 0x000fe2000fffe914 */
[----:B------:R-:W-:Y:S01]  /*5f30*/  VIADD R19, R37, 0x6 ;  /* 0x0000000625137836 */ /* 0x000fe20000000000 */
[----:B------:R-:W-:Y:S01]  /*5f40*/  LEA R12, R12, UR6, 0x2 ;  /* 0x000000060c0c7c11 */ /* 0x000fe2000f8e10ff */
[----:B------:R-:W-:Y:S01]  /*5f50*/  VIADD R53, R53, 0xd ;  /* 0x0000000d35357836 */ /* 0x000fe20000000000 */
[----:B------:R-:W-:Y:S01]  /*5f60*/  SEL R23, R36, R23, !P1 ;  /* 0x0000001724177207 */ /* 0x000fe20004800000 */
[----:B------:R-:W-:Y:S01]  /*5f70*/  IMAD.IADD R36, R39, 0x1, R36 ;  /* 0x0000000127247824 */ /* 0x000fe200078e0224 */
[----:B------:R-:W-:Y:S01]  /*5f80*/  SEL R19, R21, R19, !P0 ;  /* 0x0000001315137207 */ /* 0x000fe20004000000 */
[----:B------:R-:W-:Y:S01]  /*5f90*/  IMAD R55, R0, 0x13, R55 ;  /* 0x0000001300377824 */ /* 0x000fe200078e0237 */
[----:B------:R-:W-:Y:S01]  /*5fa0*/  ISETP.NE.AND P0, PT, R72, RZ, PT ;  /* 0x000000ff4800720c */ /* 0x000fe20003f05270 */
[----:B------:R-:W-:Y:S01]  /*5fb0*/  IMAD R45, R0, 0x13, R45 ;  /* 0x00000013002d7824 */ /* 0x000fe200078e022d */
[----:B------:R-:W-:Y:S01]  /*5fc0*/  SEL R43, R36, R43, !P2 ;  /* 0x0000002b242b7207 */ /* 0x000fe20005000000 */
[----:B------:R-:W-:Y:S01]  /*5fd0*/  IMAD.IADD R36, R42, 0x1, R36 ;  /* 0x000000012a247824 */ /* 0x000fe200078e0224 */
[----:B------:R-:W-:Y:S01]  /*5fe0*/  ISETP.NE.AND P1, PT, R73, RZ, PT ;  /* 0x000000ff4900720c */ /* 0x000fe20003f25270 */
[----:B------:R-:W-:Y:S01]  /*5ff0*/  IMAD R47, R0, 0x13, R47 ;  /* 0x00000013002f7824 */ /* 0x000fe200078e022f */
[----:B------:R-:W-:Y:S01]  /*6000*/  LEA R21, R10, UR6, 0x2 ;  /* 0x000000060a157c11 */ /* 0x000fe2000f8e10ff */
[----:B------:R-:W-:Y:S01]  /*6010*/  IMAD.IADD R44, R44, 0x1, R36 ;  /* 0x000000012c2c7824 */ /* 0x000fe200078e0224 */
[----:B------:R-:W-:Y:S01]  /*6020*/  LEA R15, R15, UR6, 0x2 ;  /* 0x000000060f0f7c11 */ /* 0x000fe2000f8e10ff */
[----:B------:R-:W-:Y:S01]  /*6030*/  VIADD R55, R55, 0xe ;  /* 0x0000000e37377836 */ /* 0x000fe20000000000 */
[----:B------:R-:W-:Y:S01]  /*6040*/  ISETP.NE.AND P6, PT, R71, RZ, PT ;  /* 0x000000ff4700720c */ /* 0x000fe20003fc5270 */
[----:B------:R-:W-:Y:S01]  /*6050*/  IMAD.IADD R46, R46, 0x1, R44 ;  /* 0x000000012e2e7824 */ /* 0x000fe200078e022c */
[----:B------:R-:W-:Y:S01]  /*6060*/  STS [R13], R66 ;  /* 0x000000420d007388 */ /* 0x000fe20000000800 */
[----:B------:R-:W-:Y:S01]  /*6070*/  VIADD R45, R45, 0x9 ;  /* 0x000000092d2d7836 */ /* 0x000fe20000000000 */
[----:B------:R-:W-:Y:S01]  /*6080*/  LEA R18, R18, UR6, 0x2 ;  /* 0x0000000612127c11 */ /* 0x000fe2000f8e10ff */
[----:B------:R-:W-:Y:S01]  /*6090*/  IMAD R51, R0, 0x13, R51 ;  /* 0x0000001300337824 */ /* 0x000fe200078e0233 */
[----:B------:R-:W-:Y:S01]  /*60a0*/  SEL R49, R46, R49, !P5 ;  /* 0x000000312e317207 */ /* 0x000fe20006800000 */
[----:B------:R-:W-:Y:S01]  /*60b0*/  IMAD.IADD R46, R48, 0x1, R46 ;  /* 0x00000001302e7824 */ /* 0x000fe200078e022e */
[----:B------:R-:W-:Y:S01]  /*60c0*/  ISETP.NE.AND P5, PT, R77, RZ, PT ;  /* 0x000000ff4d00720c */ /* 0x000fe20003fa5270 */
[----:B------:R-:W-:Y:S01]  /*60d0*/  VIADD R47, R47, 0xa ;  /* 0x0000000a2f2f7836 */ /* 0x000fe20000000000 */
[----:B------:R-:W-:Y:S01]  /*60e0*/  SEL R45, R36, R45, !P3 ;  /* 0x0000002d242d7207 */ /* 0x000fe20005800000 */
[----:B------:R-:W-:Y:S01]  /*60f0*/  IMAD.IADD R50, R50, 0x1, R46 ;  /* 0x0000000132327824 */ /* 0x000fe200078e022e */
[----:B------:R-:W-:Y:S01]  /*6100*/  IADD3 R25, PT, PT, -R62, UR7, -R20 ;  /* 0x000000073e197c10 */ /* 0x000fe2000fffe914 */
[----:B------:R-:W-:Y:S01]  /*6110*/  VIADD R51, R51, 0xc ;  /* 0x0000000c33337836 */ /* 0x000fe20000000000 */
[----:B------:R-:W-:Y:S01]  /*6120*/  SEL R47, R44, R47, !P4 ;  /* 0x0000002f2c2f7207 */ /* 0x000fe20006000000 */
[----:B------:R-:W-:Y:S01]  /*6130*/  IMAD R57, R0, 0x13, R57 ;  /* 0x0000001300397824 */ /* 0x000fe200078e0239 */
[----:B------:R-:W-:Y:S01]  /*6140*/  SEL R53, R50, R53, !P0 ;  /* 0x0000003532357207 */ /* 0x000fe20004000000 */
[----:B------:R-:W-:Y:S01]  /*6150*/  IMAD.IADD R50, R52, 0x1, R50 ;  /* 0x0000000134327824 */ /* 0x000fe200078e0232 */
[----:B------:R0:W-:Y:S01]  /*6160*/  STS [R16], R65 ;  /* 0x0000004110007388 */ /* 0x0001e20000000800 */
[----:B------:R-:W-:Y:S01]  /*6170*/  LEA R19, R19, UR6, 0x2 ;  /* 0x0000000613137c11 */ /* 0x000fe2000f8e10ff */
[----:B------:R-:W-:Y:S01]  /*6180*/  IMAD R59, R0, 0x13, R59 ;  /* 0x00000013003b7824 */ /* 0x000fe200078e023b */
[----:B------:R-:W-:Y:S01]  /*6190*/  LEA R10, R23, UR6, 0x2 ;  /* 0x00000006170a7c11 */ /* 0x000fe2000f8e10ff */
[----:B------:R-:W-:Y:S01]  /*61a0*/  STS [R21], R64 ;  /* 0x0000004015007388 */ /* 0x000fe20000000800 */
[----:B------:R-:W-:Y:S01]  /*61b0*/  SEL R55, R50, R55, !P1 ;  /* 0x0000003732377207 */ /* 0x000fe20004800000 */
[----:B------:R-:W-:Y:S01]  /*61c0*/  IMAD.IADD R50, R54, 0x1, R50 ;  /* 0x0000000136327824 */ /* 0x000fe200078e0232 */
[----:B------:R-:W-:Y:S01]  /*61d0*/  LEA R43, R43, UR6, 0x2 ;  /* 0x000000062b2b7c11 */ /* 0x000fe2000f8e10ff */
[----:B------:R-:W-:Y:S01]  /*61e0*/  IMAD R61, R0, 0x13, R61 ;  /* 0x00000013003d7824 */ /* 0x000fe200078e023d */
[----:B------:R-:W-:Y:S01]  /*61f0*/  STS [R12], R63 ;  /* 0x0000003f0c007388 */ /* 0x000fe20000000800 */
[----:B------:R-:W-:Y:S01]  /*6200*/  IMAD.IADD R56, R56, 0x1, R50 ;  /* 0x0000000138387824 */ /* 0x000fe200078e0232 */
[----:B0-----:R-:W-:Y:S01]  /*6210*/  LEA R16, R45, UR6, 0x2 ;  /* 0x000000062d107c11 */ /* 0x001fe2000f8e10ff */
[----:B------:R-:W-:Y:S01]  /*6220*/  VIADD R57, R57, 0xf ;  /* 0x0000000f39397836 */ /* 0x000fe20000000000 */
[----:B------:R0:W-:Y:S01]  /*6230*/  STS [R15], R2 ;  /* 0x000000020f007388 */ /* 0x0001e20000000800 */
[----:B------:R-:W-:Y:S01]  /*6240*/  SEL R51, R46, R51, !P6 ;  /* 0x000000332e337207 */ /* 0x000fe20007000000 */
[----:B------:R-:W-:Y:S01]  /*6250*/  VIADD R59, R59, 0x10 ;  /* 0x000000103b3b7836 */ /* 0x000fe20000000000 */
[----:B------:R-:W-:Y:S01]  /*6260*/  ISETP.NE.AND P2, PT, R74, RZ, PT ;  /* 0x000000ff4a00720c */ /* 0x000fe20003f45270 */
[----:B------:R-:W-:Y:S01]  /*6270*/  STS [R18], R3 ;  /* 0x0000000312007388 */ /* 0x000fe20000000800 */
[----:B------:R-:W-:Y:S01]  /*6280*/  LEA R47, R47, UR6, 0x2 ;  /* 0x000000062f2f7c11 */ /* 0x000fe2000f8e10ff */
[----:B------:R-:W-:Y:S01]  /*6290*/  IMAD R25, R0, 0x13, R25 ;  /* 0x0000001300197824 */ /* 0x000fe200078e0219 */
[----:B------:R-:W-:Y:S01]  /*62a0*/  ISETP.NE.AND P3, PT, R75, RZ, PT ;  /* 0x000000ff4b00720c */ /* 0x000fe20003f65270 */
[----:B------:R2:W-:Y:S01]  /*62b0*/  STS [R19], R4 ;  /* 0x0000000413007388 */ /* 0x0005e20000000800 */
[----:B------:R-:W-:Y:S01]  /*62c0*/  IMAD.IADD R58, R58, 0x1, R56 ;  /* 0x000000013a3a7824 */ /* 0x000fe200078e0238 */
[----:B0-----:R-:W-:Y:S01]  /*62d0*/  LEA R2, R49, UR6, 0x2 ;  /* 0x0000000631027c11 */ /* 0x001fe2000f8e10ff */
[----:B------:R-:W-:Y:S01]  /*62e0*/  VIADD R61, R61, 0x11 ;  /* 0x000000113d3d7836 */ /* 0x000fe20000000000 */
[----:B------:R-:W-:Y:S01]  /*62f0*/  ISETP.NE.AND P4, PT, R76, RZ, PT ;  /* 0x000000ff4c00720c */ /* 0x000fe20003f85270 */
[----:B------:R-:W-:Y:S01]  /*6300*/  STS [R10], R5 ;  /* 0x000000050a007388 */ /* 0x000fe20000000800 */
[----:B------:R-:W-:Y:S01]  /*6310*/  SEL R57, R50, R57, !P2 ;  /* 0x0000003932397207 */ /* 0x000fe20005000000 */
[----:B------:R-:W-:Y:S01]  /*6320*/  VIADD R25, R25, 0x12 ;  /* 0x0000001219197836 */ /* 0x000fe20000000000 */
[----:B------:R-:W-:Y:S01]  /*6330*/  SEL R59, R56, R59, !P3 ;  /* 0x0000003b383b7207 */ /* 0x000fe20005800000 */
[----:B------:R0:W-:Y:S01]  /*6340*/  STS [R43], R6 ;  /* 0x000000062b007388 */ /* 0x0001e20000000800 */
[----:B--2---:R-:W-:Y:S01]  /*6350*/  LEA R4, R51, UR6, 0x2 ;  /* 0x0000000633047c11 */ /* 0x004fe2000f8e10ff */
[----:B------:R-:W-:Y:S01]  /*6360*/  @!P5 IMAD.IADD R25, R60, 0x1, R58 ;  /* 0x000000013c19d824 */ /* 0x000fe200078e023a */
[----:B------:R-:W-:Y:S01]  /*6370*/  ISETP.GE.AND P0, PT, R0, UR4, PT ;  /* 0x0000000400007c0c */ /* 0x000fe2000bf06270 */
[----:B------:R-:W-:Y:S01]  /*6380*/  STS [R16], R7 ;  /* 0x0000000710007388 */ /* 0x000fe20000000800 */
[----:B------:R-:W-:Y:S01]  /*6390*/  LEA R53, R53, UR6, 0x2 ;  /* 0x0000000635357c11 */ /* 0x000fe2000f8e10ff */
[----:B------:R-:W-:Y:S01]  /*63a0*/  USHF.R.S32.HI UR10, URZ, 0x1f, UR7 ;  /* 0x0000001fff0a7899 */ /* 0x000fe20008011407 */
[----:B------:R-:W-:Y:S01]  /*63b0*/  SEL R61, R58, R61, !P4 ;  /* 0x0000003d3a3d7207 */ /* 0x000fe20006000000 */
[----:B------:R-:W-:Y:S01]  /*63c0*/  STS [R47], R8 ;  /* 0x000000082f007388 */ /* 0x000fe20000000800 */
[----:B------:R-:W-:Y:S01]  /*63d0*/  LEA R57, R57, UR6, 0x2 ;  /* 0x0000000639397c11 */ /* 0x000fe2000f8e10ff */
[----:B------:R-:W-:Y:S01]  /*63e0*/  USHF.R.S32.HI UR11, URZ, 0x1f, UR5 ;  /* 0x0000001fff0b7899 */ /* 0x000fe20008011405 */
[----:B------:R-:W-:Y:S01]  /*63f0*/  LEA R61, R61, UR6, 0x2 ;  /* 0x000000063d3d7c11 */ /* 0x000fe2000f8e10ff */
[----:B------:R2:W-:Y:S01]  /*6400*/  STS [R2], R9 ;  /* 0x0000000902007388 */ /* 0x0005e20000000800 */
[----:B0-----:R-:W-:-:S03]  /*6410*/  LEA R6, R25, UR6, 0x2 ;  /* 0x0000000619067c11 */ /* 0x001fc6000f8e10ff */
[----:B------:R0:W-:Y:S04]  /*6420*/  STS [R4], R11 ;  /* 0x0000000b04007388 */ /* 0x0001e80000000800 */
[----:B------:R3:W-:Y:S01]  /*6430*/  STS [R53], R14 ;  /* 0x0000000e35007388 */ /* 0x0007e20000000800 */
[----:B--2---:R-:W-:Y:S02]  /*6440*/  LEA R2, R55, UR6, 0x2 ;  /* 0x0000000637027c11 */ /* 0x004fe4000f8e10ff */
[----:B0-----:R-:W-:-:S03]  /*6450*/  LEA R4, R59, UR6, 0x2 ;  /* 0x000000063b047c11 */ /* 0x001fc6000f8e10ff */
[----:B------:R3:W-:Y:S04]  /*6460*/  STS [R2], R17 ;  /* 0x0000001102007388 */ /* 0x0007e80000000800 */
[----:B------:R3:W-:Y:S04]  /*6470*/  STS [R57], R32 ;  /* 0x0000002039007388 */ /* 0x0007e80000000800 */
[----:B------:R3:W-:Y:S04]  /*6480*/  STS [R4], R35 ;  /* 0x0000002304007388 */ /* 0x0007e80000000800 */
[----:B------:R3:W-:Y:S04]  /*6490*/  STS [R61], R38 ;  /* 0x000000263d007388 */ /* 0x0007e80000000800 */
[----:B------:R3:W-:Y:S01]  /*64a0*/  STS [R6], R41 ;  /* 0x0000002906007388 */ /* 0x0007e20000000800 */
[----:B------:R-:W-:Y:S06]  /*64b0*/  BAR.SYNC.DEFER_BLOCKING 0x0 ;  /* 0x0000000000007b1d */ /* 0x000fec0000010000 */
[----:B-1----:R-:W-:Y:S05]  /*64c0*/  @P0 BRA `(.L_x_722) ;  /* 0x0000000000440947 */ /* 0x002fea0003800000 */
[----:B------:R-:W-:Y:S01]  /*64d0*/  UISETP.NE.AND UP0, UPT, UR12, URZ, UPT ;  /* 0x000000ff0c00728c */ /* 0x000fe2000bf05270 */
[----:B---3--:R-:W-:Y:S01]  /*64e0*/  CS2R R4, SRZ ;  /* 0x0000000000047805 */ /* 0x008fe2000001ff00 */
[----:B------:R-:W0:Y:S04]  /*64f0*/  LDCU.64 UR14, c[0x0][0x3c0] ;  /* 0x00007800ff0e77ac */ /* 0x000e280008000a00 */
[----:B------:R-:W-:-:S13]  /*6500*/  PLOP3.LUT P0, PT, PT, PT, UP0, 0x80, 0x8 ;  /* 0x000000000008781c */ /* 0x000fda0003f0f008 */
[----:B------:R-:W-:Y:S05]  /*6510*/  @P0 BRA `(.L_x_723) ;  /* 0x0000000000140947 */ /* 0x000fea0003800000 */
[----:B------:R-:W1:Y:S08]  /*6520*/  LDC.64 R2, c[0x0][0x3d0] ;  /* 0x0000f400ff027b82 */ /* 0x000e700000000a00 */
[----:B------:R-:W2:Y:S01]  /*6530*/  LDC.64 R6, c[0x0][0x3c8] ;  /* 0x0000f200ff067b82 */ /* 0x000ea20000000a00 */
[----:B-1----:R-:W2:Y:S02]  /*6540*/  LDG.E.64 R2, desc[UR8][R2.64] ;  /* 0x0000000802027981 */ /* 0x002ea4000c1e1b00 */
[----:B--2---:R-:W-:-:S05]  /*6550*/  IADD3 R5, P1, PT, -R2, R6, RZ ;  /* 0x0000000602057210 */ /* 0x004fca0007f3e1ff */
[----:B------:R-:W-:-:S08]  /*6560*/  IMAD.X R4, R7, 0x1, ~R3, P1 ;  /* 0x0000000107047824 */ /* 0x000fd000008e0e03 */
.L_x_723:
[----:B------:R-:W-:-:S04]  /*6570*/  IADD3 R6, P1, P2, R5, UR5, R0 ;  /* 0x0000000505067c10 */ /* 0x000fc8000fa3e000 */
[----:B------:R-:W-:Y:S02]  /*6580*/  LOP3.LUT R6, RZ, R6, RZ, 0x33, !PT ;  /* 0x00000006ff067212 */ /* 0x000fe400078e33ff */
[----:B------:R-:W-:Y:S02]  /*6590*/  IADD3.X R5, PT, PT, R4, UR11, RZ, P1, P2 ;  /* 0x0000000b04057c10 */ /* 0x000fe40008fe44ff */
[----:B0-----:R-:W-:Y:S02]  /*65a0*/  IADD3 R6, P1, PT, R6, UR14, RZ ;  /* 0x0000000e06067c10 */ /* 0x001fe4000ff3e0ff */
[----:B------:R-:W-:-:S04]  /*65b0*/  LOP3.LUT R5, RZ, R5, RZ, 0x33, !PT ;  /* 0x00000005ff057212 */ /* 0x000fc800078e33ff */
[----:B------:R-:W-:Y:S01]  /*65c0*/  IADD3.X R5, PT, PT, R5, UR15, RZ, P1, !PT ;  /* 0x0000000f05057c10 */ /* 0x000fe20008ffe4ff */
[----:B------:R-:W-:Y:S06]  /*65d0*/  BRA `(.L_x_724) ;  /* 0x0000000000287947 */ /* 0x000fec0003800000 */
.L_x_722:
[----:B------:R-:W-:Y:S01]  /*65e0*/  UISETP.NE.AND UP0, UPT, UR12, URZ, UPT ;  /* 0x000000ff0c00728c */ /* 0x000fe2000bf05270 */
[----:B------:R-:W-:Y:S01]  /*65f0*/  VIADD R5, R0, -UR4 ;  /* 0x8000000400057c36 */ /* 0x000fe20008000000 */
[----:B---3--:R-:W-:-:S04]  /*6600*/  CS2R R2, SRZ ;  /* 0x0000000000027805 */ /* 0x008fc8000001ff00 */
[----:B------:R-:W-:-:S13]  /*6610*/  PLOP3.LUT P0, PT, PT, PT, UP0, 0x80, 0x8 ;  /* 0x000000000008781c */ /* 0x000fda0003f0f008 */
[----:B------:R-:W-:Y:S05]  /*6620*/  @P0 BRA `(.L_x_725) ;  /* 0x0000000000080947 */ /* 0x000fea0003800000 */
[----:B------:R-:W0:Y:S02]  /*6630*/  LDC.64 R2, c[0x0][0x3d0] ;  /* 0x0000f400ff027b82 */ /* 0x000e240000000a00 */
[----:B0-----:R-:W5:Y:S02]  /*6640*/  LDG.E.64 R2, desc[UR8][R2.64] ;  /* 0x0000000802027981 */ /* 0x001f64000c1e1b00 */
.L_x_725:
[--C-:B-----5:R-:W-:Y:S02]  /*6650*/  IADD3 R6, P1, P2, R2, UR7, R5.reuse ;  /* 0x0000000702067c10 */ /* 0x120fe4000fa3e005 */
[----:B------:R-:W-:-:S04]  /*6660*/  SHF.R.S32.HI R5, RZ, 0x1f, R5 ;  /* 0x0000001fff057819 */ /* 0x000fc80000011405 */
[----:B------:R-:W-:-:S07]  /*6670*/  IADD3.X R5, PT, PT, R3, UR10, R5, P1, P2 ;  /* 0x0000000a03057c10 */ /* 0x000fce0008fe4405 */
.L_x_724:
[----:B------:R-:W-:Y:S05]  /*6680*/  BSYNC.RECONVERGENT B0 ;  /* 0x0000000000007941 */ /* 0x000fea0003800200 */
.L_x_721:
[C---:B------:R-:W-:Y:S01]  /*6690*/  LEA R2, R0.reuse, UR6, 0x2 ;  /* 0x0000000600027c11 */ /* 0x040fe2000f8e10ff */
[----:B------:R-:W0:Y:S01]  /*66a0*/  LDCU.64 UR12, c[0x0][0x390] ;  /* 0x00007200ff0c77ac */ /* 0x000e220008000a00 */
[----:B------:R-:W-:Y:S01]  /*66b0*/  VIADD R8, R0, 0x260 ;  /* 0x0000026000087836 */ /* 0x000fe20000000000 */
[----:B------:R-:W-:Y:S02]  /*66c0*/  BSSY.RECONVERGENT B0, `(.L_x_726) ;  /* 0x0000023000007945 */ /* 0x000fe40003800200 */
[----:B------:R-:W1:Y:S01]  /*66d0*/  LDS R3, [R2] ;  /* 0x0000000002037984 */ /* 0x000e620000000800 */
[----:B0-----:R-:W-:-:S04]  /*66e0*/  LEA R4, P1, R6, UR12, 0x2 ;  /* 0x0000000c06047c11 */ /* 0x001fc8000f8210ff */
[----:B------:R-:W-:Y:S02]  /*66f0*/  LEA.HI.X R5, R6, UR13, R5, 0x2, P1 ;  /* 0x0000000d06057c11 */ /* 0x000fe400088f1405 */
[----:B------:R-:W-:-:S03]  /*6700*/  ISETP.GE.AND P1, PT, R8, UR4, PT ;  /* 0x0000000408007c0c */ /* 0x000fc6000bf26270 */
[----:B-1----:R0:W-:Y:S10]  /*6710*/  STG.E desc[UR8][R4.64], R3 ;  /* 0x0000000304007986 */ /* 0x0021f4000c101908 */
[----:B------:R-:W-:Y:S05]  /*6720*/  @!P1 BRA `(.L_x_727) ;  /* 0x00000000002c9947 */ /* 0x000fea0003800000 */
[----:B------:R-:W-:Y:S01]  /*6730*/  BSSY.RECONVERGENT B1, `(.L_x_728) ;  /* 0x0000006000017945 */ /* 0x000fe20003800200 */
[----:B0-----:R-:W-:Y:S01]  /*6740*/  VIADD R3, R8, -UR4 ;  /* 0x8000000408037c36 */ /* 0x001fe20008000000 */
[----:B------:R-:W-:Y:S02]  /*6750*/  CS2R R4, SRZ ;  /* 0x0000000000047805 */ /* 0x000fe4000001ff00 */
[----:B------:R-:W-:Y:S05]  /*6760*/  @P0 BRA `(.L_x_729) ;  /* 0x0000000000080947 */ /* 0x000fea0003800000 */
[----:B------:R-:W0:Y:S02]  /*6770*/  LDC.64 R4, c[0x0][0x3d0] ;  /* 0x0000f400ff047b82 */ /* 0x000e240000000a00 */
[----:B0-----:R-:W5:Y:S02]  /*6780*/  LDG.E.64 R4, desc[UR8][R4.64] ;  /* 0x0000000804047981 */ /* 0x001f64000c1e1b00 */
.L_x_729:
[----:B------:R-:W-:Y:S05]  /*6790*/  BSYNC.RECONVERGENT B1 ;  /* 0x0000000000017941 */ /* 0x000fea0003800200 */
.L_x_728:
[--C-:B-----5:R-:W-:Y:S02]  /*67a0*/  IADD3 R6, P1, P2, R4, UR7, R3.reuse ;  /* 0x0000000704067c10 */ /* 0x120fe4000fa3e003 */
[----:B------:R-:W-:-:S04]  /*67b0*/  SHF.R.S32.HI R3, RZ, 0x1f, R3 ;  /* 0x0000001fff037819 */ /* 0x000fc80000011403 */
[----:B------:R-:W-:Y:S01]  /*67c0*/  IADD3.X R5, PT, PT, R5, UR10, R3, P1, P2 ;  /* 0x0000000a05057c10 */ /* 0x000fe20008fe4403 */
[----:B------:R-:W-:Y:S06]  /*67d0*/  BRA `(.L_x_730) ;  /* 0x0000000000447947 */ /* 0x000fec0003800000 */
.L_x_727:
[----:B------:R-:W-:Y:S01]  /*67e0*/  BSSY.RECONVERGENT B1, `(.L_x_731) ;  /* 0x0000009000017945 */ /* 0x000fe20003800200 */
[----:B0-----:R-:W-:Y:S02]  /*67f0*/  IMAD.MOV.U32 R3, RZ, RZ, RZ ;  /* 0x000000ffff037224 */ /* 0x001fe400078e00ff */
[----:B------:R-:W-:Y:S01]  /*6800*/  IMAD.MOV.U32 R6, RZ, RZ, RZ ;  /* 0x000000ffff067224 */ /* 0x000fe200078e00ff */
[----:B------:R-:W-:Y:S06]  /*6810*/  @P0 BRA `(.L_x_732) ;  /* 0x0000000000140947 */ /* 0x000fec0003800000 */
[----:B------:R-:W0:Y:S01]  /*6820*/  LDC.64 R4, c[0x0][0x3d0] ;  /* 0x0000f400ff047b82 */ /* 0x000e220000000a00 */
[----:B------:R-:W1:Y:S01]  /*6830*/  LDCU.64 UR14, c[0x0][0x3c8] ;  /* 0x00007900ff0e77ac */ /* 0x000e620008000a00 */
[----:B0-----:R-:W1:Y:S02]  /*6840*/  LDG.E.64 R4, desc[UR8][R4.64] ;  /* 0x0000000804047981 */ /* 0x001e64000c1e1b00 */
[----:B-1----:R-:W-:-:S04]  /*6850*/  IADD3 R3, P1, PT, -R4, UR14, RZ ;  /* 0x0000000e04037c10 */ /* 0x002fc8000ff3e1ff */
[----:B------:R-:W-:-:S09]  /*6860*/  IADD3.X R6, PT, PT, ~R5, UR15, RZ, P1, !PT ;  /* 0x0000000f05067c10 */ /* 0x000fd20008ffe5ff */
.L_x_732:
[----:B------:R-:W-:Y:S05]  /*6870*/  BSYNC.RECONVERGENT B1 ;  /* 0x0000000000017941 */ /* 0x000fea0003800200 */
.L_x_731:
[----:B------:R-:W0:Y:S01]  /*6880*/  LDCU.64 UR14, c[0x0][0x3c0] ;  /* 0x00007800ff0e77ac */ /* 0x000e220008000a00 */
[----:B------:R-:W-:-:S04]  /*6890*/  IADD3 R3, P1, P2, R3, UR5, R8 ;  /* 0x0000000503037c10 */ /* 0x000fc8000fa3e008 */
[----:B------:R-:W-:Y:S02]  /*68a0*/  LOP3.LUT R3, RZ, R3, RZ, 0x33, !PT ;  /* 0x00000003ff037212 */ /* 0x000fe400078e33ff */
[----:B------:R-:W-:Y:S02]  /*68b0*/  IADD3.X R4, PT, PT, R6, UR11, RZ, P1, P2 ;  /* 0x0000000b06047c10 */ /* 0x000fe40008fe44ff */
[----:B0-----:R-:W-:Y:S02]  /*68c0*/  IADD3 R6, P1, PT, R3, UR14, RZ ;  /* 0x0000000e03067c10 */ /* 0x001fe4000ff3e0ff */
[----:B------:R-:W-:-:S04]  /*68d0*/  LOP3.LUT R3, RZ, R4, RZ, 0x33, !PT ;  /* 0x00000004ff037212 */ /* 0x000fc800078e33ff */
[----:B------:R-:W-:-:S07]  /*68e0*/  IADD3.X R5, PT, PT, R3, UR15, RZ, P1, !PT ;  /* 0x0000000f03057c10 */ /* 0x000fce0008ffe4ff */
.L_x_730:
[----:B------:R-:W-:Y:S05]  /*68f0*/  BSYNC.RECONVERGENT B0 ;  /* 0x0000000000007941 */ /* 0x000fea0003800200 */
.L_x_726:
        /* <DEDUP_REMOVED lines=14> */
.L_x_736:
[----:B------:R-:W-:Y:S05]  /*69e0*/  BSYNC.RECONVERGENT B1 ;  /* 0x0000000000017941 */ /* 0x000fea0003800200 */
.L_x_735:
[--C-:B-----5:R-:W-:Y:S02]  /*69f0*/  IADD3 R6, P1, P2, R4, UR7, R3.reuse ;  /* 0x0000000704067c10 */ /* 0x120fe4000fa3e003 */
[----:B------:R-:W-:-:S04]  /*6a00*/  SHF.R.S32.HI R3, RZ, 0x1f, R3 ;  /* 0x0000001fff037819 */ /* 0x000fc80000011403 */
[----:B------:R-:W-:Y:S01]  /*6a10*/  IADD3.X R5, PT, PT, R5, UR10, R3, P1, P2 ;  /* 0x0000000a05057c10 */ /* 0x000fe20008fe4403 */
[----:B------:R-:W-:Y:S06]  /*6a20*/  BRA `(.L_x_737) ;  /* 0x0000000000447947 */ /* 0x000fec0003800000 */
.L_x_734:
        /* <DEDUP_REMOVED lines=9> */
.L_x_739:
[----:B------:R-:W-:Y:S05]  /*6ac0*/  BSYNC.RECONVERGENT B1 ;  /* 0x0000000000017941 */ /* 0x000fea0003800200 */
.L_x_738:
[----:B------:R-:W0:Y:S01]  /*6ad0*/  LDCU.64 UR14, c[0x0][0x3c0] ;  /* 0x00007800ff0e77ac */ /* 0x000e220008000a00 */
[----:B------:R-:W-:-:S04]  /*6ae0*/  IADD3 R3, P1, P2, R3, UR5, R8 ;  /* 0x0000000503037c10 */ /* 0x000fc8000fa3e008 */
[----:B------:R-:W-:Y:S02]  /*6af0*/  LOP3.LUT R3, RZ, R3, RZ, 0x33, !PT ;  /* 0x00000003ff037212 */ /* 0x000fe400078e33ff */
[----:B------:R-:W-:Y:S02]  /*6b00*/  IADD3.X R4, PT, PT, R6, UR11, RZ, P1, P2 ;  /* 0x0000000b06047c10 */ /* 0x000fe40008fe44ff */
[----:B0-----:R-:W-:Y:S02]  /*6b10*/  IADD3 R6, P1, PT, R3, UR14, RZ ;  /* 0x0000000e03067c10 */ /* 0x001fe4000ff3e0ff */
[----:B------:R-:W-:-:S04]  /*6b20*/  LOP3.LUT R3, RZ, R4, RZ, 0x33, !PT ;  /* 0x00000004ff037212 */ /* 0x000fc800078e33ff */
[----:B------:R-:W-:-:S07]  /*6b30*/  IADD3.X R5, PT, PT, R3, UR15, RZ, P1, !PT ;  /* 0x0000000f03057c10 */ /* 0x000fce0008ffe4ff */
.L_x_737:
[----:B------:R-:W-:Y:S05]  /*6b40*/  BSYNC.RECONVERGENT B0 ;  /* 0x0000000000007941 */ /* 0x000fea0003800200 */
.L_x_733:
        /* <DEDUP_REMOVED lines=14> */
.L_x_743:
[----:B------:R-:W-:Y:S05]  /*6c30*/  BSYNC.RECONVERGENT B1 ;  /* 0x0000000000017941 */ /* 0x000fea0003800200 */
.L_x_742:
[--C-:B-----5:R-:W-:Y:S02]  /*6c40*/  IADD3 R6, P1, P2, R4, UR7, R3.reuse ;  /* 0x0000000704067c10 */ /* 0x120fe4000fa3e003 */
[----:B------:R-:W-:-:S04]  /*6c50*/  SHF.R.S32.HI R3, RZ, 0x1f, R3 ;  /* 0x0000001fff037819 */ /* 0x000fc80000011403 */
[----:B------:R-:W-:Y:S01]  /*6c60*/  IADD3.X R5, PT, PT, R5, UR10, R3, P1, P2 ;  /* 0x0000000a05057c10 */ /* 0x000fe20008fe4403 */
[----:B------:R-:W-:Y:S06]  /*6c70*/  BRA `(.L_x_744) ;  /* 0x0000000000447947 */ /* 0x000fec0003800000 */
.L_x_741:
        /* <DEDUP_REMOVED lines=9> */
.L_x_746:
[----:B------:R-:W-:Y:S05]  /*6d10*/  BSYNC.RECONVERGENT B1 ;  /* 0x0000000000017941 */ /* 0x000fea0003800200 */
.L_x_745:
[----:B------:R-:W0:Y:S01]  /*6d20*/  LDCU.64 UR14, c[0x0][0x3c0] ;  /* 0x00007800ff0e77ac */ /* 0x000e220008000a00 */
[----:B------:R-:W-:-:S04]  /*6d30*/  IADD3 R3, P1, P2, R3, UR5, R8 ;  /* 0x0000000503037c10 */ /* 0x000fc8000fa3e008 */
[----:B------:R-:W-:Y:S02]  /*6d40*/  LOP3.LUT R3, RZ, R3, RZ, 0x33, !PT ;  /* 0x00000003ff037212 */ /* 0x000fe400078e33ff */
[----:B------:R-:W-:Y:S02]  /*6d50*/  IADD3.X R4, PT, PT, R6, UR11, RZ, P1, P2 ;  /* 0x0000000b06047c10 */ /* 0x000fe40008fe44ff */
[----:B0-----:R-:W-:Y:S02]  /*6d60*/  IADD3 R6, P1, PT, R3, UR14, RZ ;  /* 0x0000000e03067c10 */ /* 0x001fe4000ff3e0ff */
[----:B------:R-:W-:-:S04]  /*6d70*/  LOP3.LUT R3, RZ, R4, RZ, 0x33, !PT ;  /* 0x00000004ff037212 */ /* 0x000fc800078e33ff */
[----:B------:R-:W-:-:S07]  /*6d80*/  IADD3.X R5, PT, PT, R3, UR15, RZ, P1, !PT ;  /* 0x0000000f03057c10 */ /* 0x000fce0008ffe4ff */
.L_x_744:
[----:B------:R-:W-:Y:S05]  /*6d90*/  BSYNC.RECONVERGENT B0 ;  /* 0x0000000000007941 */ /* 0x000fea0003800200 */
.L_x_740:
        /* <DEDUP_REMOVED lines=14> */
.L_x_750:
[----:B------:R-:W-:Y:S05]  /*6e80*/  BSYNC.RECONVERGENT B1 ;  /* 0x0000000000017941 */ /* 0x000fea0003800200 */
.L_x_749:
[--C-:B-----5:R-:W-:Y:S02]  /*6e90*/  IADD3 R6, P1, P2, R4, UR7, R3.reuse ;  /* 0x0000000704067c10 */ /* 0x120fe4000fa3e003 */
[----:B------:R-:W-:-:S04]  /*6ea0*/  SHF.R.S32.HI R3, RZ, 0x1f, R3 ;  /* 0x0000001fff037819 */ /* 0x000fc80000011403 */
[----:B------:R-:W-:Y:S01]  /*6eb0*/  IADD3.X R5, PT, PT, R5, UR10, R3, P1, P2 ;  /* 0x0000000a05057c10 */ /* 0x000fe20008fe4403 */
[----:B------:R-:W-:Y:S06]  /*6ec0*/  BRA `(.L_x_751) ;  /* 0x0000000000447947 */ /* 0x000fec0003800000 */
.L_x_748:
        /* <DEDUP_REMOVED lines=9> */
.L_x_753:
[----:B------:R-:W-:Y:S05]  /*6f60*/  BSYNC.RECONVERGENT B1 ;  /* 0x0000000000017941 */ /* 0x000fea0003800200 */
.L_x_752:
[----:B------:R-:W0:Y:S01]  /*6f70*/  LDCU.64 UR14, c[0x0][0x3c0] ;  /* 0x00007800ff0e77ac */ /* 0x000e220008000a00 */
[----:B------:R-:W-:-:S04]  /*6f80*/  IADD3 R3, P1, P2, R3, UR5, R8 ;  /* 0x0000000503037c10 */ /* 0x000fc8000fa3e008 */
[----:B------:R-:W-:Y:S02]  /*6f90*/  LOP3.LUT R3, RZ, R3, RZ, 0x33, !PT ;  /* 0x00000003ff037212 */ /* 0x000fe400078e33ff */
[----:B------:R-:W-:Y:S02]  /*6fa0*/  IADD3.X R4, PT, PT, R6, UR11, RZ, P1, P2 ;  /* 0x0000000b06047c10 */ /* 0x000fe40008fe44ff */
[----:B0-----:R-:W-:Y:S02]  /*6fb0*/  IADD3 R6, P1, PT, R3, UR14, RZ ;  /* 0x0000000e03067c10 */ /* 0x001fe4000ff3e0ff */
[----:B------:R-:W-:-:S04]  /*6fc0*/  LOP3.LUT R3, RZ, R4, RZ, 0x33, !PT ;  /* 0x00000004ff037212 */ /* 0x000fc800078e33ff */
[----:B------:R-:W-:-:S07]  /*6fd0*/  IADD3.X R5, PT, PT, R3, UR15, RZ, P1, !PT ;  /* 0x0000000f03057c10 */ /* 0x000fce0008ffe4ff */
.L_x_751:
[----:B------:R-:W-:Y:S05]  /*6fe0*/  BSYNC.RECONVERGENT B0 ;  /* 0x0000000000007941 */ /* 0x000fea0003800200 */
.L_x_747:
        /* <DEDUP_REMOVED lines=14> */
.L_x_757:
[----:B------:R-:W-:Y:S05]  /*70d0*/  BSYNC.RECONVERGENT B1 ;  /* 0x0000000000017941 */ /* 0x000fea0003800200 */
.L_x_756:
[--C-:B-----5:R-:W-:Y:S02]  /*70e0*/  IADD3 R6, P1, P2, R4, UR7, R3.reuse ;  /* 0x0000000704067c10 */ /* 0x120fe4000fa3e003 */
[----:B------:R-:W-:-:S04]  /*70f0*/  SHF.R.S32.HI R3, RZ, 0x1f, R3 ;  /* 0x0000001fff037819 */ /* 0x000fc80000011403 */
[----:B------:R-:W-:Y:S01]  /*7100*/  IADD3.X R5, PT, PT, R5, UR10, R3, P1, P2 ;  /* 0x0000000a05057c10 */ /* 0x000fe20008fe4403 */
[----:B------:R-:W-:Y:S06]  /*7110*/  BRA `(.L_x_758) ;  /* 0x0000000000447947 */ /* 0x000fec0003800000 */
.L_x_755:
        /* <DEDUP_REMOVED lines=9> */
.L_x_760:
[----:B------:R-:W-:Y:S05]  /*71b0*/  BSYNC.RECONVERGENT B1 ;  /* 0x0000000000017941 */ /* 0x000fea0003800200 */
.L_x_759:
[----:B------:R-:W0:Y:S01]  /*71c0*/  LDCU.64 UR14, c[0x0][0x3c0] ;  /* 0x00007800ff0e77ac */ /* 0x000e220008000a00 */
[----:B------:R-:W-:-:S04]  /*71d0*/  IADD3 R3, P1, P2, R3, UR5, R8 ;  /* 0x0000000503037c10 */ /* 0x000fc8000fa3e008 */
[----:B------:R-:W-:Y:S02]  /*71e0*/  LOP3.LUT R3, RZ, R3, RZ, 0x33, !PT ;  /* 0x00000003ff037212 */ /* 0x000fe400078e33ff */
[----:B------:R-:W-:Y:S02]  /*71f0*/  IADD3.X R4, PT, PT, R6, UR11, RZ, P1, P2 ;  /* 0x0000000b06047c10 */ /* 0x000fe40008fe44ff */
[----:B0-----:R-:W-:Y:S02]  /*7200*/  IADD3 R6, P1, PT, R3, UR14, RZ ;  /* 0x0000000e03067c10 */ /* 0x001fe4000ff3e0ff */
[----:B------:R-:W-:-:S04]  /*7210*/  LOP3.LUT R3, RZ, R4, RZ, 0x33, !PT ;  /* 0x00000004ff037212 */ /* 0x000fc800078e33ff */
[----:B------:R-:W-:-:S07]  /*7220*/  IADD3.X R5, PT, PT, R3, UR15, RZ, P1, !PT ;  /* 0x0000000f03057c10 */ /* 0x000fce0008ffe4ff */
.L_x_758:
[----:B------:R-:W-:Y:S05]  /*7230*/  BSYNC.RECONVERGENT B0 ;  /* 0x0000000000007941 */ /* 0x000fea0003800200 */
.L_x_754:
        /* <DEDUP_REMOVED lines=14> */
.L_x_764:
[----:B------:R-:W-:Y:S05]  /*7320*/  BSYNC.RECONVERGENT B1 ;  /* 0x0000000000017941 */ /* 0x000fea0003800200 */
.L_x_763:
[--C-:B-----5:R-:W-:Y:S02]  /*7330*/  IADD3 R6, P1, P2, R4, UR7, R3.reuse ;  /* 0x0000000704067c10 */ /* 0x120fe4000fa3e003 */
[----:B------:R-:W-:-:S04]  /*7340*/  SHF.R.S32.HI R3, RZ, 0x1f, R3 ;  /* 0x0000001fff037819 */ /* 0x000fc80000011403 */
[----:B------:R-:W-:Y:S01]  /*7350*/  IADD3.X R5, PT, PT, R5, UR10, R3, P1, P2 ;  /* 0x0000000a05057c10 */ /* 0x000fe20008fe4403 */
[----:B------:R-:W-:Y:S06]  /*7360*/  BRA `(.L_x_765) ;  /* 0x0000000000447947 */ /* 0x000fec0003800000 */
.L_x_762:
        /* <DEDUP_REMOVED lines=9> */
.L_x_767:
[----:B------:R-:W-:Y:S05]  /*7400*/  BSYNC.RECONVERGENT B1 ;  /* 0x0000000000017941 */ /* 0x000fea0003800200 */
.L_x_766:
[----:B------:R-:W0:Y:S01]  /*7410*/  LDCU.64 UR14, c[0x0][0x3c0] ;  /* 0x00007800ff0e77ac */ /* 0x000e220008000a00 */
[----:B------:R-:W-:-:S04]  /*7420*/  IADD3 R3, P1, P2, R3, UR5, R8 ;  /* 0x0000000503037c10 */ /* 0x000fc8000fa3e008 */
[----:B------:R-:W-:Y:S02]  /*7430*/  LOP3.LUT R3, RZ, R3, RZ, 0x33, !PT ;  /* 0x00000003ff037212 */ /* 0x000fe400078e33ff */
[----:B------:R-:W-:Y:S02]  /*7440*/  IADD3.X R4, PT, PT, R6, UR11, RZ, P1, P2 ;  /* 0x0000000b06047c10 */ /* 0x000fe40008fe44ff */
[----:B0-----:R-:W-:Y:S02]  /*7450*/  IADD3 R6, P1, PT, R3, UR14, RZ ;  /* 0x0000000e03067c10 */ /* 0x001fe4000ff3e0ff */
[----:B------:R-:W-:-:S04]  /*7460*/  LOP3.LUT R3, RZ, R4, RZ, 0x33, !PT ;  /* 0x00000004ff037212 */ /* 0x000fc800078e33ff */
[----:B------:R-:W-:-:S07]  /*7470*/  IADD3.X R5, PT, PT, R3, UR15, RZ, P1, !PT ;  /* 0x0000000f03057c10 */ /* 0x000fce0008ffe4ff */
.L_x_765:
[----:B------:R-:W-:Y:S05]  /*7480*/  BSYNC.RECONVERGENT B0 ;  /* 0x0000000000007941 */ /* 0x000fea0003800200 */
.L_x_761:
        /* <DEDUP_REMOVED lines=14> */
.L_x_771:
[----:B------:R-:W-:Y:S05]  /*7570*/  BSYNC.RECONVERGENT B1 ;  /* 0x0000000000017941 */ /* 0x000fea0003800200 */
.L_x_770:
[--C-:B-----5:R-:W-:Y:S02]  /*7580*/  IADD3 R6, P1, P2, R4, UR7, R3.reuse ;  /* 0x0000000704067c10 */ /* 0x120fe4000fa3e003 */
[----:B------:R-:W-:-:S04]  /*7590*/  SHF.R.S32.HI R3, RZ, 0x1f, R3 ;  /* 0x0000001fff037819 */ /* 0x000fc80000011403 */
[----:B------:R-:W-:Y:S01]  /*75a0*/  IADD3.X R5, PT, PT, R5, UR10, R3, P1, P2 ;  /* 0x0000000a05057c10 */ /* 0x000fe20008fe4403 */
[----:B------:R-:W-:Y:S06]  /*75b0*/  BRA `(.L_x_772) ;  /* 0x0000000000447947 */ /* 0x000fec0003800000 */
.L_x_769:
        /* <DEDUP_REMOVED lines=9> */
.L_x_774:
[----:B------:R-:W-:Y:S05]  /*7650*/  BSYNC.RECONVERGENT B1 ;  /* 0x0000000000017941 */ /* 0x000fea0003800200 */
.L_x_773:
[----:B------:R-:W0:Y:S01]  /*7660*/  LDCU.64 UR14, c[0x0][0x3c0] ;  /* 0x00007800ff0e77ac */ /* 0x000e220008000a00 */
[----:B------:R-:W-:-:S04]  /*7670*/  IADD3 R3, P1, P2, R3, UR5, R8 ;  /* 0x0000000503037c10 */ /* 0x000fc8000fa3e008 */
[----:B------:R-:W-:Y:S02]  /*7680*/  LOP3.LUT R3, RZ, R3, RZ, 0x33, !PT ;  /* 0x00000003ff037212 */ /* 0x000fe400078e33ff */
[----:B------:R-:W-:Y:S02]  /*7690*/  IADD3.X R4, PT, PT, R6, UR11, RZ, P1, P2 ;  /* 0x0000000b06047c10 */ /* 0x000fe40008fe44ff */
[----:B0-----:R-:W-:Y:S02]  /*76a0*/  IADD3 R6, P1, PT, R3, UR14, RZ ;  /* 0x0000000e03067c10 */ /* 0x001fe4000ff3e0ff */
[----:B------:R-:W-:-:S04]  /*76b0*/  LOP3.LUT R3, RZ, R4, RZ, 0x33, !PT ;  /* 0x00000004ff037212 */ /* 0x000fc800078e33ff */
[----:B------:R-:W-:-:S07]  /*76c0*/  IADD3.X R5, PT, PT, R3, UR15, RZ, P1, !PT ;  /* 0x0000000f03057c10 */ /* 0x000fce0008ffe4ff */
.L_x_772:
[----:B------:R-:W-:Y:S05]  /*76d0*/  BSYNC.RECONVERGENT B0 ;  /* 0x0000000000007941 */ /* 0x000fea0003800200 */
.L_x_768:
        /* <DEDUP_REMOVED lines=14> */
.L_x_778:
[----:B------:R-:W-:Y:S05]  /*77c0*/  BSYNC.RECONVERGENT B1 ;  /* 0x0000000000017941 */ /* 0x000fea0003800200 */
.L_x_777:
[--C-:B-----5:R-:W-:Y:S02]  /*77d0*/  IADD3 R6, P1, P2, R4, UR7, R3.reuse ;  /* 0x0000000704067c10 */ /* 0x120fe4000fa3e003 */
[----:B------:R-:W-:-:S04]  /*77e0*/  SHF.R.S32.HI R3, RZ, 0x1f, R3 ;  /* 0x0000001fff037819 */ /* 0x000fc80000011403 */
[----:B------:R-:W-:Y:S01]  /*77f0*/  IADD3.X R5, PT, PT, R5, UR10, R3, P1, P2 ;  /* 0x0000000a05057c10 */ /* 0x000fe20008fe4403 */
[----:B------:R-:W-:Y:S06]  /*7800*/  BRA `(.L_x_779) ;  /* 0x0000000000447947 */ /* 0x000fec0003800000 */
.L_x_776:
        /* <DEDUP_REMOVED lines=9> */
.L_x_781:
[----:B------:R-:W-:Y:S05]  /*78a0*/  BSYNC.RECONVERGENT B1 ;  /* 0x0000000000017941 */ /* 0x000fea0003800200 */
.L_x_780:
[----:B------:R-:W0:Y:S01]  /*78b0*/  LDCU.64 UR14, c[0x0][0x3c0] ;  /* 0x00007800ff0e77ac */ /* 0x000e220008000a00 */
[----:B------:R-:W-:-:S04]  /*78c0*/  IADD3 R3, P1, P2, R3, UR5, R8 ;  /* 0x0000000503037c10 */ /* 0x000fc8000fa3e008 */
[----:B------:R-:W-:Y:S02]  /*78d0*/  LOP3.LUT R3, RZ, R3, RZ, 0x33, !PT ;  /* 0x00000003ff037212 */ /* 0x000fe400078e33ff */
[----:B------:R-:W-:Y:S02]  /*78e0*/  IADD3.X R4, PT, PT, R6, UR11, RZ, P1, P2 ;  /* 0x0000000b06047c10 */ /* 0x000fe40008fe44ff */
[----:B0-----:R-:W-:Y:S02]  /*78f0*/  IADD3 R6, P1, PT, R3, UR14, RZ ;  /* 0x0000000e03067c10 */ /* 0x001fe4000ff3e0ff */
[----:B------:R-:W-:-:S04]  /*7900*/  LOP3.LUT R3, RZ, R4, RZ, 0x33, !PT ;  /* 0x00000004ff037212 */ /* 0x000fc800078e33ff */
[----:B------:R-:W-:-:S07]  /*7910*/  IADD3.X R5, PT, PT, R3, UR15, RZ, P1, !PT ;  /* 0x0000000f03057c10 */ /* 0x000fce0008ffe4ff */
.L_x_779:
[----:B------:R-:W-:Y:S05]  /*7920*/  BSYNC.RECONVERGENT B0 ;  /* 0x0000000000007941 */ /* 0x000fea0003800200 */
.L_x_775:
        /* <DEDUP_REMOVED lines=14> */
.L_x_785:
[----:B------:R-:W-:Y:S05]  /*7a10*/  BSYNC.RECONVERGENT B1 ;  /* 0x0000000000017941 */ /* 0x000fea0003800200 */
.L_x_784:
[--C-:B-----5:R-:W-:Y:S02]  /*7a20*/  IADD3 R6, P1, P2, R4, UR7, R3.reuse ;  /* 0x0000000704067c10 */ /* 0x120fe4000fa3e003 */
[----:B------:R-:W-:-:S04]  /*7a30*/  SHF.R.S32.HI R3, RZ, 0x1f, R3 ;  /* 0x0000001fff037819 */ /* 0x000fc80000011403 */
[----:B------:R-:W-:Y:S01]  /*7a40*/  IADD3.X R5, PT, PT, R5, UR10, R3, P1, P2 ;  /* 0x0000000a05057c10 */ /* 0x000fe20008fe4403 */
[----:B------:R-:W-:Y:S06]  /*7a50*/  BRA `(.L_x_786) ;  /* 0x0000000000447947 */ /* 0x000fec0003800000 */
.L_x_783:
        /* <DEDUP_REMOVED lines=9> */
.L_x_788:
[----:B------:R-:W-:Y:S05]  /*7af0*/  BSYNC.RECONVERGENT B1 ;  /* 0x0000000000017941 */ /* 0x000fea0003800200 */
.L_x_787:
[----:B------:R-:W0:Y:S01]  /*7b00*/  LDCU.64 UR14, c[0x0][0x3c0] ;  /* 0x00007800ff0e77ac */ /* 0x000e220008000a00 */
[----:B------:R-:W-:-:S04]  /*7b10*/  IADD3 R3, P1, P2, R3, UR5, R8 ;  /* 0x0000000503037c10 */ /* 0x000fc8000fa3e008 */
[----:B------:R-:W-:Y:S02]  /*7b20*/  LOP3.LUT R3, RZ, R3, RZ, 0x33, !PT ;  /* 0x00000003ff037212 */ /* 0x000fe400078e33ff */
[----:B------:R-:W-:Y:S02]  /*7b30*/  IADD3.X R4, PT, PT, R6, UR11, RZ, P1, P2 ;  /* 0x0000000b06047c10 */ /* 0x000fe40008fe44ff */
[----:B0-----:R-:W-:Y:S02]  /*7b40*/  IADD3 R6, P1, PT, R3, UR14, RZ ;  /* 0x0000000e03067c10 */ /* 0x001fe4000ff3e0ff */
[----:B------:R-:W-:-:S04]  /*7b50*/  LOP3.LUT R3, RZ, R4, RZ, 0x33, !PT ;  /* 0x00000004ff037212 */ /* 0x000fc800078e33ff */
[----:B------:R-:W-:-:S07]  /*7b60*/  IADD3.X R5, PT, PT, R3, UR15, RZ, P1, !PT ;  /* 0x0000000f03057c10 */ /* 0x000fce0008ffe4ff */
.L_x_786:
[----:B------:R-:W-:Y:S05]  /*7b70*/  BSYNC.RECONVERGENT B0 ;  /* 0x0000000000007941 */ /* 0x000fea0003800200 */
.L_x_782:
        /* <DEDUP_REMOVED lines=14> */
.L_x_792:
[----:B------:R-:W-:Y:S05]  /*7c60*/  BSYNC.RECONVERGENT B1 ;  /* 0x0000000000017941 */ /* 0x000fea0003800200 */
.L_x_791:
[--C-:B-----5:R-:W-:Y:S02]  /*7c70*/  IADD3 R6, P1, P2, R4, UR7, R3.reuse ;  /* 0x0000000704067c10 */ /* 0x120fe4000fa3e003 */
[----:B------:R-:W-:-:S04]  /*7c80*/  SHF.R.S32.HI R3, RZ, 0x1f, R3 ;  /* 0x0000001fff037819 */ /* 0x000fc80000011403 */
[----:B------:R-:W-:Y:S01]  /*7c90*/  IADD3.X R5, PT, PT, R5, UR10, R3, P1, P2 ;  /* 0x0000000a05057c10 */ /* 0x000fe20008fe4403 */
[----:B------:R-:W-:Y:S06]  /*7ca0*/  BRA `(.L_x_793) ;  /* 0x0000000000447947 */ /* 0x000fec0003800000 */
.L_x_790:
        /* <DEDUP_REMOVED lines=9> */
.L_x_795:
[----:B------:R-:W-:Y:S05]  /*7d40*/  BSYNC.RECONVERGENT B1 ;  /* 0x0000000000017941 */ /* 0x000fea0003800200 */
.L_x_794:
[----:B------:R-:W0:Y:S01]  /*7d50*/  LDCU.64 UR14, c[0x0][0x3c0] ;  /* 0x00007800ff0e77ac */ /* 0x000e220008000a00 */
[----:B------:R-:W-:-:S04]  /*7d60*/  IADD3 R3, P1, P2, R3, UR5, R8 ;  /* 0x0000000503037c10 */ /* 0x000fc8000fa3e008 */
[----:B------:R-:W-:Y:S02]  /*7d70*/  LOP3.LUT R3, RZ, R3, RZ, 0x33, !PT ;  /* 0x00000003ff037212 */ /* 0x000fe400078e33ff */
[----:B------:R-:W-:Y:S02]  /*7d80*/  IADD3.X R4, PT, PT, R6, UR11, RZ, P1, P2 ;  /* 0x0000000b06047c10 */ /* 0x000fe40008fe44ff */
[----:B0-----:R-:W-:Y:S02]  /*7d90*/  IADD3 R6, P1, PT, R3, UR14, RZ ;  /* 0x0000000e03067c10 */ /* 0x001fe4000ff3e0ff */
[----:B------:R-:W-:-:S04]  /*7da0*/  LOP3.LUT R3, RZ, R4, RZ, 0x33, !PT ;  /* 0x00000004ff037212 */ /* 0x000fc800078e33ff */
[----:B------:R-:W-:-:S07]  /*7db0*/  IADD3.X R5, PT, PT, R3, UR15, RZ, P1, !PT ;  /* 0x0000000f03057c10 */ /* 0x000fce0008ffe4ff */
.L_x_793:
[----:B------:R-:W-:Y:S05]  /*7dc0*/  BSYNC.RECONVERGENT B0 ;  /* 0x0000000000007941 */ /* 0x000fea0003800200 */
.L_x_789:
        /* <DEDUP_REMOVED lines=14> */
.L_x_799:
[----:B------:R-:W-:Y:S05]  /*7eb0*/  BSYNC.RECONVERGENT B1 ;  /* 0x0000000000017941 */ /* 0x000fea0003800200 */
.L_x_798:
[--C-:B-----5:R-:W-:Y:S02]  /*7ec0*/  IADD3 R6, P1, P2, R4, UR7, R3.reuse ;  /* 0x0000000704067c10 */ /* 0x120fe4000fa3e003 */
[----:B------:R-:W-:-:S04]  /*7ed0*/  SHF.R.S32.HI R3, RZ, 0x1f, R3 ;  /* 0x0000001fff037819 */ /* 0x000fc80000011403 */
[----:B------:R-:W-:Y:S01]  /*7ee0*/  IADD3.X R5, PT, PT, R5, UR10, R3, P1, P2 ;  /* 0x0000000a05057c10 */ /* 0x000fe20008fe4403 */
[----:B------:R-:W-:Y:S06]  /*7ef0*/  BRA `(.L_x_800) ;  /* 0x0000000000447947 */ /* 0x000fec0003800000 */
.L_x_797:
        /* <DEDUP_REMOVED lines=9> */
.L_x_802:
[----:B------:R-:W-:Y:S05]  /*7f90*/  BSYNC.RECONVERGENT B1 ;  /* 0x0000000000017941 */ /* 0x000fea0003800200 */
.L_x_801:
[----:B------:R-:W0:Y:S01]  /*7fa0*/  LDCU.64 UR14, c[0x0][0x3c0] ;  /* 0x00007800ff0e77ac */ /* 0x000e220008000a00 */
[----:B------:R-:W-:-:S04]  /*7fb0*/  IADD3 R3, P1, P2, R3, UR5, R8 ;  /* 0x0000000503037c10 */ /* 0x000fc8000fa3e008 */
[----:B------:R-:W-:Y:S02]  /*7fc0*/  LOP3.LUT R3, RZ, R3, RZ, 0x33, !PT ;  /* 0x00000003ff037212 */ /* 0x000fe400078e33ff */
[----:B------:R-:W-:Y:S02]  /*7fd0*/  IADD3.X R4, PT, PT, R6, UR11, RZ, P1, P2 ;  /* 0x0000000b06047c10 */ /* 0x000fe40008fe44ff */
[----:B0-----:R-:W-:Y:S02]  /*7fe0*/  IADD3 R6, P1, PT, R3, UR14, RZ ;  /* 0x0000000e03067c10 */ /* 0x001fe4000ff3e0ff */
[----:B------:R-:W-:-:S04]  /*7ff0*/  LOP3.LUT R3, RZ, R4, RZ, 0x33, !PT ;  /* 0x00000004ff037212 */ /* 0x000fc800078e33ff */
[----:B------:R-:W-:-:S07]  /*8000*/  IADD3.X R5, PT, PT, R3, UR15, RZ, P1, !PT ;  /* 0x0000000f03057c10 */ /* 0x000fce0008ffe4ff */
.L_x_800:
[----:B------:R-:W-:Y:S05]  /*8010*/  BSYNC.RECONVERGENT B0 ;  /* 0x0000000000007941 */ /* 0x000fea0003800200 */
.L_x_796:
        /* <DEDUP_REMOVED lines=14> */
.L_x_806:
[----:B------:R-:W-:Y:S05]  /*8100*/  BSYNC.RECONVERGENT B1 ;  /* 0x0000000000017941 */ /* 0x000fea0003800200 */
.L_x_805:
[--C-:B-----5:R-:W-:Y:S02]  /*8110*/  IADD3 R6, P1, P2, R4, UR7, R3.reuse ;  /* 0x0000000704067c10 */ /* 0x120fe4000fa3e003 */
[----:B------:R-:W-:-:S04]  /*8120*/  SHF.R.S32.HI R3, RZ, 0x1f, R3 ;  /* 0x0000001fff037819 */ /* 0x000fc80000011403 */
[----:B------:R-:W-:Y:S01]  /*8130*/  IADD3.X R5, PT, PT, R5, UR10, R3, P1, P2 ;  /* 0x0000000a05057c10 */ /* 0x000fe20008fe4403 */
[----:B------:R-:W-:Y:S06]  /*8140*/  BRA `(.L_x_807) ;  /* 0x0000000000447947 */ /* 0x000fec0003800000 */
.L_x_804:
        /* <DEDUP_REMOVED lines=9> */
.L_x_809:
[----:B------:R-:W-:Y:S05]  /*81e0*/  BSYNC.RECONVERGENT B1 ;  /* 0x0000000000017941 */ /* 0x000fea0003800200 */
.L_x_808:
[----:B------:R-:W0:Y:S01]  /*81f0*/  LDCU.64 UR14, c[0x0][0x3c0] ;  /* 0x00007800ff0e77ac */ /* 0x000e220008000a00 */
[----:B------:R-:W-:-:S04]  /*8200*/  IADD3 R3, P1, P2, R3, UR5, R8 ;  /* 0x0000000503037c10 */ /* 0x000fc8000fa3e008 */
[----:B------:R-:W-:Y:S02]  /*8210*/  LOP3.LUT R3, RZ, R3, RZ, 0x33, !PT ;  /* 0x00000003ff037212 */ /* 0x000fe400078e33ff */
[----:B------:R-:W-:Y:S02]  /*8220*/  IADD3.X R4, PT, PT, R6, UR11, RZ, P1, P2 ;  /* 0x0000000b06047c10 */ /* 0x000fe40008fe44ff */
[----:B0-----:R-:W-:Y:S02]  /*8230*/  IADD3 R6, P1, PT, R3, UR14, RZ ;  /* 0x0000000e03067c10 */ /* 0x001fe4000ff3e0ff */
[----:B------:R-:W-:-:S04]  /*8240*/  LOP3.LUT R3, RZ, R4, RZ, 0x33, !PT ;  /* 0x00000004ff037212 */ /* 0x000fc800078e33ff */
[----:B------:R-:W-:-:S07]  /*8250*/  IADD3.X R5, PT, PT, R3, UR15, RZ, P1, !PT ;  /* 0x0000000f03057c10 */ /* 0x000fce0008ffe4ff */
.L_x_807:
[----:B------:R-:W-:Y:S05]  /*8260*/  BSYNC.RECONVERGENT B0 ;  /* 0x0000000000007941 */ /* 0x000fea0003800200 */
.L_x_803:
        /* <DEDUP_REMOVED lines=14> */
.L_x_813:
[----:B------:R-:W-:Y:S05]  /*8350*/  BSYNC.RECONVERGENT B1 ;  /* 0x0000000000017941 */ /* 0x000fea0003800200 */
.L_x_812:
[--C-:B-----5:R-:W-:Y:S02]  /*8360*/  IADD3 R6, P1, P2, R4, UR7, R3.reuse ;  /* 0x0000000704067c10 */ /* 0x120fe4000fa3e003 */
[----:B------:R-:W-:-:S04]  /*8370*/  SHF.R.S32.HI R3, RZ, 0x1f, R3 ;  /* 0x0000001fff037819 */ /* 0x000fc80000011403 */
[----:B------:R-:W-:Y:S01]  /*8380*/  IADD3.X R5, PT, PT, R5, UR10, R3, P1, P2 ;  /* 0x0000000a05057c10 */ /* 0x000fe20008fe4403 */
[----:B------:R-:W-:Y:S06]  /*8390*/  BRA `(.L_x_814) ;  /* 0x0000000000447947 */ /* 0x000fec0003800000 */
.L_x_811:
        /* <DEDUP_REMOVED lines=9> */
.L_x_816:
[----:B------:R-:W-:Y:S05]  /*8430*/  BSYNC.RECONVERGENT B1 ;  /* 0x0000000000017941 */ /* 0x000fea0003800200 */
.L_x_815:
[----:B------:R-:W0:Y:S01]  /*8440*/  LDCU.64 UR14, c[0x0][0x3c0] ;  /* 0x00007800ff0e77ac */ /* 0x000e220008000a00 */
[----:B------:R-:W-:-:S04]  /*8450*/  IADD3 R3, P1, P2, R3, UR5, R8 ;  /* 0x0000000503037c10 */ /* 0x000fc8000fa3e008 */
[----:B------:R-:W-:Y:S02]  /*8460*/  LOP3.LUT R3, RZ, R3, RZ, 0x33, !PT ;  /* 0x00000003ff037212 */ /* 0x000fe400078e33ff */
[----:B------:R-:W-:Y:S02]  /*8470*/  IADD3.X R4, PT, PT, R6, UR11, RZ, P1, P2 ;  /* 0x0000000b06047c10 */ /* 0x000fe40008fe44ff */
[----:B0-----:R-:W-:Y:S02]  /*8480*/  IADD3 R6, P1, PT, R3, UR14, RZ ;  /* 0x0000000e03067c10 */ /* 0x001fe4000ff3e0ff */
[----:B------:R-:W-:-:S04]  /*8490*/  LOP3.LUT R3, RZ, R4, RZ, 0x33, !PT ;  /* 0x00000004ff037212 */ /* 0x000fc800078e33ff */
[----:B------:R-:W-:-:S07]  /*84a0*/  IADD3.X R5, PT, PT, R3, UR15, RZ, P1, !PT ;  /* 0x0000000f03057c10 */ /* 0x000fce0008ffe4ff */
.L_x_814:
[----:B------:R-:W-:Y:S05]  /*84b0*/  BSYNC.RECONVERGENT B0 ;  /* 0x0000000000007941 */ /* 0x000fea0003800200 */
.L_x_810:
        /* <DEDUP_REMOVED lines=14> */
.L_x_820:
[----:B------:R-:W-:Y:S05]  /*85a0*/  BSYNC.RECONVERGENT B1 ;  /* 0x0000000000017941 */ /* 0x000fea0003800200 */
.L_x_819:
[--C-:B-----5:R-:W-:Y:S02]  /*85b0*/  IADD3 R6, P1, P2, R4, UR7, R3.reuse ;  /* 0x0000000704067c10 */ /* 0x120fe4000fa3e003 */
[----:B------:R-:W-:-:S04]  /*85c0*/  SHF.R.S32.HI R3, RZ, 0x1f, R3 ;  /* 0x0000001fff037819 */ /* 0x000fc80000011403 */
[----:B------:R-:W-:Y:S01]  /*85d0*/  IADD3.X R5, PT, PT, R5, UR10, R3, P1, P2 ;  /* 0x0000000a05057c10 */ /* 0x000fe20008fe4403 */
[----:B------:R-:W-:Y:S06]  /*85e0*/  BRA `(.L_x_821) ;  /* 0x0000000000447947 */ /* 0x000fec0003800000 */
.L_x_818:
        /* <DEDUP_REMOVED lines=9> */
.L_x_823:
[----:B------:R-:W-:Y:S05]  /*8680*/  BSYNC.RECONVERGENT B1 ;  /* 0x0000000000017941 */ /* 0x000fea0003800200 */
.L_x_822:
[----:B------:R-:W0:Y:S01]  /*8690*/  LDCU.64 UR14, c[0x0][0x3c0] ;  /* 0x00007800ff0e77ac */ /* 0x000e220008000a00 */
[----:B------:R-:W-:-:S04]  /*86a0*/  IADD3 R3, P1, P2, R3, UR5, R8 ;  /* 0x0000000503037c10 */ /* 0x000fc8000fa3e008 */
[----:B------:R-:W-:Y:S02]  /*86b0*/  LOP3.LUT R3, RZ, R3, RZ, 0x33, !PT ;  /* 0x00000003ff037212 */ /* 0x000fe400078e33ff */
[----:B------:R-:W-:Y:S02]  /*86c0*/  IADD3.X R4, PT, PT, R6, UR11, RZ, P1, P2 ;  /* 0x0000000b06047c10 */ /* 0x000fe40008fe44ff */
[----:B0-----:R-:W-:Y:S02]  /*86d0*/  IADD3 R6, P1, PT, R3, UR14, RZ ;  /* 0x0000000e03067c10 */ /* 0x001fe4000ff3e0ff */
[----:B------:R-:W-:-:S04]  /*86e0*/  LOP3.LUT R3, RZ, R4, RZ, 0x33, !PT ;  /* 0x00000004ff037212 */ /* 0x000fc800078e33ff */
[----:B------:R-:W-:-:S07]  /*86f0*/  IADD3.X R5, PT, PT, R3, UR15, RZ, P1, !PT ;  /* 0x0000000f03057c10 */ /* 0x000fce0008ffe4ff */
.L_x_821:
[----:B------:R-:W-:Y:S05]  /*8700*/  BSYNC.RECONVERGENT B0 ;  /* 0x0000000000007941 */ /* 0x000fea0003800200 */
.L_x_817:
        /* <DEDUP_REMOVED lines=14> */
.L_x_827:
[----:B------:R-:W-:Y:S05]  /*87f0*/  BSYNC.RECONVERGENT B1 ;  /* 0x0000000000017941 */ /* 0x000fea0003800200 */
.L_x_826:
[--C-:B-----5:R-:W-:Y:S02]  /*8800*/  IADD3 R6, P1, P2, R4, UR7, R3.reuse ;  /* 0x0000000704067c10 */ /* 0x120fe4000fa3e003 */
[----:B------:R-:W-:-:S04]  /*8810*/  SHF.R.S32.HI R3, RZ, 0x1f, R3 ;  /* 0x0000001fff037819 */ /* 0x000fc80000011403 */
[----:B------:R-:W-:Y:S01]  /*8820*/  IADD3.X R5, PT, PT, R5, UR10, R3, P1, P2 ;  /* 0x0000000a05057c10 */ /* 0x000fe20008fe4403 */
[----:B------:R-:W-:Y:S06]  /*8830*/  BRA `(.L_x_828) ;  /* 0x0000000000447947 */ /* 0x000fec0003800000 */
.L_x_825:
        /* <DEDUP_REMOVED lines=9> */
.L_x_830:
[----:B------:R-:W-:Y:S05]  /*88d0*/  BSYNC.RECONVERGENT B1 ;  /* 0x0000000000017941 */ /* 0x000fea0003800200 */
.L_x_829:
[----:B------:R-:W0:Y:S01]  /*88e0*/  LDCU.64 UR14, c[0x0][0x3c0] ;  /* 0x00007800ff0e77ac */ /* 0x000e220008000a00 */
[----:B------:R-:W-:-:S04]  /*88f0*/  IADD3 R3, P1, P2, R3, UR5, R8 ;  /* 0x0000000503037c10 */ /* 0x000fc8000fa3e008 */
[----:B------:R-:W-:Y:S02]  /*8900*/  LOP3.LUT R3, RZ, R3, RZ, 0x33, !PT ;  /* 0x00000003ff037212 */ /* 0x000fe400078e33ff */
[----:B------:R-:W-:Y:S02]  /*8910*/  IADD3.X R4, PT, PT, R6, UR11, RZ, P1, P2 ;  /* 0x0000000b06047c10 */ /* 0x000fe40008fe44ff */
[----:B0-----:R-:W-:Y:S02]  /*8920*/  IADD3 R6, P1, PT, R3, UR14, RZ ;  /* 0x0000000e03067c10 */ /* 0x001fe4000ff3e0ff */
[----:B------:R-:W-:-:S04]  /*8930*/  LOP3.LUT R3, RZ, R4, RZ, 0x33, !PT ;  /* 0x00000004ff037212 */ /* 0x000fc800078e33ff */
[----:B------:R-:W-:-:S07]  /*8940*/  IADD3.X R5, PT, PT, R3, UR15, RZ, P1, !PT ;  /* 0x0000000f03057c10 */ /* 0x000fce0008ffe4ff */
.L_x_828:
[----:B------:R-:W-:Y:S05]  /*8950*/  BSYNC.RECONVERGENT B0 ;  /* 0x0000000000007941 */ /* 0x000fea0003800200 */
.L_x_824:
        /* <DEDUP_REMOVED lines=14> */
.L_x_834:
[----:B------:R-:W-:Y:S05]  /*8a40*/  BSYNC.RECONVERGENT B1 ;  /* 0x0000000000017941 */ /* 0x000fea0003800200 */
.L_x_833:
[--C-:B-----5:R-:W-:Y:S02]  /*8a50*/  IADD3 R6, P1, P2, R4, UR7, R3.reuse ;  /* 0x0000000704067c10 */ /* 0x120fe4000fa3e003 */
[----:B------:R-:W-:-:S04]  /*8a60*/  SHF.R.S32.HI R3, RZ, 0x1f, R3 ;  /* 0x0000001fff037819 */ /* 0x000fc80000011403 */
[----:B------:R-:W-:Y:S01]  /*8a70*/  IADD3.X R5, PT, PT, R5, UR10, R3, P1, P2 ;  /* 0x0000000a05057c10 */ /* 0x000fe20008fe4403 */
[----:B------:R-:W-:Y:S06]  /*8a80*/  BRA `(.L_x_835) ;  /* 0x0000000000447947 */ /* 0x000fec0003800000 */
.L_x_832:
        /* <DEDUP_REMOVED lines=9> */
.L_x_837:
[----:B------:R-:W-:Y:S05]  /*8b20*/  BSYNC.RECONVERGENT B1 ;  /* 0x0000000000017941 */ /* 0x000fea0003800200 */
.L_x_836:
[----:B------:R-:W0:Y:S01]  /*8b30*/  LDCU.64 UR14, c[0x0][0x3c0] ;  /* 0x00007800ff0e77ac */ /* 0x000e220008000a00 */
[----:B------:R-:W-:-:S04]  /*8b40*/  IADD3 R3, P1, P2, R3, UR5, R8 ;  /* 0x0000000503037c10 */ /* 0x000fc8000fa3e008 */
[----:B------:R-:W-:Y:S02]  /*8b50*/  LOP3.LUT R3, RZ, R3, RZ, 0x33, !PT ;  /* 0x00000003ff037212 */ /* 0x000fe400078e33ff */
[----:B------:R-:W-:Y:S02]  /*8b60*/  IADD3.X R4, PT, PT, R6, UR11, RZ, P1, P2 ;  /* 0x0000000b06047c10 */ /* 0x000fe40008fe44ff */
[----:B0-----:R-:W-:Y:S02]  /*8b70*/  IADD3 R6, P1, PT, R3, UR14, RZ ;  /* 0x0000000e03067c10 */ /* 0x001fe4000ff3e0ff */
[----:B------:R-:W-:-:S04]  /*8b80*/  LOP3.LUT R3, RZ, R4, RZ, 0x33, !PT ;  /* 0x00000004ff037212 */ /* 0x000fc800078e33ff */
[----:B------:R-:W-:-:S07]  /*8b90*/  IADD3.X R5, PT, PT, R3, UR15, RZ, P1, !PT ;  /* 0x0000000f03057c10 */ /* 0x000fce0008ffe4ff */
.L_x_835:
[----:B------:R-:W-:Y:S05]  /*8ba0*/  BSYNC.RECONVERGENT B0 ;  /* 0x0000000000007941 */ /* 0x000fea0003800200 */
.L_x_831:
        /* <DEDUP_REMOVED lines=14> */
.L_x_841:
[----:B------:R-:W-:Y:S05]  /*8c90*/  BSYNC.RECONVERGENT B1 ;  /* 0x0000000000017941 */ /* 0x000fea0003800200 */
.L_x_840:
[--C-:B-----5:R-:W-:Y:S02]  /*8ca0*/  IADD3 R6, P1, P2, R4, UR7, R3.reuse ;  /* 0x0000000704067c10 */ /* 0x120fe4000fa3e003 */
[----:B------:R-:W-:-:S04]  /*8cb0*/  SHF.R.S32.HI R3, RZ, 0x1f, R3 ;  /* 0x0000001fff037819 */ /* 0x000fc80000011403 */
[----:B------:R-:W-:Y:S01]  /*8cc0*/  IADD3.X R5, PT, PT, R5, UR10, R3, P1, P2 ;  /* 0x0000000a05057c10 */ /* 0x000fe20008fe4403 */
[----:B------:R-:W-:Y:S06]  /*8cd0*/  BRA `(.L_x_842) ;  /* 0x0000000000447947 */ /* 0x000fec0003800000 */
.L_x_839:
        /* <DEDUP_REMOVED lines=9> */
.L_x_844:
[----:B------:R-:W-:Y:S05]  /*8d70*/  BSYNC.RECONVERGENT B1 ;  /* 0x0000000000017941 */ /* 0x000fea0003800200 */
.L_x_843:
[----:B------:R-:W0:Y:S01]  /*8d80*/  LDCU.64 UR14, c[0x0][0x3c0] ;  /* 0x00007800ff0e77ac */ /* 0x000e220008000a00 */
[----:B------:R-:W-:-:S04]  /*8d90*/  IADD3 R3, P1, P2, R3, UR5, R8 ;  /* 0x0000000503037c10 */ /* 0x000fc8000fa3e008 */
[----:B------:R-:W-:Y:S02]  /*8da0*/  LOP3.LUT R3, RZ, R3, RZ, 0x33, !PT ;  /* 0x00000003ff037212 */ /* 0x000fe400078e33ff */
[----:B------:R-:W-:Y:S02]  /*8db0*/  IADD3.X R4, PT, PT, R6, UR11, RZ, P1, P2 ;  /* 0x0000000b06047c10 */ /* 0x000fe40008fe44ff */
[----:B0-----:R-:W-:Y:S02]  /*8dc0*/  IADD3 R6, P1, PT, R3, UR14, RZ ;  /* 0x0000000e03067c10 */ /* 0x001fe4000ff3e0ff */
[----:B------:R-:W-:-:S04]  /*8dd0*/  LOP3.LUT R3, RZ, R4, RZ, 0x33, !PT ;  /* 0x00000004ff037212 */ /* 0x000fc800078e33ff */
[----:B------:R-:W-:-:S07]  /*8de0*/  IADD3.X R5, PT, PT, R3, UR15, RZ, P1, !PT ;  /* 0x0000000f03057c10 */ /* 0x000fce0008ffe4ff */
.L_x_842:
[----:B------:R-:W-:Y:S05]  /*8df0*/  BSYNC.RECONVERGENT B0 ;  /* 0x0000000000007941 */ /* 0x000fea0003800200 */
.L_x_838:
        /* <DEDUP_REMOVED lines=14> */
.L_x_848:
[----:B------:R-:W-:Y:S05]  /*8ee0*/  BSYNC.RECONVERGENT B1 ;  /* 0x0000000000017941 */ /* 0x000fea0003800200 */
.L_x_847:
[--C-:B-----5:R-:W-:Y:S02]  /*8ef0*/  IADD3 R6, P0, P1, R4, UR7, R3.reuse ;  /* 0x0000000704067c10 */ /* 0x120fe4000f91e003 */
[----:B------:R-:W-:-:S04]  /*8f00*/  SHF.R.S32.HI R3, RZ, 0x1f, R3 ;  /* 0x0000001fff037819 */ /* 0x000fc80000011403 */
[----:B------:R-:W-:Y:S01]  /*8f10*/  IADD3.X R5, PT, PT, R5, UR10, R3, P0, P1 ;  /* 0x0000000a05057c10 */ /* 0x000fe200087e2403 */
[----:B------:R-:W-:Y:S06]  /*8f20*/  BRA `(.L_x_849) ;  /* 0x0000000000447947 */ /* 0x000fec0003800000 */
.L_x_846:
        /* <DEDUP_REMOVED lines=9> */
.L_x_851:
[----:B------:R-:W-:Y:S05]  /*8fc0*/  BSYNC.RECONVERGENT B1 ;  /* 0x0000000000017941 */ /* 0x000fea0003800200 */
.L_x_850:
[----:B------:R-:W0:Y:S01]  /*8fd0*/  LDCU.64 UR14, c[0x0][0x3c0] ;  /* 0x00007800ff0e77ac */ /* 0x000e220008000a00 */
[----:B------:R-:W-:-:S04]  /*8fe0*/  IADD3 R0, P0, P1, R0, UR5, R7 ;  /* 0x0000000500007c10 */ /* 0x000fc8000f91e007 */
[----:B------:R-:W-:Y:S02]  /*8ff0*/  LOP3.LUT R0, RZ, R0, RZ, 0x33, !PT ;  /* 0x00000000ff007212 */ /* 0x000fe400078e33ff */
[----:B------:R-:W-:Y:S02]  /*9000*/  IADD3.X R3, PT, PT, R3, UR11, RZ, P0, P1 ;  /* 0x0000000b03037c10 */ /* 0x000fe400087e24ff */
[----:B0-----:R-:W-:Y:S02]  /*9010*/  IADD3 R6, P0, PT, R0, UR14, RZ ;  /* 0x0000000e00067c10 */ /* 0x001fe4000ff1e0ff */
[----:B------:R-:W-:-:S04]  /*9020*/  LOP3.LUT R0, RZ, R3, RZ, 0x33, !PT ;  /* 0x00000003ff007212 */ /* 0x000fc800078e33ff */
[----:B------:R-:W-:-:S07]  /*9030*/  IADD3.X R5, PT, PT, R0, UR15, RZ, P0, !PT ;  /* 0x0000000f00057c10 */ /* 0x000fce00087fe4ff */
.L_x_849:
[----:B------:R-:W-:Y:S05]  /*9040*/  BSYNC.RECONVERGENT B0 ;  /* 0x0000000000007941 */ /* 0x000fea0003800200 */
.L_x_845:
[----:B------:R-:W0:Y:S01]  /*9050*/  LDS R3, [R2+0xab00] ;  /* 0x00ab000002037984 */ /* 0x000e220000000800 */
[----:B------:R-:W-:-:S04]  /*9060*/  LEA R4, P0, R6, UR12, 0x2 ;  /* 0x0000000c06047c11 */ /* 0x000fc8000f8010ff */
[----:B------:R-:W-:-:S05]  /*9070*/  LEA.HI.X R5, R6, UR13, R5, 0x2, P0 ;  /* 0x0000000d06057c11 */ /* 0x000fca00080f1405 */
[----:B0-----:R-:W-:Y:S01]  /*9080*/  STG.E desc[UR8][R4.64], R3 ;  /* 0x0000000304007986 */ /* 0x001fe2000c101908 */
[----:B------:R-:W-:Y:S05]  /*9090*/  EXIT ;  /* 0x000000000000794d */ /* 0x000fea0003800000 */
.L_x_575:
[----:B------:R-:W0:Y:S01]  /*90a0*/  LDC R83, c[0x0][0x3ac] ;  /* 0x0000eb00ff537b82 */ /* 0x000e220000000800 */
[----:B------:R-:W-:Y:S01]  /*90b0*/  ISETP.NE.AND P0, PT, R84, RZ, PT ;  /* 0x000000ff5400720c */ /* 0x000fe20003f05270 */
[----:B------:R-:W-:Y:S01]  /*90c0*/  BSSY.RECONVERGENT B0, `(.L_x_852) ;  /* 0x0000998000007945 */ /* 0x000fe20003800200 */
[----:B0-----:R-:W-:-:S11]  /*90d0*/  VIADD R83, R83, -UR5 ;  /* 0x8000000553537c36 */ /* 0x001fd60008000000 */
        /* <DEDUP_REMOVED lines=11> */
[----:B------:R-:W-:Y:S01]  /*9190*/  USEL UR5, UR11, URZ, !UP0 ;  /* 0x000000ff0b057287 */ /* 0x000fe2000c000000 */
[C---:B------:R-:W-:Y:S01]  /*91a0*/  VIADD R4, R28.reuse, 0x20 ;  /* 0x000000201c047836 */ /* 0x040fe20000000000 */
[CC--:B------:R-:W-:Y:S01]  /*91b0*/  ISETP.GE.AND P1, PT, R28.reuse, R83.reuse, PT ;  /* 0x000000531c00720c */ /* 0x0c0fe20003f26270 */
[C---:B------:R-:W-:Y:S01]  /*91c0*/  VIADD R8, R28.reuse, 0x60 ;  /* 0x000000601c087836 */ /* 0x040fe20000000000 */
[C---:B------:R-:W-:Y:S01]  /*91d0*/  IADD3 R3, P0, P5, R28.reuse, UR4, R3 ;  /* 0x000000041c037c10 */ /* 0x040fe2000fd1e003 */
[----:B------:R-:W-:Y:S01]  /*91e0*/  VIADD R12, R28, 0xa0 ;  /* 0x000000a01c0c7836 */ /* 0x000fe20000000000 */
[-C--:B------:R-:W-:Y:S01]  /*91f0*/  ISETP.GE.AND P2, PT, R4, R83.reuse, PT ;  /* 0x000000530400720c */ /* 0x080fe20003f46270 */
[----:B------:R-:W-:Y:S01]  /*9200*/  VIADD R4, R28, 0x40 ;  /* 0x000000401c047836 */ /* 0x000fe20000000000 */
[-C--:B------:R-:W-:Y:S01]  /*9210*/  ISETP.GE.AND P4, PT, R8, R83.reuse, PT ;  /* 0x000000530800720c */ /* 0x080fe20003f86270 */
[C---:B------:R-:W-:Y:S01]  /*9220*/  VIADD R8, R28.reuse, 0x80 ;  /* 0x000000801c087836 */ /* 0x040fe20000000000 */
[----:B------:R-:W-:Y:S01]  /*9230*/  IADD3.X R30, PT, PT, RZ, UR5, RZ, P0, P5 ;  /* 0x00000005ff1e7c10 */ /* 0x000fe200087ea4ff */
[----:B------:R-:W-:Y:S01]  /*9240*/  VIADD R14, R28, 0xc0 ;  /* 0x000000c01c0e7836 */ /* 0x000fe20000000000 */
[----:B------:R-:W-:-:S02]  /*9250*/  ISETP.GE.AND P3, PT, R4, R83, PT ;  /* 0x000000530400720c */ /* 0x000fc40003f66270 */
[C---:B---3--:R-:W-:Y:S02]  /*9260*/  LEA R4, P0, R3.reuse, UR12, 0x2 ;  /* 0x0000000c03047c11 */ /* 0x048fe4000f8010ff */
[-C--:B------:R-:W-:Y:S01]  /*9270*/  ISETP.GE.AND P5, PT, R8, R83.reuse, PT ;  /* 0x000000530800720c */ /* 0x080fe20003fa6270 */
[----:B------:R-:W-:Y:S01]  /*9280*/  VIADD R8, R28, 0xe0 ;  /* 0x000000e01c087836 */ /* 0x000fe20000000000 */
[----:B------:R-:W-:Y:S02]  /*9290*/  LEA.HI.X R5, R3, UR13, R30, 0x2, P0 ;  /* 0x0000000d03057c11 */ /* 0x000fe400080f141e */
[-C--:B------:R-:W-:Y:S01]  /*92a0*/  ISETP.GE.AND P6, PT, R12, R83.reuse, PT ;  /* 0x000000530c00720c */ /* 0x080fe20003fc6270 */
[----:B------:R-:W-:Y:S01]  /*92b0*/  VIADD R12, R28, 0x100 ;  /* 0x000001001c0c7836 */ /* 0x000fe20000000000 */
[-C--:B------:R-:W-:Y:S01]  /*92c0*/  ISETP.GE.AND P0, PT, R14, R83.reuse, PT ;  /* 0x000000530e00720c */ /* 0x080fe20003f06270 */
[----:B------:R-:W2:Y:S01]  /*92d0*/  @!P1 LDG.E R2, desc[UR8][R4.64] ;  /* 0x0000000804029981 */ /* 0x000ea2000c1e1900 */
[----:B------:R-:W-:Y:S01]  /*92e0*/  ISETP.GE.AND P1, PT, R8, R83, PT ;  /* 0x000000530800720c */ /* 0x000fe20003f26270 */
[----:B------:R-:W-:-:S02]  /*92f0*/  VIADD R8, R28, 0x120 ;  /* 0x000001201c087836 */ /* 0x000fc40000000000 */
[----:B------:R-:W3:Y:S01]  /*9300*/  @!P2 LDG.E R6, desc[UR8][R4.64+0x80] ;  /* 0x000080080406a981 */ /* 0x000ee2000c1e1900 */
[-C--:B------:R-:W-:Y:S01]  /*9310*/  ISETP.GE.AND P2, PT, R12, R83.reuse, PT ;  /* 0x000000530c00720c */ /* 0x080fe20003f46270 */
[----:B------:R-:W-:Y:S02]  /*9320*/  VIADD R12, R28, 0x140 ;  /* 0x000001401c0c7836 */ /* 0x000fe40000000000 */
[----:B------:R-:W4:Y:S01]  /*9330*/  @!P3 LDG.E R7, desc[UR8][R4.64+0x100] ;  /* 0x000100080407b981 */ /* 0x000f22000c1e1900 */
[-C--:B------:R-:W-:Y:S01]  /*9340*/  ISETP.GE.AND P3, PT, R8, R83.reuse, PT ;  /* 0x000000530800720c */ /* 0x080fe20003f66270 */
[----:B------:R-:W-:Y:S02]  /*9350*/  VIADD R8, R28, 0x160 ;  /* 0x000001601c087836 */ /* 0x000fe40000000000 */
[----:B------:R-:W5:Y:S01]  /*9360*/  @!P4 LDG.E R9, desc[UR8][R4.64+0x180] ;  /* 0x000180080409c981 */ /* 0x000f62000c1e1900 */
[----:B------:R-:W-:Y:S01]  /*9370*/  ISETP.GE.AND P4, PT, R12, R83, PT ;  /* 0x000000530c00720c */ /* 0x000fe20003f86270 */
[----:B------:R-:W-:-:S02]  /*9380*/  VIADD R12, R28, 0x180 ;  /* 0x000001801c0c7836 */ /* 0x000fc40000000000 */
[----:B------:R-:W5:Y:S01]  /*9390*/  @!P5 LDG.E R10, desc[UR8][R4.64+0x200] ;  /* 0x00020008040ad981 */ /* 0x000f62000c1e1900 */
[-C--:B------:R-:W-:Y:S01]  /*93a0*/  ISETP.GE.AND P5, PT, R8, R83.reuse, PT ;  /* 0x000000530800720c */ /* 0x080fe20003fa6270 */
[----:B------:R-:W-:Y:S02]  /*93b0*/  VIADD R8, R28, 0x1a0 ;  /* 0x000001a01c087836 */ /* 0x000fe40000000000 */
[----:B------:R-:W5:Y:S01]  /*93c0*/  @!P6 LDG.E R11, desc[UR8][R4.64+0x280] ;  /* 0x00028008040be981 */ /* 0x000f62000c1e1900 */
        /* <DEDUP_REMOVED lines=25> */
[----:B------:R-:W1:Y:S01]  /*9560*/  S2UR UR5, SR_CgaCtaId ;  /* 0x00000000000579c3 */ /* 0x000e620000008800 */
[----:B------:R-:W-:Y:S01]  /*9570*/  SHF.R.U32.HI R12, RZ, 0x5, R0 ;  /* 0x00000005ff0c7819 */ /* 0x000fe20000011600 */
[----:B------:R-:W-:Y:S01]  /*9580*/  UMOV UR4, 0x400 ;  /* 0x0000040000047882 */ /* 0x000fe20000000000 */
[----:B------:R-:W0:Y:S01]  /*9590*/  S2R R3, SR_LANEID ;  /* 0x0000000000037919 */ /* 0x000e220000000000 */
[----:B------:R-:W-:Y:S01]  /*95a0*/  BSSY.RECONVERGENT B1, `(.L_x_854) ;  /* 0x0000168000017945 */ /* 0x000fe20003800200 */
[----:B-1----:R-:W-:Y:S01]  /*95b0*/  ULEA UR4, UR5, UR4, 0x18 ;  /* 0x0000000405047291 */ /* 0x002fe2000f8ec0ff */
[----:B0-----:R-:W-:-:S05]  /*95c0*/  IMAD R8, R12, 0x260, R3 ;  /* 0x000002600c087824 */ /* 0x001fca00078e0203 */
[----:B------:R-:W-:-:S05]  /*95d0*/  LEA R8, R8, UR4, 0x2 ;  /* 0x0000000408087c11 */ /* 0x000fca000f8e10ff */
[----:B------:R-:W-:Y:S01]  /*95e0*/  IMAD R36, R3, 0x48, R8 ;  /* 0x0000004803247824 */ /* 0x000fe200078e0208 */
[----:B--2---:R-:W-:Y:S04]  /*95f0*/  STS [R8], R2 ;  /* 0x0000000208007388 */ /* 0x004fe80000000800 */
[----:B---3--:R0:W-:Y:S04]  /*9600*/  STS [R8+0x80], R6 ;  /* 0x0000800608007388 */ /* 0x0081e80000000800 */
[----:B----4-:R-:W-:Y:S04]  /*9610*/  STS [R8+0x100], R7 ;  /* 0x0001000708007388 */ /* 0x010fe80000000800 */
[----:B-----5:R-:W-:Y:S01]  /*9620*/  STS [R8+0x180], R9 ;  /* 0x0001800908007388 */ /* 0x020fe20000000800 */
[----:B0-----:R-:W-:-:S03]  /*9630*/  IMAD R6, R0, 0x13, RZ ;  /* 0x0000001300067824 */ /* 0x001fc600078e02ff */
[----:B------:R0:W-:Y:S01]  /*9640*/  STS [R8+0x200], R10 ;  /* 0x0002000a08007388 */ /* 0x0001e20000000800 */
[C---:B------:R-:W-:Y:S01]  /*9650*/  VIADD R4, R6.reuse, 0x5 ;  /* 0x0000000506047836 */ /* 0x040fe20000000000 */
[CC--:B------:R-:W-:Y:S02]  /*9660*/  ISETP.GE.AND P0, PT, R6.reuse, R83.reuse, PT ;  /* 0x000000530600720c */ /* 0x0c0fe40003f06270 */
[----:B------:R-:W-:Y:S01]  /*9670*/  STS [R8+0x280], R11 ;  /* 0x0002800b08007388 */ /* 0x000fe20000000800 */
[----:B------:R-:W-:Y:S01]  /*9680*/  VIADD R14, R6, 0x7 ;  /* 0x00000007060e7836 */ /* 0x000fe20000000000 */
[----:B------:R-:W-:Y:S02]  /*9690*/  ISETP.GE.AND P2, PT, R4, R83, PT ;  /* 0x000000530400720c */ /* 0x000fe40003f46270 */
[----:B------:R-:W-:Y:S01]  /*96a0*/  STS [R8+0x300], R13 ;  /* 0x0003000d08007388 */ /* 0x000fe20000000800 */
[C---:B------:R-:W-:Y:S02]  /*96b0*/  VIADD R2, R6.reuse, 0xb ;  /* 0x0000000b06027836 */ /* 0x040fe40000000000 */
[C---:B0-----:R-:W-:Y:S01]  /*96c0*/  VIADD R10, R6.reuse, 0x2 ;  /* 0x00000002060a7836 */ /* 0x041fe20000000000 */
[----:B------:R-:W-:Y:S01]  /*96d0*/  STS [R8+0x380], R15 ;  /* 0x0003800f08007388 */ /* 0x000fe20000000800 */
[----:B------:R-:W-:-:S02]  /*96e0*/  VIADD R28, R6, 0xc ;  /* 0x0000000c061c7836 */ /* 0x000fc40000000000 */
[----:B------:R-:W-:Y:S01]  /*96f0*/  VIADD R30, R6, 0xd ;  /* 0x0000000d061e7836 */ /* 0x000fe20000000000 */
[----:B------:R0:W-:Y:S01]  /*9700*/  STS [R8+0x400], R16 ;  /* 0x0004001008007388 */ /* 0x0001e20000000800 */
[----:B------:R-:W-:Y:S01]  /*9710*/  ISETP.GE.AND P5, PT, R10, R83, PT ;  /* 0x000000530a00720c */ /* 0x000fe20003fa6270 */
[C---:B------:R-:W-:Y:S02]  /*9720*/  VIADD R32, R6.reuse, 0xe ;  /* 0x0000000e06207836 */ /* 0x040fe40000000000 */
[----:B------:R-:W-:Y:S01]  /*9730*/  STS [R8+0x480], R17 ;  /* 0x0004801108007388 */ /* 0x000fe20000000800 */
[C---:B------:R-:W-:Y:S02]  /*9740*/  VIADD R34, R6.reuse, 0xf ;  /* 0x0000000f06227836 */ /* 0x040fe40000000000 */
[C---:B------:R-:W-:Y:S01]  /*9750*/  VIADD R44, R6.reuse, 0x10 ;  /* 0x00000010062c7836 */ /* 0x040fe20000000000 */
[----:B------:R1:W-:Y:S01]  /*9760*/  STS [R8+0x500], R18 ;  /* 0x0005001208007388 */ /* 0x0003e20000000800 */
[----:B------:R-:W-:-:S02]  /*9770*/  VIADD R46, R6, 0x11 ;  /* 0x00000011062e7836 */ /* 0x000fc40000000000 */
[C---:B0-----:R-:W-:Y:S01]  /*9780*/  VIADD R16, R6.reuse, 0x3 ;  /* 0x0000000306107836 */ /* 0x041fe20000000000 */
[----:B------:R-:W-:Y:S01]  /*9790*/  STS [R8+0x580], R19 ;  /* 0x0005801308007388 */ /* 0x000fe20000000800 */
[----:B------:R-:W-:-:S03]  /*97a0*/  VIADD R48, R6, 0x12 ;  /* 0x0000001206307836 */ /* 0x000fc60000000000 */
[----:B------:R0:W-:Y:S01]  /*97b0*/  STS [R8+0x600], R20 ;  /* 0x0006001408007388 */ /* 0x0001e20000000800 */
[-C--:B------:R-:W-:Y:S01]  /*97c0*/  ISETP.GE.AND P4, PT, R16, R83.reuse, PT ;  /* 0x000000531000720c */ /* 0x080fe20003f86270 */
[----:B-1----:R-:W-:Y:S02]  /*97d0*/  VIADD R18, R6, 0x4 ;  /* 0x0000000406127836 */ /* 0x002fe40000000000 */
[----:B------:R-:W-:Y:S03]  /*97e0*/  STS [R8+0x680], R21 ;  /* 0x0006801508007388 */ /* 0x000fe60000000800 */
[----:B------:R-:W-:Y:S01]  /*97f0*/  ISETP.GE.AND P3, PT, R18, R83, PT ;  /* 0x000000531200720c */ /* 0x000fe20003f66270 */
[----:B------:R1:W-:Y:S01]  /*9800*/  STS [R8+0x700], R22 ;  /* 0x0007001608007388 */ /* 0x0003e20000000800 */
[----:B0-----:R-:W-:-:S03]  /*9810*/  VIADD R20, R6, 0x1 ;  /* 0x0000000106147836 */ /* 0x001fc60000000000 */
[----:B------:R-:W-:Y:S02]  /*9820*/  STS [R8+0x780], R23 ;  /* 0x0007801708007388 */ /* 0x000fe40000000800 */
[----:B------:R-:W-:Y:S02]  /*9830*/  ISETP.GE.AND P6, PT, R20, R83, PT ;  /* 0x000000531400720c */ /* 0x000fe40003fc6270 */
[----:B------:R0:W-:Y:S01]  /*9840*/  STS [R8+0x800], R24 ;  /* 0x0008001808007388 */ /* 0x0001e20000000800 */
[----:B-1----:R-:W-:-:S03]  /*9850*/  VIADD R22, R6, 0x6 ;  /* 0x0000000606167836 */ /* 0x002fc60000000000 */
[----:B------:R-:W-:Y:S02]  /*9860*/  STS [R8+0x880], R25 ;  /* 0x0008801908007388 */ /* 0x000fe40000000800 */
[----:B------:R-:W-:Y:S02]  /*9870*/  ISETP.GE.AND P1, PT, R22, R83, PT ;  /* 0x000000531600720c */ /* 0x000fe40003f26270 */
[----:B------:R1:W-:Y:S01]  /*9880*/  STS [R8+0x900], R26 ;  /* 0x0009001a08007388 */ /* 0x0003e20000000800 */
[----:B------:R-:W-:-:S03]  /*9890*/  NOP ;  /* 0x0000000000007918 */ /* 0x000fc60000000000 */
[----:B------:R-:W2:Y:S01]  /*98a0*/  LDS R88, [R36] ;  /* 0x0000000024587984 */ /* 0x000ea20000000800 */
[C---:B0-----:R-:W-:Y:S02]  /*98b0*/  VIADD R24, R6.reuse, 0x8 ;  /* 0x0000000806187836 */ /* 0x041fe40000000000 */
[C---:B-1----:R-:W-:Y:S01]  /*98c0*/  VIADD R26, R6.reuse, 0x9 ;  /* 0x00000009061a7836 */ /* 0x042fe20000000000 */
[----:B------:R-:W0:Y:S01]  /*98d0*/  LDS R87, [R36+0x4] ;  /* 0x0000040024577984 */ /* 0x000e220000000800 */
[----:B------:R-:W-:-:S03]  /*98e0*/  VIADD R8, R6, 0xa ;  /* 0x0000000a06087836 */ /* 0x000fc60000000000 */
[----:B------:R-:W1:Y:S04]  /*98f0*/  LDS R86, [R36+0x8] ;  /* 0x0000080024567984 */ /* 0x000e680000000800 */
        /* <DEDUP_REMOVED lines=8> */
[----:B--2---:R-:W-:-:S03]  /*9980*/  LOP3.LUT R15, R88, 0x1, RZ, 0xc, !PT ;  /* 0x00000001580f7812 */ /* 0x004fc600078e0cff */
[----:B------:R-:W2:Y:S01]  /*9990*/  LDS R13, [R36+0x2c] ;  /* 0x00002c00240d7984 */ /* 0x000ea20000000800 */
[----:B0-----:R-:W-:Y:S02]  /*99a0*/  LOP3.LUT R50, R87, 0x1, RZ, 0xc, !PT ;  /* 0x0000000157327812 */ /* 0x001fe400078e0cff */
[----:B------:R-:W-:Y:S01]  /*99b0*/  SEL R15, R15, 0x1, !P0 ;  /* 0x000000010f0f7807 */ /* 0x000fe20004000000 */
[----:B------:R-:W0:Y:S01]  /*99c0*/  LDS R17, [R36+0x30] ;  /* 0x0000300024117984 */ /* 0x000e220000000800 */
[----:B-1----:R-:W-:Y:S02]  /*99d0*/  LOP3.LUT R21, R86, 0x1, RZ, 0xc, !PT ;  /* 0x0000000156157812 */ /* 0x002fe400078e0cff */
[----:B------:R-:W-:Y:S01]  /*99e0*/  SEL R50, R50, 0x1, !P6 ;  /* 0x0000000132327807 */ /* 0x000fe20007000000 */
[----:B------:R-:W1:Y:S01]  /*99f0*/  LDS R19, [R36+0x34] ;  /* 0x0000340024137984 */ /* 0x000e620000000800 */
[----:B---3--:R-:W-:Y:S02]  /*9a00*/  LOP3.LUT R27, R85, 0x1, RZ, 0xc, !PT ;  /* 0x00000001551b7812 */ /* 0x008fe400078e0cff */
[----:B------:R-:W-:Y:S01]  /*9a10*/  SEL R21, R21, 0x1, !P5 ;  /* 0x0000000115157807 */ /* 0x000fe20006800000 */
[----:B------:R-:W-:Y:S01]  /*9a20*/  IMAD.IADD R23, R15, 0x1, R50 ;  /* 0x000000010f177824 */ /* 0x000fe200078e0232 */
[----:B------:R-:W3:Y:S01]  /*9a30*/  LDS R25, [R36+0x38] ;  /* 0x0000380024197984 */ /* 0x000ee20000000800 */
[----:B----4-:R-:W-:-:S02]  /*9a40*/  LOP3.LUT R33, R84, 0x1, RZ, 0xc, !PT ;  /* 0x0000000154217812 */ /* 0x010fc400078e0cff */
[----:B------:R-:W-:Y:S01]  /*9a50*/  SEL R27, R27, 0x1, !P4 ;  /* 0x000000011b1b7807 */ /* 0x000fe20006000000 */
[----:B------:R-:W-:Y:S01]  /*9a60*/  IMAD.IADD R29, R21, 0x1, R23 ;  /* 0x00000001151d7824 */ /* 0x000fe200078e0217 */
[----:B------:R-:W4:Y:S01]  /*9a70*/  LDS R31, [R36+0x3c] ;  /* 0x00003c00241f7984 */ /* 0x000f220000000800 */
[----:B-----5:R-:W-:Y:S02]  /*9a80*/  LOP3.LUT R47, R82, 0x1, RZ, 0xc, !PT ;  /* 0x00000001522f7812 */ /* 0x020fe400078e0cff */
[----:B------:R-:W-:Y:S01]  /*9a90*/  SEL R33, R33, 0x1, !P3 ;  /* 0x0000000121217807 */ /* 0x000fe20005800000 */
[----:B------:R-:W-:Y:S01]  /*9aa0*/  IMAD.IADD R35, R27, 0x1, R29 ;  /* 0x000000011b237824 */ /* 0x000fe200078e021d */
[----:B------:R-:W5:Y:S01]  /*9ab0*/  LDS R45, [R36+0x40] ;  /* 0x00004000242d7984 */ /* 0x000f620000000800 */
[----:B------:R-:W-:Y:S02]  /*9ac0*/  LOP3.LUT R52, R81, 0x1, RZ, 0xc, !PT ;  /* 0x0000000151347812 */ /* 0x000fe400078e0cff */
[----:B------:R-:W-:Y:S01]  /*9ad0*/  SEL R47, R47, 0x1, !P2 ;  /* 0x000000012f2f7807 */ /* 0x000fe20005000000 */
[----:B------:R-:W-:Y:S01]  /*9ae0*/  IMAD.IADD R49, R33, 0x1, R35 ;  /* 0x0000000121317824 */ /* 0x000fe200078e0223 */
[-C--:B------:R-:W-:Y:S01]  /*9af0*/  ISETP.GE.AND P0, PT, R14, R83.reuse, PT ;  /* 0x000000530e00720c */ /* 0x080fe20003f06270 */
[----:B------:R-:W5:Y:S01]  /*9b00*/  LDS R51, [R36+0x44] ;  /* 0x0000440024337984 */ /* 0x000f620000000800 */
[----:B------:R-:W-:Y:S01]  /*9b10*/  LOP3.LUT R55, R5, 0x1, RZ, 0xc, !PT ;  /* 0x0000000105377812 */ /* 0x000fe200078e0cff */
[----:B------:R-:W-:Y:S01]  /*9b20*/  IMAD.IADD R53, R47, 0x1, R49 ;  /* 0x000000012f357824 */ /* 0x000fe200078e0231 */
[----:B------:R-:W-:Y:S01]  /*9b30*/  SEL R52, R52, 0x1, !P1 ;  /* 0x0000000134347807 */ /* 0x000fe20004800000 */
[----:B------:R-:W5:Y:S01]  /*9b40*/  LDS R54, [R36+0x48] ;  /* 0x0000480024367984 */ /* 0x000f620000000800 */
[----:B------:R-:W-:-:S02]  /*9b50*/  ISETP.GE.AND P6, PT, R24, R83, PT ;  /* 0x000000531800720c */ /* 0x000fc40003fc6270 */
[----:B------:R-:W-:Y:S01]  /*9b60*/  LOP3.LUT R57, R7, 0x1, RZ, 0xc, !PT ;  /* 0x0000000107397812 */ /* 0x000fe200078e0cff */
[----:B------:R-:W-:Y:S01]  /*9b70*/  IMAD.IADD R56, R52, 0x1, R53 ;  /* 0x0000000134387824 */ /* 0x000fe200078e0235 */
[----:B------:R-:W-:Y:S02]  /*9b80*/  SEL R55, R55, 0x1, !P0 ;  /* 0x0000000137377807 */ /* 0x000fe40004000000 */
[-C--:B------:R-:W-:Y:S02]  /*9b90*/  ISETP.GE.AND P0, PT, R26, R83.reuse, PT ;  /* 0x000000531a00720c */ /* 0x080fe40003f06270 */
[----:B------:R-:W-:Y:S01]  /*9ba0*/  LOP3.LUT R59, R9, 0x1, RZ, 0xc, !PT ;  /* 0x00000001093b7812 */ /* 0x000fe200078e0cff */
[----:B------:R-:W-:Y:S01]  /*9bb0*/  IMAD.IADD R58, R55, 0x1, R56 ;  /* 0x00000001373a7824 */ /* 0x000fe200078e0238 */
[----:B------:R-:W-:Y:S02]  /*9bc0*/  SEL R57, R57, 0x1, !P6 ;  /* 0x0000000139397807 */ /* 0x000fe40007000000 */
[----:B------:R-:W-:-:S02]  /*9bd0*/  ISETP.GE.AND P1, PT, R8, R83, PT ;  /* 0x000000530800720c */ /* 0x000fc40003f26270 */
[----:B------:R-:W-:Y:S01]  /*9be0*/  LOP3.LUT R61, R11, 0x1, RZ, 0xc, !PT ;  /* 0x000000010b3d7812 */ /* 0x000fe200078e0cff */
[----:B------:R-:W-:Y:S01]  /*9bf0*/  IMAD.IADD R60, R57, 0x1, R58 ;  /* 0x00000001393c7824 */ /* 0x000fe200078e023a */
[----:B------:R-:W-:Y:S02]  /*9c00*/  SEL R59, R59, 0x1, !P0 ;  /* 0x000000013b3b7807 */ /* 0x000fe40004000000 */
[-C--:B------:R-:W-:Y:S02]  /*9c10*/  ISETP.GE.AND P0, PT, R2, R83.reuse, PT ;  /* 0x000000530200720c */ /* 0x080fe40003f06270 */
[----:B--2---:R-:W-:Y:S01]  /*9c20*/  LOP3.LUT R63, R13, 0x1, RZ, 0xc, !PT ;  /* 0x000000010d3f7812 */ /* 0x004fe200078e0cff */
[----:B------:R-:W-:Y:S01]  /*9c30*/  IMAD.IADD R62, R59, 0x1, R60 ;  /* 0x000000013b3e7824 */ /* 0x000fe200078e023c */
[----:B------:R-:W-:Y:S02]  /*9c40*/  SEL R61, R61, 0x1, !P1 ;  /* 0x000000013d3d7807 */ /* 0x000fe40004800000 */
[----:B------:R-:W-:-:S02]  /*9c50*/  ISETP.GE.AND P1, PT, R28, R83, PT ;  /* 0x000000531c00720c */ /* 0x000fc40003f26270 */
[----:B0-----:R-:W-:Y:S01]  /*9c60*/  LOP3.LUT R65, R17, 0x1, RZ, 0xc, !PT ;  /* 0x0000000111417812 */ /* 0x001fe200078e0cff */
[----:B------:R-:W-:Y:S01]  /*9c70*/  IMAD.IADD R64, R61, 0x1, R62 ;  /* 0x000000013d407824 */ /* 0x000fe200078e023e */
[----:B------:R-:W-:Y:S02]  /*9c80*/  SEL R63, R63, 0x1, !P0 ;  /* 0x000000013f3f7807 */ /* 0x000fe40004000000 */
[-C--:B------:R-:W-:Y:S02]  /*9c90*/  ISETP.GE.AND P0, PT, R30, R83.reuse, PT ;  /* 0x000000531e00720c */ /* 0x080fe40003f06270 */
[----:B-1----:R-:W-:Y:S01]  /*9ca0*/  LOP3.LUT R67, R19, 0x1, RZ, 0xc, !PT ;  /* 0x0000000113437812 */ /* 0x002fe200078e0cff */
[----:B------:R-:W-:Y:S01]  /*9cb0*/  IMAD.IADD R66, R63, 0x1, R64 ;  /* 0x000000013f427824 */ /* 0x000fe200078e0240 */
[----:B------:R-:W-:Y:S02]  /*9cc0*/  SEL R65, R65, 0x1, !P1 ;  /* 0x0000000141417807 */ /* 0x000fe40004800000 */
[----:B------:R-:W-:-:S02]  /*9cd0*/  ISETP.GE.AND P1, PT, R32, R83, PT ;  /* 0x000000532000720c */ /* 0x000fc40003f26270 */
[----:B---3--:R-:W-:Y:S01]  /*9ce0*/  LOP3.LUT R69, R25, 0x1, RZ, 0xc, !PT ;  /* 0x0000000119457812 */ /* 0x008fe200078e0cff */
[----:B------:R-:W-:Y:S01]  /*9cf0*/  IMAD.IADD R68, R65, 0x1, R66 ;  /* 0x0000000141447824 */ /* 0x000fe200078e0242 */
[----:B------:R-:W-:Y:S02]  /*9d00*/  SEL R67, R67, 0x1, !P0 ;  /* 0x0000000143437807 */ /* 0x000fe40004000000 */
[-C--:B------:R-:W-:Y:S02]  /*9d10*/  ISETP.GE.AND P0, PT, R34, R83.reuse, PT ;  /* 0x000000532200720c */ /* 0x080fe40003f06270 */
[----:B----4-:R-:W-:Y:S01]  /*9d20*/  LOP3.LUT R71, R31, 0x1, RZ, 0xc, !PT ;  /* 0x000000011f477812 */ /* 0x010fe200078e0cff */
[----:B------:R-:W-:Y:S01]  /*9d30*/  IMAD.IADD R70, R67, 0x1, R68 ;  /* 0x0000000143467824 */ /* 0x000fe200078e0244 */
[----:B------:R-:W-:Y:S01]  /*9d40*/  SEL R69, R69, 0x1, !P1 ;  /* 0x0000000145457807 */ /* 0x000fe20004800000 */
[----:B------:R-:W-:Y:S01]  /*9d50*/  BAR.SYNC.DEFER_BLOCKING 0x0 ;  /* 0x0000000000007b1d */ /* 0x000fe20000010000 */
[----:B------:R-:W-:-:S02]  /*9d60*/  ISETP.GE.AND P1, PT, R44, R83, PT ;  /* 0x000000532c00720c */ /* 0x000fc40003f26270 */
[----:B-----5:R-:W-:Y:S01]  /*9d70*/  LOP3.LUT R73, R45, 0x1, RZ, 0xc, !PT ;  /* 0x000000012d497812 */ /* 0x020fe200078e0cff */
        /* <DEDUP_REMOVED lines=10> */
[----:B------:R-:W-:Y:S02]  /*9e20*/  SEL R77, R77, 0x1, !P1 ;  /* 0x000000014d4d7807 */ /* 0x000fe40004800000 */
[----:B------:R-:W-:Y:S01]  /*9e30*/  ISETP.NE.AND P1, PT, R3, 0x1f, PT ;  /* 0x0000001f0300780c */ /* 0x000fe20003f25270 */
[----:B------:R-:W-:Y:S01]  /*9e40*/  IMAD.IADD R78, R75, 0x1, R76 ;  /* 0x000000014b4e7824 */ /* 0x000fe200078e024c */
[----:B------:R-:W-:Y:S02]  /*9e50*/  ISETP.NE.AND P2, PT, R3, RZ, PT ;  /* 0x000000ff0300720c */ /* 0x000fe40003f45270 */
[----:B------:R-:W-:Y:S01]  /*9e60*/  ISETP.NE.AND P3, PT, R75, RZ, PT ;  /* 0x000000ff4b00720c */ /* 0x000fe20003f65270 */
[----:B------:R-:W-:-:S05]  /*9e70*/  IMAD.IADD R79, R77, 0x1, R78 ;  /* 0x000000014d4f7824 */ /* 0x000fca00078e024e */
[----:B------:R-:W0:Y:S03]  /*9e80*/  SHFL.UP P0, R36, R79, 0x1, RZ ;  /* 0x042000004f247989 */ /* 0x000e2600000000ff */
[----:B------:R-:W-:Y:S01]  /*9e90*/  @!P1 LEA R91, R12, UR4, 0x2 ;  /* 0x000000040c5b9c11 */ /* 0x000fe2000f8e10ff */
        /* <DEDUP_REMOVED lines=12> */
[----:B------:R-:W-:Y:S01]  /*9f60*/  BAR.SYNC.DEFER_BLOCKING 0x0 ;  /* 0x0000000000007b1d */ /* 0x000fe20000010000 */
[----:B------:R-:W-:-:S05]  /*9f70*/  ISETP.NE.AND P1, PT, R12, 0x12, PT ;  /* 0x000000120c00780c */ /* 0x000fca0003f25270 */
[----:B------:R-:W0:Y:S04]  /*9f80*/  LDS.128 R36, [UR4] ;  /* 0x00000004ff247984 */ /* 0x000e280008000c00 */
[----:B------:R-:W1:Y:S01]  /*9f90*/  LDS.128 R40, [UR4+0x10] ;  /* 0x00001004ff287984 */ /* 0x000e620008000c00 */
[----:B0-----:R-:W-:-:S04]  /*9fa0*/  IMAD.IADD R37, R36, 0x1, R37 ;  /* 0x0000000124257824 */ /* 0x001fc800078e0225 */
[----:B------:R-:W-:Y:S01]  /*9fb0*/  IMAD.IADD R38, R38, 0x1, R37 ;  /* 0x0000000126267824 */ /* 0x000fe200078e0225 */
[----:B------:R-:W-:Y:S02]  /*9fc0*/  SEL R36, R37, R36, !P0 ;  /* 0x0000002425247207 */ /* 0x000fe40004000000 */
[----:B------:R-:W-:Y:S01]  /*9fd0*/  ISETP.NE.AND P0, PT, R12, 0x3, PT ;  /* 0x000000030c00780c */ /* 0x000fe20003f05270 */
[----:B------:R-:W-:-:S03]  /*9fe0*/  IMAD.IADD R90, R39, 0x1, R38 ;  /* 0x00000001275a7824 */ /* 0x000fc600078e0226 */
[----:B------:R-:W-:Y:S01]  /*9ff0*/  SEL R89, R38, R36, !P0 ;  /* 0x0000002426597207 */ /* 0x000fe20004000000 */
[----:B-1----:R-:W-:Y:S01]  /*a000*/  IMAD.IADD R40, R90, 0x1, R40 ;  /* 0x000000015a287824 */ /* 0x002fe200078e0228 */
[----:B------:R-:W0:Y:S01]  /*a010*/  LDS.128 R36, [UR4+0x20] ;  /* 0x00002004ff247984 */ /* 0x000e220008000c00 */
[----:B------:R-:W-:Y:S02]  /*a020*/  ISETP.NE.AND P0, PT, R12, 0x4, PT ;  /* 0x000000040c00780c */ /* 0x000fe40003f05270 */
[----:B------:R-:W-:Y:S02]  /*a030*/  IMAD.IADD R41, R41, 0x1, R40 ;  /* 0x0000000129297824 */ /* 0x000fe400078e0228 */
        /* <DEDUP_REMOVED lines=10> */
[C---:B------:R-:W-:Y:S02]  /*a0e0*/  SEL R89, R43.reuse, R89, !P0 ;  /* 0x000000592b597207 */ /* 0x040fe40004000000 */
[----:B------:R-:W-:Y:S01]  /*a0f0*/  ISETP.NE.AND P0, PT, R12, 0x9, PT ;  /* 0x000000090c00780c */ /* 0x000fe20003f05270 */
[----:B0-----:R-:W-:Y:S02]  /*a100*/  IMAD.IADD R36, R43, 0x1, R36 ;  /* 0x000000012b247824 */ /* 0x001fe400078e0224 */
[----:B------:R-:W0:Y:S02]  /*a110*/  LDS.128 R40, [UR4+0x30] ;  /* 0x00003004ff287984 */ /* 0x000e240008000c00 */
        /* <DEDUP_REMOVED lines=8> */
[----:B------:R-:W1:Y:S01]  /*a1a0*/  LDS.128 R36, [UR4+0x40] ;  /* 0x00004004ff247984 */ /* 0x000e620008000c00 */
[----:B------:R-:W-:Y:S01]  /*a1b0*/  BAR.SYNC.DEFER_BLOCKING 0x0 ;  /* 0x0000000000007b1d */ /* 0x000fe20000010000 */
        /* <DEDUP_REMOVED lines=11> */
[----:B------:R-:W-:Y:S01]  /*a270*/  SEL R89, R42, R89, !P0 ;  /* 0x000000592a597207 */ /* 0x000fe20004000000 */
[----:B-1----:R-:W-:Y:S01]  /*a280*/  IMAD.IADD R36, R43, 0x1, R36 ;  /* 0x000000012b247824 */ /* 0x002fe200078e0224 */
[----:B------:R-:W-:-:S04]  /*a290*/  ISETP.NE.AND P0, PT, R12, 0x10, PT ;  /* 0x000000100c00780c */ /* 0x000fc80003f05270 */
[----:B------:R-:W-:Y:S02]  /*a2a0*/  SEL R89, R43, R89, !P0 ;  /* 0x000000592b597207 */ /* 0x000fe40004000000 */
[----:B------:R-:W-:Y:S02]  /*a2b0*/  ISETP.NE.AND P0, PT, R12, 0x11, PT ;  /* 0x000000110c00780c */ /* 0x000fe40003f05270 */
[----:B------:R-:W-:Y:S02]  /*a2c0*/  SEL R12, R79, RZ, P2 ;  /* 0x000000ff4f0c7207 */ /* 0x000fe40001000000 */
[----:B------:R-:W-:Y:S01]  /*a2d0*/  SEL R89, R36, R89, !P0 ;  /* 0x0000005924597207 */ /* 0x000fe20004000000 */
[----:B------:R-:W-:Y:S01]  /*a2e0*/  IMAD.IADD R36, R37, 0x1, R36 ;  /* 0x0000000125247824 */ /* 0x000fe200078e0224 */
[----:B------:R-:W-:Y:S02]  /*a2f0*/  ISETP.GE.U32.AND P0, PT, R0, 0x20, PT ;  /* 0x000000200000780c */ /* 0x000fe40003f06070 */
[----:B------:R-:W-:-:S02]  /*a300*/  ISETP.NE.AND P2, PT, R50, RZ, PT ;  /* 0x000000ff3200720c */ /* 0x000fc40003f45270 */
[C---:B------:R-:W-:Y:S02]  /*a310*/  SEL R89, R36.reuse, R89, !P1 ;  /* 0x0000005924597207 */ /* 0x040fe40004800000 */
[----:B------:R-:W-:Y:S02]  /*a320*/  IADD3 R38, PT, PT, R36, R83, R38 ;  /* 0x0000005324267210 */ /* 0x000fe40007ffe026 */
[----:B------:R-:W-:Y:S02]  /*a330*/  SEL R3, R89, RZ, P0 ;  /* 0x000000ff59037207 */ /* 0x000fe40000000000 */
[----:B------:R-:W-:Y:S02]  /*a340*/  ISETP.NE.AND P1, PT, R15, RZ, PT ;  /* 0x000000ff0f00720c */ /* 0x000fe40003f25270 */
[----:B------:R-:W-:Y:S01]  /*a350*/  ISETP.NE.AND P0, PT, R77, RZ, PT ;  /* 0x000000ff4d00720c */ /* 0x000fe20003f05270 */
[----:B------:R-:W-:-:S04]  /*a360*/  IMAD.IADD R3, R3, 0x1, R12 ;  /* 0x0000000103037824 */ /* 0x000fc800078e020c */
[--C-:B------:R-:W-:Y:S01]  /*a370*/  IMAD.IADD R6, R6, 0x1, -R3.reuse ;  /* 0x0000000106067824 */ /* 0x100fe200078e0a03 */
[--C-:B------:R-:W-:Y:S01]  /*a380*/  IADD3 R53, PT, PT, R22, -R53, -R3.reuse ;  /* 0x8000003516357210 */ /* 0x100fe20007ffe803 */
[----:B------:R-:W-:Y:S01]  /*a390*/  VIADD R22, R38, 0xffffd2e0 ;  /* 0xffffd2e026167836 */ /* 0x000fe20000000000 */
[----:B------:R-:W-:Y:S02]  /*a3a0*/  IADD3 R10, PT, PT, R10, -R23, -R3 ;  /* 0x800000170a0a7210 */ /* 0x000fe40007ffe803 */
[----:B------:R-:W-:Y:S01]  /*a3b0*/  IADD3 R20, PT, PT, R20, -R3, -R15 ;  /* 0x8000000314147210 */ /* 0x000fe20007ffe80f */
[----:B------:R-:W-:Y:S01]  /*a3c0*/  IMAD.IADD R23, R83, 0x1, -R22 ;  /* 0x0000000153177824 */ /* 0x000fe200078e0a16 */
[--C-:B------:R-:W-:Y:S02]  /*a3d0*/  IADD3 R16, PT, PT, R16, -R29, -R3.reuse ;  /* 0x8000001d10107210 */ /* 0x100fe40007ffe803 */
[----:B------:R-:W-:Y:S01]  /*a3e0*/  IADD3 R4, PT, PT, R4, -R49, -R3 ;  /* 0x8000003104047210 */ /* 0x000fe20007ffe803 */
[----:B------:R-:W-:Y:S01]  /*a3f0*/  IMAD.IADD R12, R3, 0x1, R23 ;  /* 0x00000001030c7824 */ /* 0x000fe200078e0217 */
[----:B------:R-:W-:-:S02]  /*a400*/  IADD3 R18, PT, PT, R18, -R35, -R3 ;  /* 0x8000002312127210 */ /* 0x000fc40007ffe803 */
[----:B------:R-:W-:Y:S01]  /*a410*/  IADD3 R14, PT, PT, R14, -R56, -R3 ;  /* 0x800000380e0e7210 */ /* 0x000fe20007ffe803 */
[----:B------:R-:W-:Y:S01]  /*a420*/  IMAD.IADD R15, R15, 0x1, R12 ;  /* 0x000000010f0f7824 */ /* 0x000fe200078e020c */
[----:B------:R-:W-:Y:S02]  /*a430*/  SEL R6, R6, R12, !P1 ;  /* 0x0000000c06067207 */ /* 0x000fe40004800000 */
[----:B------:R-:W-:Y:S01]  /*a440*/  ISETP.NE.AND P1, PT, R21, RZ, PT ;  /* 0x000000ff1500720c */ /* 0x000fe20003f25270 */
[----:B------:R-:W-:Y:S01]  /*a450*/  IMAD.IADD R50, R50, 0x1, R15 ;  /* 0x0000000132327824 */ /* 0x000fe200078e020f */
[----:B------:R-:W-:Y:S02]  /*a460*/  SEL R20, R20, R15, !P2 ;  /* 0x0000000f14147207 */ /* 0x000fe40005000000 */
[----:B------:R-:W-:Y:S01]  /*a470*/  ISETP.NE.AND P2, PT, R27, RZ, PT ;  /* 0x000000ff1b00720c */ /* 0x000fe20003f45270 */
[----:B------:R-:W-:Y:S01]  /*a480*/  IMAD.IADD R21, R21, 0x1, R50 ;  /* 0x0000000115157824 */ /* 0x000fe200078e0232 */
[----:B------:R-:W-:-:S02]  /*a490*/  SEL R10, R10, R50, !P1 ;  /* 0x000000320a0a7207 */ /* 0x000fc40004800000 */
[----:B------:R-:W-:Y:S01]  /*a4a0*/  ISETP.NE.AND P1, PT, R33, RZ, PT ;  /* 0x000000ff2100720c */ /* 0x000fe20003f25270 */
[----:B------:R-:W-:Y:S01]  /*a4b0*/  IMAD.IADD R27, R27, 0x1, R21 ;  /* 0x000000011b1b7824 */ /* 0x000fe200078e0215 */
[----:B------:R-:W-:Y:S02]  /*a4c0*/  SEL R16, R16, R21, !P2 ;  /* 0x0000001510107207 */ /* 0x000fe40005000000 */
[----:B------:R-:W-:Y:S01]  /*a4d0*/  ISETP.NE.AND P2, PT, R47, RZ, PT ;  /* 0x000000ff2f00720c */ /* 0x000fe20003f45270 */
[----:B------:R-:W-:Y:S01]  /*a4e0*/  IMAD.IADD R33, R33, 0x1, R27 ;  /* 0x0000000121217824 */ /* 0x000fe200078e021b */
[----:B------:R-:W-:Y:S02]  /*a4f0*/  SEL R18, R18, R27, !P1 ;  /* 0x0000001b12127207 */ /* 0x000fe40004800000 */
[----:B------:R-:W-:Y:S02]  /*a500*/  ISETP.NE.AND P1, PT, R52, RZ, PT ;  /* 0x000000ff3400720c */ /* 0x000fe40003f25270 */
[----:B------:R-:W-:Y:S01]  /*a510*/  SEL R4, R4, R33, !P2 ;  /* 0x0000002104047207 */ /* 0x000fe20005000000 */
[----:B------:R-:W-:Y:S01]  /*a520*/  IMAD.IADD R33, R47, 0x1, R33 ;  /* 0x000000012f217824 */ /* 0x000fe200078e0221 */
[----:B------:R-:W-:-:S02]  /*a530*/  ISETP.NE.AND P2, PT, R55, RZ, PT ;  /* 0x000000ff3700720c */ /* 0x000fc40003f45270 */
[----:B------:R-:W-:Y:S01]  /*a540*/  IADD3 R26, PT, PT, R26, -R60, -R3 ;  /* 0x8000003c1a1a7210 */ /* 0x000fe20007ffe803 */
[----:B------:R-:W-:Y:S01]  /*a550*/  IMAD.IADD R52, R52, 0x1, R33 ;  /* 0x0000000134347824 */ /* 0x000fe200078e0221 */
[----:B------:R-:W-:Y:S02]  /*a560*/  SEL R53, R53, R33, !P1 ;  /* 0x0000002135357207 */ /* 0x000fe40004800000 */
[----:B------:R-:W-:Y:S02]  /*a570*/  ISETP.NE.AND P1, PT, R57, RZ, PT ;  /* 0x000000ff3900720c */ /* 0x000fe40003f25270 */
[----:B------:R-:W-:Y:S01]  /*a580*/  SEL R14, R14, R52, !P2 ;  /* 0x000000340e0e7207 */ /* 0x000fe20005000000 */
[----:B------:R-:W-:Y:S01]  /*a590*/  IMAD.IADD R52, R55, 0x1, R52 ;  /* 0x0000000137347824 */ /* 0x000fe200078e0234 */
[----:B------:R-:W-:Y:S02]  /*a5a0*/  ISETP.NE.AND P2, PT, R59, RZ, PT ;  /* 0x000000ff3b00720c */ /* 0x000fe40003f45270 */
[--C-:B------:R-:W-:Y:S01]  /*a5b0*/  IADD3 R24, PT, PT, R24, -R58, -R3.reuse ;  /* 0x8000003a18187210 */ /* 0x100fe20007ffe803 */
[----:B------:R-:W-:Y:S01]  /*a5c0*/  IMAD.IADD R57, R57, 0x1, R52 ;  /* 0x0000000139397824 */ /* 0x000fe200078e0234 */
[----:B------:R-:W-:-:S02]  /*a5d0*/  IADD3 R2, PT, PT, R2, -R64, -R3 ;  /* 0x8000004002027210 */ /* 0x000fc40007ffe803 */
[----:B------:R-:W-:Y:S02]  /*a5e0*/  SEL R24, R24, R52, !P1 ;  /* 0x0000003418187207 */ /* 0x000fe40004800000 */
[----:B------:R-:W-:Y:S01]  /*a5f0*/  SEL R26, R26, R57, !P2 ;  /* 0x000000391a1a7207 */ /* 0x000fe20005000000 */
[----:B------:R-:W-:Y:S01]  /*a600*/  IMAD.IADD R57, R59, 0x1, R57 ;  /* 0x000000013b397824 */ /* 0x000fe200078e0239 */
[----:B------:R-:W-:Y:S02]  /*a610*/  ISETP.NE.AND P1, PT, R61, RZ, PT ;  /* 0x000000ff3d00720c */ /* 0x000fe40003f25270 */
[----:B------:R-:W-:Y:S01]  /*a620*/  ISETP.NE.AND P2, PT, R63, RZ, PT ;  /* 0x000000ff3f00720c */ /* 0x000fe20003f45270 */
[----:B------:R-:W-:Y:S01]  /*a630*/  IMAD.IADD R61, R61, 0x1, R57 ;  /* 0x000000013d3d7824 */ /* 0x000fe200078e0239 */
[--C-:B------:R-:W-:Y:S02]  /*a640*/  IADD3 R8, PT, PT, R8, -R62, -R3.reuse ;  /* 0x8000003e08087210 */ /* 0x100fe40007ffe803 */
[----:B------:R-:W-:-:S02]  /*a650*/  IADD3 R30, PT, PT, R30, -R68, -R3 ;  /* 0x800000441e1e7210 */ /* 0x000fc40007ffe803 */
[----:B------:R-:W-:Y:S01]  /*a660*/  SEL R2, R2, R61, !P2 ;  /* 0x0000003d02027207 */ /* 0x000fe20005000000 */
[----:B------:R-:W-:Y:S01]  /*a670*/  IMAD.IADD R61, R63, 0x1, R61 ;  /* 0x000000013f3d7824 */ /* 0x000fe200078e023d */
[----:B------:R-:W-:Y:S02]  /*a680*/  SEL R8, R8, R57, !P1 ;  /* 0x0000003908087207 */ /* 0x000fe40004800000 */
[C---:B------:R-:W-:Y:S01]  /*a690*/  ISETP.NE.AND P1, PT, R65.reuse, RZ, PT ;  /* 0x000000ff4100720c */ /* 0x040fe20003f25270 */
[----:B------:R-:W-:Y:S01]  /*a6a0*/  IMAD.IADD R65, R65, 0x1, R61 ;  /* 0x0000000141417824 */ /* 0x000fe200078e023d */
[C---:B------:R-:W-:Y:S02]  /*a6b0*/  ISETP.NE.AND P2, PT, R67.reuse, RZ, PT ;  /* 0x000000ff4300720c */ /* 0x040fe40003f45270 */
[----:B------:R-:W-:Y:S02]  /*a6c0*/  IADD3 R28, PT, PT, R28, -R66, -R3 ;  /* 0x800000421c1c7210 */ /* 0x000fe40007ffe803 */
[----:B------:R-:W-:Y:S01]  /*a6d0*/  SEL R30, R30, R65, !P2 ;  /* 0x000000411e1e7207 */ /* 0x000fe20005000000 */
[----:B------:R-:W-:Y:S01]  /*a6e0*/  IMAD.IADD R65, R67, 0x1, R65 ;  /* 0x0000000143417824 */ /* 0x000fe200078e0241 */
[----:B------:R-:W-:-:S02]  /*a6f0*/  SEL R28, R28, R61, !P1 ;  /* 0x0000003d1c1c7207 */ /* 0x000fc40004800000 */
[----:B------:R-:W-:Y:S02]  /*a700*/  LEA R15, R6, UR4, 0x2 ;  /* 0x00000004060f7c11 */ /* 0x000fe4000f8e10ff */
[C---:B------:R-:W-:Y:S01]  /*a710*/  ISETP.NE.AND P1, PT, R69.reuse, RZ, PT ;  /* 0x000000ff4500720c */ /* 0x040fe20003f25270 */
[----:B------:R-:W-:Y:S01]  /*a720*/  IMAD.IADD R69, R69, 0x1, R65 ;  /* 0x0000000145457824 */ /* 0x000fe200078e0241 */
[----:B------:R-:W-:Y:S01]  /*a730*/  IADD3 R32, PT, PT, R32, -R70, -R3 ;  /* 0x8000004620207210 */ /* 0x000fe20007ffe803 */
[----:B------:R0:W-:Y:S01]  /*a740*/  STS [R15], R88 ;  /* 0x000000580f007388 */ /* 0x0001e20000000800 */
[----:B------:R-:W-:Y:S02]  /*a750*/  LEA R20, R20, UR4, 0x2 ;  /* 0x0000000414147c11 */ /* 0x000fe4000f8e10ff */
[----:B------:R-:W-:Y:S02]  /*a760*/  LEA R21, R10, UR4, 0x2 ;  /* 0x000000040a157c11 */ /* 0x000fe4000f8e10ff */
[C---:B------:R-:W-:Y:S01]  /*a770*/  ISETP.NE.AND P2, PT, R71.reuse, RZ, PT ;  /* 0x000000ff4700720c */ /* 0x040fe20003f45270 */
[----:B------:R-:W-:Y:S01]  /*a780*/  IMAD.IADD R71, R71, 0x1, R69 ;  /* 0x0000000147477824 */ /* 0x000fe200078e0245 */
[----:B------:R-:W-:Y:S01]  /*a790*/  LEA R16, R16, UR4, 0x2 ;  /* 0x0000000410107c11 */ /* 0x000fe2000f8e10ff */
[----:B------:R1:W-:Y:S01]  /*a7a0*/  STS [R20], R87 ;  /* 0x0000005714007388 */ /* 0x0003e20000000800 */
[----:B------:R-:W-:-:S02]  /*a7b0*/  LEA R27, R4, UR4, 0x2 ;  /* 0x00000004041b7c11 */ /* 0x000fc4000f8e10ff */
[----:B0-----:R-:W-:Y:S01]  /*a7c0*/  LEA R15, R18, UR4, 0x2 ;  /* 0x00000004120f7c11 */ /* 0x001fe2000f8e10ff */
[----:B------:R1:W-:Y:S01]  /*a7d0*/  STS [R21], R86 ;  /* 0x0000005615007388 */ /* 0x0003e20000000800 */
[----:B------:R-:W-:Y:S02]  /*a7e0*/  SEL R32, R32, R65, !P1 ;  /* 0x0000004120207207 */ /* 0x000fe40004800000 */
[----:B------:R-:W-:Y:S01]  /*a7f0*/  LEA R4, R53, UR4, 0x2 ;  /* 0x0000000435047c11 */ /* 0x000fe2000f8e10ff */
[----:B------:R1:W-:Y:S01]  /*a800*/  STS [R16], R85 ;  /* 0x0000005510007388 */ /* 0x0003e20000000800 */
[C---:B------:R-:W-:Y:S01]  /*a810*/  ISETP.NE.AND P1, PT, R73.reuse, RZ, PT ;  /* 0x000000ff4900720c */ /* 0x040fe20003f25270 */
[----:B------:R-:W-:Y:S01]  /*a820*/  IMAD.IADD R73, R73, 0x1, R71 ;  /* 0x0000000149497824 */ /* 0x000fe200078e0247 */
[----:B------:R-:W-:Y:S01]  /*a830*/  IADD3 R34, PT, PT, R34, -R72, -R3 ;  /* 0x8000004822227210 */ /* 0x000fe20007ffe803 */
[----:B------:R1:W-:Y:S01]  /*a840*/  STS [R15], R84 ;  /* 0x000000540f007388 */ /* 0x0003e20000000800 */
[----:B------:R-:W-:-:S02]  /*a850*/  LEA R14, R14, UR4, 0x2 ;  /* 0x000000040e0e7c11 */ /* 0x000fc4000f8e10ff */
[--C-:B------:R-:W-:Y:S01]  /*a860*/  IADD3 R44, PT, PT, R44, -R74, -R3.reuse ;  /* 0x8000004a2c2c7210 */ /* 0x100fe20007ffe803 */
[----:B------:R1:W-:Y:S01]  /*a870*/  STS [R27], R82 ;  /* 0x000000521b007388 */ /* 0x0003e20000000800 */
[----:B------:R-:W-:Y:S02]  /*a880*/  LEA R24, R24, UR4, 0x2 ;  /* 0x0000000418187c11 */ /* 0x000fe4000f8e10ff */
[--C-:B------:R-:W-:Y:S01]  /*a890*/  IADD3 R46, PT, PT, R46, -R76, -R3.reuse ;  /* 0x8000004c2e2e7210 */ /* 0x100fe20007ffe803 */
[----:B------:R1:W-:Y:S01]  /*a8a0*/  STS [R4], R81 ;  /* 0x0000005104007388 */ /* 0x0003e20000000800 */
[----:B------:R-:W-:Y:S02]  /*a8b0*/  LEA R26, R26, UR4, 0x2 ;  /* 0x000000041a1a7c11 */ /* 0x000fe4000f8e10ff */
[----:B------:R-:W-:Y:S01]  /*a8c0*/  IADD3 R3, PT, PT, R48, -R78, -R3 ;  /* 0x8000004e30037210 */ /* 0x000fe20007ffe803 */
[----:B------:R-:W-:Y:S01]  /*a8d0*/  @P0 IMAD.IADD R3, R75, 0x1, R73 ;  /* 0x000000014b030824 */ /* 0x000fe200078e0249 */
[----:B------:R-:W-:Y:S01]  /*a8e0*/  LEA R8, R8, UR4, 0x2 ;  /* 0x0000000408087c11 */ /* 0x000fe2000f8e10ff */
[----:B------:R1:W-:Y:S01]  /*a8f0*/  STS [R14], R5 ;  /* 0x000000050e007388 */ /* 0x0003e20000000800 */
[----:B------:R-:W-:-:S02]  /*a900*/  LEA R2, R2, UR4, 0x2 ;  /* 0x0000000402027c11 */ /* 0x000fc4000f8e10ff */
[----:B------:R-:W-:Y:S01]  /*a910*/  SEL R34, R34, R69, !P2 ;  /* 0x0000004522227207 */ /* 0x000fe20005000000 */
[----:B------:R1:W-:Y:S01]  /*a920*/  STS [R24], R7 ;  /* 0x0000000718007388 */ /* 0x0003e20000000800 */
[----:B------:R-:W-:Y:S02]  /*a930*/  LEA R28, R28, UR4, 0x2 ;  /* 0x000000041c1c7c11 */ /* 0x000fe4000f8e10ff */
[----:B------:R-:W-:Y:S01]  /*a940*/  SEL R44, R44, R71, !P1 ;  /* 0x000000472c2c7207 */ /* 0x000fe20004800000 */
[----:B------:R1:W-:Y:S01]  /*a950*/  STS [R26], R9 ;  /* 0x000000091a007388 */ /* 0x0003e20000000800 */
[----:B------:R-:W-:Y:S02]  /*a960*/  ISETP.GE.AND P0, PT, R0, R23, PT ;  /* 0x000000170000720c */ /* 0x000fe40003f06270 */
[----:B------:R-:W-:Y:S01]  /*a970*/  LEA R30, R30, UR4, 0x2 ;  /* 0x000000041e1e7c11 */ /* 0x000fe2000f8e10ff */
[----:B------:R1:W-:Y:S01]  /*a980*/  STS [R8], R11 ;  /* 0x0000000b08007388 */ /* 0x0003e20000000800 */
[----:B------:R-:W-:-:S02]  /*a990*/  SEL R46, R46, R73, !P3 ;  /* 0x000000492e2e7207 */ /* 0x000fc40005800000 */
[----:B------:R-:W-:Y:S01]  /*a9a0*/  LEA R32, R32, UR4, 0x2 ;  /* 0x0000000420207c11 */ /* 0x000fe2000f8e10ff */
[----:B------:R1:W-:Y:S01]  /*a9b0*/  STS [R2], R13 ;  /* 0x0000000d02007388 */ /* 0x0003e20000000800 */
[----:B------:R-:W-:Y:S02]  /*a9c0*/  LEA R34, R34, UR4, 0x2 ;  /* 0x0000000422227c11 */ /* 0x000fe4000f8e10ff */
[----:B------:R-:W-:Y:S01]  /*a9d0*/  LEA R44, R44, UR4, 0x2 ;  /* 0x000000042c2c7c11 */ /* 0x000fe2000f8e10ff */
[----:B------:R1:W-:Y:S01]  /*a9e0*/  STS [R28], R17 ;  /* 0x000000111c007388 */ /* 0x0003e20000000800 */
[----:B------:R-:W-:Y:S02]  /*a9f0*/  LEA R46, R46, UR4, 0x2 ;  /* 0x000000042e2e7c11 */ /* 0x000fe4000f8e10ff */
[----:B------:R-:W-:Y:S01]  /*aa00*/  LEA R3, R3, UR4, 0x2 ;  /* 0x0000000403037c11 */ /* 0x000fe2000f8e10ff */
        /* <DEDUP_REMOVED lines=15> */
[----:B--2---:R-:W-:-:S04]  /*ab00*/  IADD3 R5, P1, PT, -R2, UR10, RZ ;  /* 0x0000000a02057c10 */ /* 0x004fc8000ff3e1ff */
[----:B------:R-:W-:-:S09]  /*ab10*/  IADD3.X R4, PT, PT, ~R3, UR11, RZ, P1, !PT ;  /* 0x0000000b03047c10 */ /* 0x000fd20008ffe5ff */
.L_x_856:
[----:B------:R-:W-:-:S04]  /*ab20*/  IADD3 R6, P1, PT, R0, R5, RZ ;  /* 0x0000000500067210 */ /* 0x000fc80007f3e0ff */
[----:B------:R-:W-:Y:S01]  /*ab30*/  LOP3.LUT R6, RZ, R6, RZ, 0x33, !PT ;  /* 0x00000006ff067212 */ /* 0x000fe200078e33ff */
[----:B------:R-:W-:-:S03]  /*ab40*/  IMAD.X R5, RZ, RZ, R4, P1 ;  /* 0x000000ffff057224 */ /* 0x000fc600008e0604 */
[----:B0-----:R-:W-:Y:S02]  /*ab50*/  IADD3 R6, P1, PT, R6, UR12, RZ ;  /* 0x0000000c06067c10 */ /* 0x001fe4000ff3e0ff */
[----:B------:R-:W-:-:S04]  /*ab60*/  LOP3.LUT R5, RZ, R5, RZ, 0x33, !PT ;  /* 0x00000005ff057212 */ /* 0x000fc800078e33ff */
[----:B------:R-:W-:Y:S01]  /*ab70*/  IADD3.X R5, PT, PT, R5, UR13, RZ, P1, !PT ;  /* 0x0000000d05057c10 */ /* 0x000fe20008ffe4ff */
[----:B------:R-:W-:Y:S06]  /*ab80*/  BRA `(.L_x_857) ;  /* 0x0000000000247947 */ /* 0x000fec0003800000 */
.L_x_855:
[----:B------:R-:W-:Y:S01]  /*ab90*/  UISETP.NE.AND UP0, UPT, UR6, URZ, UPT ;  /* 0x000000ff0600728c */ /* 0x000fe2000bf05270 */
[----:B-1----:R-:W-:Y:S01]  /*aba0*/  IMAD.IADD R5, R0, 0x1, -R23 ;  /* 0x0000000100057824 */ /* 0x002fe200078e0a17 */
[----:B------:R-:W-:-:S04]  /*abb0*/  CS2R R2, SRZ ;  /* 0x0000000000027805 */ /* 0x000fc8000001ff00 */
[----:B------:R-:W-:-:S13]  /*abc0*/  PLOP3.LUT P0, PT, PT, PT, UP0, 0x80, 0x8 ;  /* 0x000000000008781c */ /* 0x000fda0003f0f008 */
[----:B------:R-:W-:Y:S05]  /*abd0*/  @P0 BRA `(.L_x_858) ;  /* 0x0000000000080947 */ /* 0x000fea0003800000 */
[----:B------:R-:W0:Y:S02]  /*abe0*/  LDC.64 R2, c[0x0][0x3d0] ;  /* 0x0000f400ff027b82 */ /* 0x000e240000000a00 */
[----:B0-----:R-:W5:Y:S02]  /*abf0*/  LDG.E.64 R2, desc[UR8][R2.64] ;  /* 0x0000000802027981 */ /* 0x001f64000c1e1b00 */
.L_x_858:
[----:B-----5:R-:W-:-:S04]  /*ac00*/  IADD3 R6, P1, PT, R5, R2, RZ ;  /* 0x0000000205067210 */ /* 0x020fc80007f3e0ff */
[----:B------:R-:W-:-:S09]  /*ac10*/  LEA.HI.X.SX32 R5, R5, R3, 0x1, P1 ;  /* 0x0000000305057211 */ /* 0x000fd200008f0eff */
.L_x_857:
[----:B------:R-:W-:Y:S05]  /*ac20*/  BSYNC.RECONVERGENT B1 ;  /* 0x0000000000017941 */ /* 0x000fea0003800200 */
.L_x_854:
        /* <DEDUP_REMOVED lines=17> */
.L_x_862:
[----:B------:R-:W-:Y:S05]  /*ad40*/  BSYNC.RECONVERGENT B2 ;  /* 0x0000000000027941 */ /* 0x000fea0003800200 */
.L_x_861:
[----:B-----5:R-:W-:-:S04]  /*ad50*/  IADD3 R6, P1, PT, R3, R4, RZ ;  /* 0x0000000403067210 */ /* 0x020fc80007f3e0ff */
[----:B------:R-:W-:Y:S01]  /*ad60*/  LEA.HI.X.SX32 R5, R3, R5, 0x1, P1 ;  /* 0x0000000503057211 */ /* 0x000fe200008f0eff */
[----:B------:R-:W-:Y:S08]  /*ad70*/  BRA `(.L_x_863) ;  /* 0x0000000000407947 */ /* 0x000ff00003800000 */
.L_x_860:
[----:B------:R-:W-:Y:S01]  /*ad80*/  BSSY.RECONVERGENT B2, `(.L_x_864) ;  /* 0x0000008000027945 */ /* 0x000fe20003800200 */
[----:B------:R-:W-:Y:S02]  /*ad90*/  IMAD.MOV.U32 R3, RZ, RZ, RZ ;  /* 0x000000ffff037224 */ /* 0x000fe400078e00ff */
[----:B------:R-:W-:Y:S01]  /*ada0*/  IMAD.MOV.U32 R6, RZ, RZ, RZ ;  /* 0x000000ffff067224 */ /* 0x000fe200078e00ff */
[----:B------:R-:W-:Y:S06]  /*adb0*/  @P0 BRA `(.L_x_865) ;  /* 0x0000000000100947 */ /* 0x000fec0003800000 */
[----:B------:R-:W0:Y:S02]  /*adc0*/  LDC.64 R4, c[0x0][0x3d0] ;  /* 0x0000f400ff047b82 */ /* 0x000e240000000a00 */
[----:B0-----:R-:W2:Y:S02]  /*add0*/  LDG.E.64 R4, desc[UR8][R4.64] ;  /* 0x0000000804047981 */ /* 0x001ea4000c1e1b00 */
[----:B--2---:R-:W-:-:S04]  /*ade0*/  IADD3 R3, P1, PT, -R4, UR10, RZ ;  /* 0x0000000a04037c10 */ /* 0x004fc8000ff3e1ff */
[----:B------:R-:W-:-:S09]  /*adf0*/  IADD3.X R6, PT, PT, ~R5, UR11, RZ, P1, !PT ;  /* 0x0000000b05067c10 */ /* 0x000fd20008ffe5ff */
.L_x_865:
[----:B------:R-:W-:Y:S05]  /*ae00*/  BSYNC.RECONVERGENT B2 ;  /* 0x0000000000027941 */ /* 0x000fea0003800200 */
.L_x_864:
[----:B------:R-:W0:Y:S01]  /*ae10*/  LDCU.64 UR4, c[0x0][0x3c0] ;  /* 0x00007800ff0477ac */ /* 0x000e220008000a00 */
[----:B------:R-:W-:-:S04]  /*ae20*/  IADD3 R3, P1, PT, R8, R3, RZ ;  /* 0x0000000308037210 */ /* 0x000fc80007f3e0ff */
[----:B------:R-:W-:Y:S01]  /*ae30*/  LOP3.LUT R3, RZ, R3, RZ, 0x33, !PT ;  /* 0x00000003ff037212 */ /* 0x000fe200078e33ff */
[----:B------:R-:W-:-:S03]  /*ae40*/  IMAD.X R4, RZ, RZ, R6, P1 ;  /* 0x000000ffff047224 */ /* 0x000fc600008e0606 */
[----:B0-----:R-:W-:Y:S02]  /*ae50*/  IADD3 R6, P1, PT, R3, UR4, RZ ;  /* 0x0000000403067c10 */ /* 0x001fe4000ff3e0ff */
[----:B------:R-:W-:-:S04]  /*ae60*/  LOP3.LUT R3, RZ, R4, RZ, 0x33, !PT ;  /* 0x00000004ff037212 */ /* 0x000fc800078e33ff */
[----:B------:R-:W-:-:S07]  /*ae70*/  IADD3.X R5, PT, PT, R3, UR5, RZ, P1, !PT ;  /* 0x0000000503057c10 */ /* 0x000fce0008ffe4ff */
.L_x_863:
[----:B------:R-:W-:Y:S05]  /*ae80*/  BSYNC.RECONVERGENT B1 ;  /* 0x0000000000017941 */ /* 0x000fea0003800200 */
.L_x_859:
        /* <DEDUP_REMOVED lines=16> */
.L_x_869:
[----:B------:R-:W-:Y:S05]  /*af90*/  BSYNC.RECONVERGENT B2 ;  /* 0x0000000000027941 */ /* 0x000fea0003800200 */
.L_x_868:
[----:B-----5:R-:W-:-:S04]  /*afa0*/  IADD3 R6, P1, PT, R3, R4, RZ ;  /* 0x0000000403067210 */ /* 0x020fc80007f3e0ff */
[----:B------:R-:W-:Y:S01]  /*afb0*/  LEA.HI.X.SX32 R5, R3, R5, 0x1, P1 ;  /* 0x0000000503057211 */ /* 0x000fe200008f0eff */
[----:B------:R-:W-:Y:S08]  /*afc0*/  BRA `(.L_x_870) ;  /* 0x0000000000407947 */ /* 0x000ff00003800000 */
.L_x_867:
        /* <DEDUP_REMOVED lines=8> */
.L_x_872:
[----:B------:R-:W-:Y:S05]  /*b050*/  BSYNC.RECONVERGENT B2 ;  /* 0x0000000000027941 */ /* 0x000fea0003800200 */
.L_x_871:
[----:B------:R-:W0:Y:S01]  /*b060*/  LDCU.64 UR4, c[0x0][0x3c0] ;  /* 0x00007800ff0477ac */ /* 0x000e220008000a00 */
[----:B------:R-:W-:-:S04]  /*b070*/  IADD3 R3, P1, PT, R8, R3, RZ ;  /* 0x0000000308037210 */ /* 0x000fc80007f3e0ff */
[----:B------:R-:W-:Y:S01]  /*b080*/  LOP3.LUT R3, RZ, R3, RZ, 0x33, !PT ;  /* 0x00000003ff037212 */ /* 0x000fe200078e33ff */
[----:B------:R-:W-:-:S03]  /*b090*/  IMAD.X R4, RZ, RZ, R6, P1 ;  /* 0x000000ffff047224 */ /* 0x000fc600008e0606 */
[----:B0-----:R-:W-:Y:S02]  /*b0a0*/  IADD3 R6, P1, PT, R3, UR4, RZ ;  /* 0x0000000403067c10 */ /* 0x001fe4000ff3e0ff */
[----:B------:R-:W-:-:S04]  /*b0b0*/  LOP3.LUT R3, RZ, R4, RZ, 0x33, !PT ;  /* 0x00000004ff037212 */ /* 0x000fc800078e33ff */
[----:B------:R-:W-:-:S07]  /*b0c0*/  IADD3.X R5, PT, PT, R3, UR5, RZ, P1, !PT ;  /* 0x0000000503057c10 */ /* 0x000fce0008ffe4ff */
.L_x_870:
[----:B------:R-:W-:Y:S05]  /*b0d0*/  BSYNC.RECONVERGENT B1 ;  /* 0x0000000000017941 */ /* 0x000fea0003800200 */
.L_x_866:
        /* <DEDUP_REMOVED lines=16> */
.L_x_876:
[----:B------:R-:W-:Y:S05]  /*b1e0*/  BSYNC.RECONVERGENT B2 ;  /* 0x0000000000027941 */ /* 0x000fea0003800200 */
.L_x_875:
[----:B-----5:R-:W-:-:S04]  /*b1f0*/  IADD3 R6, P1, PT, R3, R4, RZ ;  /* 0x0000000403067210 */ /* 0x020fc80007f3e0ff */
[----:B------:R-:W-:Y:S01]  /*b200*/  LEA.HI.X.SX32 R5, R3, R5, 0x1, P1 ;  /* 0x0000000503057211 */ /* 0x000fe200008f0eff */
[----:B------:R-:W-:Y:S08]  /*b210*/  BRA `(.L_x_877) ;  /* 0x0000000000407947 */ /* 0x000ff00003800000 */
.L_x_874:
        /* <DEDUP_REMOVED lines=8> */
.L_x_879:
[----:B------:R-:W-:Y:S05]  /*b2a0*/  BSYNC.RECONVERGENT B2 ;  /* 0x0000000000027941 */ /* 0x000fea0003800200 */
.L_x_878:
[----:B------:R-:W0:Y:S01]  /*b2b0*/  LDCU.64 UR4, c[0x0][0x3c0] ;  /* 0x00007800ff0477ac */ /* 0x000e220008000a00 */
[----:B------:R-:W-:-:S04]  /*b2c0*/  IADD3 R3, P1, PT, R8, R3, RZ ;  /* 0x0000000308037210 */ /* 0x000fc80007f3e0ff */
[----:B------:R-:W-:Y:S01]  /*b2d0*/  LOP3.LUT R3, RZ, R3, RZ, 0x33, !PT ;  /* 0x00000003ff037212 */ /* 0x000fe200078e33ff */
[----:B------:R-:W-:-:S03]  /*b2e0*/  IMAD.X R4, RZ, RZ, R6, P1 ;  /* 0x000000ffff047224 */ /* 0x000fc600008e0606 */
[----:B0-----:R-:W-:Y:S02]  /*b2f0*/  IADD3 R6, P1, PT, R3, UR4, RZ ;  /* 0x0000000403067c10 */ /* 0x001fe4000ff3e0ff */
[----:B------:R-:W-:-:S04]  /*b300*/  LOP3.LUT R3, RZ, R4, RZ, 0x33, !PT ;  /* 0x00000004ff037212 */ /* 0x000fc800078e33ff */
[----:B------:R-:W-:-:S07]  /*b310*/  IADD3.X R5, PT, PT, R3, UR5, RZ, P1, !PT ;  /* 0x0000000503057c10 */ /* 0x000fce0008ffe4ff */
.L_x_877:
[----:B------:R-:W-:Y:S05]  /*b320*/  BSYNC.RECONVERGENT B1 ;  /* 0x0000000000017941 */ /* 0x000fea0003800200 */
.L_x_873:
        /* <DEDUP_REMOVED lines=16> */
.L_x_883:
[----:B------:R-:W-:Y:S05]  /*b430*/  BSYNC.RECONVERGENT B2 ;  /* 0x0000000000027941 */ /* 0x000fea0003800200 */
.L_x_882:
[----:B-----5:R-:W-:-:S04]  /*b440*/  IADD3 R6, P1, PT, R3, R4, RZ ;  /* 0x0000000403067210 */ /* 0x020fc80007f3e0ff */
[----:B------:R-:W-:Y:S01]  /*b450*/  LEA.HI.X.SX32 R5, R3, R5, 0x1, P1 ;  /* 0x0000000503057211 */ /* 0x000fe200008f0eff */
[----:B------:R-:W-:Y:S08]  /*b460*/  BRA `(.L_x_884) ;  /* 0x0000000000407947 */ /* 0x000ff00003800000 */
.L_x_881:
        /* <DEDUP_REMOVED lines=8> */
.L_x_886:
[----:B------:R-:W-:Y:S05]  /*b4f0*/  BSYNC.RECONVERGENT B2 ;  /* 0x0000000000027941 */ /* 0x000fea0003800200 */
.L_x_885:
[----:B------:R-:W0:Y:S01]  /*b500*/  LDCU.64 UR4, c[0x0][0x3c0] ;  /* 0x00007800ff0477ac */ /* 0x000e220008000a00 */
[----:B------:R-:W-:-:S04]  /*b510*/  IADD3 R3, P1, PT, R8, R3, RZ ;  /* 0x0000000308037210 */ /* 0x000fc80007f3e0ff */
[----:B------:R-:W-:Y:S01]  /*b520*/  LOP3.LUT R3, RZ, R3, RZ, 0x33, !PT ;  /* 0x00000003ff037212 */ /* 0x000fe200078e33ff */
[----:B------:R-:W-:-:S03]  /*b530*/  IMAD.X R4, RZ, RZ, R6, P1 ;  /* 0x000000ffff047224 */ /* 0x000fc600008e0606 */
[----:B0-----:R-:W-:Y:S02]  /*b540*/  IADD3 R6, P1, PT, R3, UR4, RZ ;  /* 0x0000000403067c10 */ /* 0x001fe4000ff3e0ff */
[----:B------:R-:W-:-:S04]  /*b550*/  LOP3.LUT R3, RZ, R4, RZ, 0x33, !PT ;  /* 0x00000004ff037212 */ /* 0x000fc800078e33ff */
[----:B------:R-:W-:-:S07]  /*b560*/  IADD3.X R5, PT, PT, R3, UR5, RZ, P1, !PT ;  /* 0x0000000503057c10 */ /* 0x000fce0008ffe4ff */
.L_x_884:
[----:B------:R-:W-:Y:S05]  /*b570*/  BSYNC.RECONVERGENT B1 ;  /* 0x0000000000017941 */ /* 0x000fea0003800200 */
.L_x_880:
        /* <DEDUP_REMOVED lines=16> */
.L_x_890:
[----:B------:R-:W-:Y:S05]  /*b680*/  BSYNC.RECONVERGENT B2 ;  /* 0x0000000000027941 */ /* 0x000fea0003800200 */
.L_x_889:
[----:B-----5:R-:W-:-:S04]  /*b690*/  IADD3 R6, P1, PT, R3, R4, RZ ;  /* 0x0000000403067210 */ /* 0x020fc80007f3e0ff */
[----:B------:R-:W-:Y:S01]  /*b6a0*/  LEA.HI.X.SX32 R5, R3, R5, 0x1, P1 ;  /* 0x0000000503057211 */ /* 0x000fe200008f0eff */
[----:B------:R-:W-:Y:S08]  /*b6b0*/  BRA `(.L_x_891) ;  /* 0x0000000000407947 */ /* 0x000ff00003800000 */
.L_x_888:
        /* <DEDUP_REMOVED lines=8> */
.L_x_893:
[----:B------:R-:W-:Y:S05]  /*b740*/  BSYNC.RECONVERGENT B2 ;  /* 0x0000000000027941 */ /* 0x000fea0003800200 */
.L_x_892:
[----:B------:R-:W0:Y:S01]  /*b750*/  LDCU.64 UR4, c[0x0][0x3c0] ;  /* 0x00007800ff0477ac */ /* 0x000e220008000a00 */
[----:B------:R-:W-:-:S04]  /*b760*/  IADD3 R3, P1, PT, R8, R3, RZ ;  /* 0x0000000308037210 */ /* 0x000fc80007f3e0ff */
[----:B------:R-:W-:Y:S01]  /*b770*/  LOP3.LUT R3, RZ, R3, RZ, 0x33, !PT ;  /* 0x00000003ff037212 */ /* 0x000fe200078e33ff */
[----:B------:R-:W-:-:S03]  /*b780*/  IMAD.X R4, RZ, RZ, R6, P1 ;  /* 0x000000ffff047224 */ /* 0x000fc600008e0606 */
[----:B0-----:R-:W-:Y:S02]  /*b790*/  IADD3 R6, P1, PT, R3, UR4, RZ ;  /* 0x0000000403067c10 */ /* 0x001fe4000ff3e0ff */
[----:B------:R-:W-:-:S04]  /*b7a0*/  LOP3.LUT R3, RZ, R4, RZ, 0x33, !PT ;  /* 0x00000004ff037212 */ /* 0x000fc800078e33ff */
[----:B------:R-:W-:-:S07]  /*b7b0*/  IADD3.X R5, PT, PT, R3, UR5, RZ, P1, !PT ;  /* 0x0000000503057c10 */ /* 0x000fce0008ffe4ff */
.L_x_891:
[----:B------:R-:W-:Y:S05]  /*b7c0*/  BSYNC.RECONVERGENT B1 ;  /* 0x0000000000017941 */ /* 0x000fea0003800200 */
.L_x_887:
        /* <DEDUP_REMOVED lines=16> */
.L_x_897:
[----:B------:R-:W-:Y:S05]  /*b8d0*/  BSYNC.RECONVERGENT B2 ;  /* 0x0000000000027941 */ /* 0x000fea0003800200 */
.L_x_896:
[----:B-----5:R-:W-:-:S04]  /*b8e0*/  IADD3 R6, P1, PT, R3, R4, RZ ;  /* 0x0000000403067210 */ /* 0x020fc80007f3e0ff */
[----:B------:R-:W-:Y:S01]  /*b8f0*/  LEA.HI.X.SX32 R5, R3, R5, 0x1, P1 ;  /* 0x0000000503057211 */ /* 0x000fe200008f0eff */
[----:B------:R-:W-:Y:S08]  /*b900*/  BRA `(.L_x_898) ;  /* 0x0000000000407947 */ /* 0x000ff00003800000 */
.L_x_895:
        /* <DEDUP_REMOVED lines=8> */
.L_x_900:
[----:B------:R-:W-:Y:S05]  /*b990*/  BSYNC.RECONVERGENT B2 ;  /* 0x0000000000027941 */ /* 0x000fea0003800200 */
.L_x_899:
[----:B------:R-:W0:Y:S01]  /*b9a0*/  LDCU.64 UR4, c[0x0][0x3c0] ;  /* 0x00007800ff0477ac */ /* 0x000e220008000a00 */
[----:B------:R-:W-:-:S04]  /*b9b0*/  IADD3 R3, P1, PT, R8, R3, RZ ;  /* 0x0000000308037210 */ /* 0x000fc80007f3e0ff */
[----:B------:R-:W-:Y:S01]  /*b9c0*/  LOP3.LUT R3, RZ, R3, RZ, 0x33, !PT ;  /* 0x00000003ff037212 */ /* 0x000fe200078e33ff */
[----:B------:R-:W-:-:S03]  /*b9d0*/  IMAD.X R4, RZ, RZ, R6, P1 ;  /* 0x000000ffff047224 */ /* 0x000fc600008e0606 */
[----:B0-----:R-:W-:Y:S02]  /*b9e0*/  IADD3 R6, P1, PT, R3, UR4, RZ ;  /* 0x0000000403067c10 */ /* 0x001fe4000ff3e0ff */
[----:B------:R-:W-:-:S04]  /*b9f0*/  LOP3.LUT R3, RZ, R4, RZ, 0x33, !PT ;  /* 0x00000004ff037212 */ /* 0x000fc800078e33ff */
[----:B------:R-:W-:-:S07]  /*ba00*/  IADD3.X R5, PT, PT, R3, UR5, RZ, P1, !PT ;  /* 0x0000000503057c10 */ /* 0x000fce0008ffe4ff */
.L_x_898:
[----:B------:R-:W-:Y:S05]  /*ba10*/  BSYNC.RECONVERGENT B1 ;  /* 0x0000000000017941 */ /* 0x000fea0003800200 */
.L_x_894:
        /* <DEDUP_REMOVED lines=16> */
.L_x_904:
[----:B------:R-:W-:Y:S05]  /*bb20*/  BSYNC.RECONVERGENT B2 ;  /* 0x0000000000027941 */ /* 0x000fea0003800200 */
.L_x_903:
[----:B-----5:R-:W-:-:S04]  /*bb30*/  IADD3 R6, P1, PT, R3, R4, RZ ;  /* 0x0000000403067210 */ /* 0x020fc80007f3e0ff */
[----:B------:R-:W-:Y:S01]  /*bb40*/  LEA.HI.X.SX32 R5, R3, R5, 0x1, P1 ;  /* 0x0000000503057211 */ /* 0x000fe200008f0eff */
[----:B------:R-:W-:Y:S08]  /*bb50*/  BRA `(.L_x_905) ;  /* 0x0000000000407947 */ /* 0x000ff00003800000 */
.L_x_902:
        /* <DEDUP_REMOVED lines=8> */
.L_x_907:
[----:B------:R-:W-:Y:S05]  /*bbe0*/  BSYNC.RECONVERGENT B2 ;  /* 0x0000000000027941 */ /* 0x000fea0003800200 */
.L_x_906:
[----:B------:R-:W0:Y:S01]  /*bbf0*/  LDCU.64 UR4, c[0x0][0x3c0] ;  /* 0x00007800ff0477ac */ /* 0x000e220008000a00 */
[----:B------:R-:W-:-:S04]  /*bc00*/  IADD3 R3, P1, PT, R8, R3, RZ ;  /* 0x0000000308037210 */ /* 0x000fc80007f3e0ff */
[----:B------:R-:W-:Y:S01]  /*bc10*/  LOP3.LUT R3, RZ, R3, RZ, 0x33, !PT ;  /* 0x00000003ff037212 */ /* 0x000fe200078e33ff */
[----:B------:R-:W-:-:S03]  /*bc20*/  IMAD.X R4, RZ, RZ, R6, P1 ;  /* 0x000000ffff047224 */ /* 0x000fc600008e0606 */
[----:B0-----:R-:W-:Y:S02]  /*bc30*/  IADD3 R6, P1, PT, R3, UR4, RZ ;  /* 0x0000000403067c10 */ /* 0x001fe4000ff3e0ff */
[----:B------:R-:W-:-:S04]  /*bc40*/  LOP3.LUT R3, RZ, R4, RZ, 0x33, !PT ;  /* 0x00000004ff037212 */ /* 0x000fc800078e33ff */
[----:B------:R-:W-:-:S07]  /*bc50*/  IADD3.X R5, PT, PT, R3, UR5, RZ, P1, !PT ;  /* 0x0000000503057c10 */ /* 0x000fce0008ffe4ff */
.L_x_905:
[----:B------:R-:W-:Y:S05]  /*bc60*/  BSYNC.RECONVERGENT B1 ;  /* 0x0000000000017941 */ /* 0x000fea0003800200 */
.L_x_901:
        /* <DEDUP_REMOVED lines=16> */
.L_x_911:
[----:B------:R-:W-:Y:S05]  /*bd70*/  BSYNC.RECONVERGENT B2 ;  /* 0x0000000000027941 */ /* 0x000fea0003800200 */
.L_x_910:
[----:B-----5:R-:W-:-:S04]  /*bd80*/  IADD3 R6, P1, PT, R3, R4, RZ ;  /* 0x0000000403067210 */ /* 0x020fc80007f3e0ff */
[----:B------:R-:W-:Y:S01]  /*bd90*/  LEA.HI.X.SX32 R5, R3, R5, 0x1, P1 ;  /* 0x0000000503057211 */ /* 0x000fe200008f0eff */
[----:B------:R-:W-:Y:S08]  /*bda0*/  BRA `(.L_x_912) ;  /* 0x0000000000407947 */ /* 0x000ff00003800000 */
.L_x_909:
        /* <DEDUP_REMOVED lines=8> */
.L_x_914:
[----:B------:R-:W-:Y:S05]  /*be30*/  BSYNC.RECONVERGENT B2 ;  /* 0x0000000000027941 */ /* 0x000fea0003800200 */
.L_x_913:
[----:B------:R-:W0:Y:S01]  /*be40*/  LDCU.64 UR4, c[0x0][0x3c0] ;  /* 0x00007800ff0477ac */ /* 0x000e220008000a00 */
[----:B------:R-:W-:-:S04]  /*be50*/  IADD3 R3, P1, PT, R8, R3, RZ ;  /* 0x0000000308037210 */ /* 0x000fc80007f3e0ff */
[----:B------:R-:W-:Y:S01]  /*be60*/  LOP3.LUT R3, RZ, R3, RZ, 0x33, !PT ;  /* 0x00000003ff037212 */ /* 0x000fe200078e33ff */
[----:B------:R-:W-:-:S03]  /*be70*/  IMAD.X R4, RZ, RZ, R6, P1 ;  /* 0x000000ffff047224 */ /* 0x000fc600008e0606 */
[----:B0-----:R-:W-:Y:S02]  /*be80*/  IADD3 R6, P1, PT, R3, UR4, RZ ;  /* 0x0000000403067c10 */ /* 0x001fe4000ff3e0ff */
[----:B------:R-:W-:-:S04]  /*be90*/  LOP3.LUT R3, RZ, R4, RZ, 0x33, !PT ;  /* 0x00000004ff037212 */ /* 0x000fc800078e33ff */
[----:B------:R-:W-:-:S07]  /*bea0*/  IADD3.X R5, PT, PT, R3, UR5, RZ, P1, !PT ;  /* 0x0000000503057c10 */ /* 0x000fce0008ffe4ff */
.L_x_912:
[----:B------:R-:W-:Y:S05]  /*beb0*/  BSYNC.RECONVERGENT B1 ;  /* 0x0000000000017941 */ /* 0x000fea0003800200 */
.L_x_908:
        /* <DEDUP_REMOVED lines=16> */
.L_x_918:
[----:B------:R-:W-:Y:S05]  /*bfc0*/  BSYNC.RECONVERGENT B2 ;  /* 0x0000000000027941 */ /* 0x000fea0003800200 */
.L_x_917:
[----:B-----5:R-:W-:-:S04]  /*bfd0*/  IADD3 R6, P1, PT, R3, R4, RZ ;  /* 0x0000000403067210 */ /* 0x020fc80007f3e0ff */
[----:B------:R-:W-:Y:S01]  /*bfe0*/  LEA.HI.X.SX32 R5, R3, R5, 0x1, P1 ;  /* 0x0000000503057211 */ /* 0x000fe200008f0eff */
[----:B------:R-:W-:Y:S08]  /*bff0*/  BRA `(.L_x_919) ;  /* 0x0000000000407947 */ /* 0x000ff00003800000 */
.L_x_916:
        /* <DEDUP_REMOVED lines=8> */
.L_x_921:
[----:B------:R-:W-:Y:S05]  /*c080*/  BSYNC.RECONVERGENT B2 ;  /* 0x0000000000027941 */ /* 0x000fea0003800200 */
.L_x_920:
[----:B------:R-:W0:Y:S01]  /*c090*/  LDCU.64 UR4, c[0x0][0x3c0] ;  /* 0x00007800ff0477ac */ /* 0x000e220008000a00 */
[----:B------:R-:W-:-:S04]  /*c0a0*/  IADD3 R3, P1, PT, R8, R3, RZ ;  /* 0x0000000308037210 */ /* 0x000fc80007f3e0ff */
[----:B------:R-:W-:Y:S01]  /*c0b0*/  LOP3.LUT R3, RZ, R3, RZ, 0x33, !PT ;  /* 0x00000003ff037212 */ /* 0x000fe200078e33ff */
[----:B------:R-:W-:-:S03]  /*c0c0*/  IMAD.X R4, RZ, RZ, R6, P1 ;  /* 0x000000ffff047224 */ /* 0x000fc600008e0606 */
[----:B0-----:R-:W-:Y:S02]  /*c0d0*/  IADD3 R6, P1, PT, R3, UR4, RZ ;  /* 0x0000000403067c10 */ /* 0x001fe4000ff3e0ff */
[----:B------:R-:W-:-:S04]  /*c0e0*/  LOP3.LUT R3, RZ, R4, RZ, 0x33, !PT ;  /* 0x00000004ff037212 */ /* 0x000fc800078e33ff */
[----:B------:R-:W-:-:S07]  /*c0f0*/  IADD3.X R5, PT, PT, R3, UR5, RZ, P1, !PT ;  /* 0x0000000503057c10 */ /* 0x000fce0008ffe4ff */
.L_x_919:
[----:B------:R-:W-:Y:S05]  /*c100*/  BSYNC.RECONVERGENT B1 ;  /* 0x0000000000017941 */ /* 0x000fea0003800200 */
.L_x_915:
        /* <DEDUP_REMOVED lines=16> */
.L_x_925:
[----:B------:R-:W-:Y:S05]  /*c210*/  BSYNC.RECONVERGENT B2 ;  /* 0x0000000000027941 */ /* 0x000fea0003800200 */
.L_x_924:
[----:B-----5:R-:W-:-:S04]  /*c220*/  IADD3 R6, P1, PT, R3, R4, RZ ;  /* 0x0000000403067210 */ /* 0x020fc80007f3e0ff */
[----:B------:R-:W-:Y:S01]  /*c230*/  LEA.HI.X.SX32 R5, R3, R5, 0x1, P1 ;  /* 0x0000000503057211 */ /* 0x000fe200008f0eff */
[----:B------:R-:W-:Y:S08]  /*c240*/  BRA `(.L_x_926) ;  /* 0x0000000000407947 */ /* 0x000ff00003800000 */
.L_x_923:
        /* <DEDUP_REMOVED lines=8> */
.L_x_928:
[----:B------:R-:W-:Y:S05]  /*c2d0*/  BSYNC.RECONVERGENT B2 ;  /* 0x0000000000027941 */ /* 0x000fea0003800200 */
.L_x_927:
[----:B------:R-:W0:Y:S01]  /*c2e0*/  LDCU.64 UR4, c[0x0][0x3c0] ;  /* 0x00007800ff0477ac */ /* 0x000e220008000a00 */
[----:B------:R-:W-:-:S04]  /*c2f0*/  IADD3 R3, P1, PT, R8, R3, RZ ;  /* 0x0000000308037210 */ /* 0x000fc80007f3e0ff */
[----:B------:R-:W-:Y:S01]  /*c300*/  LOP3.LUT R3, RZ, R3, RZ, 0x33, !PT ;  /* 0x00000003ff037212 */ /* 0x000fe200078e33ff */
[----:B------:R-:W-:-:S03]  /*c310*/  IMAD.X R4, RZ, RZ, R6, P1 ;  /* 0x000000ffff047224 */ /* 0x000fc600008e0606 */
[----:B0-----:R-:W-:Y:S02]  /*c320*/  IADD3 R6, P1, PT, R3, UR4, RZ ;  /* 0x0000000403067c10 */ /* 0x001fe4000ff3e0ff */
[----:B------:R-:W-:-:S04]  /*c330*/  LOP3.LUT R3, RZ, R4, RZ, 0x33, !PT ;  /* 0x00000004ff037212 */ /* 0x000fc800078e33ff */
[----:B------:R-:W-:-:S07]  /*c340*/  IADD3.X R5, PT, PT, R3, UR5, RZ, P1, !PT ;  /* 0x0000000503057c10 */ /* 0x000fce0008ffe4ff */
.L_x_926:
[----:B------:R-:W-:Y:S05]  /*c350*/  BSYNC.RECONVERGENT B1 ;  /* 0x0000000000017941 */ /* 0x000fea0003800200 */
.L_x_922:
        /* <DEDUP_REMOVED lines=16> */
.L_x_932:
[----:B------:R-:W-:Y:S05]  /*c460*/  BSYNC.RECONVERGENT B2 ;  /* 0x0000000000027941 */ /* 0x000fea0003800200 */
.L_x_931:
[----:B-----5:R-:W-:-:S04]  /*c470*/  IADD3 R6, P1, PT, R3, R4, RZ ;  /* 0x0000000403067210 */ /* 0x020fc80007f3e0ff */
[----:B------:R-:W-:Y:S01]  /*c480*/  LEA.HI.X.SX32 R5, R3, R5, 0x1, P1 ;  /* 0x0000000503057211 */ /* 0x000fe200008f0eff */
[----:B------:R-:W-:Y:S08]  /*c490*/  BRA `(.L_x_933) ;  /* 0x0000000000407947 */ /* 0x000ff00003800000 */
.L_x_930:
        /* <DEDUP_REMOVED lines=8> */
.L_x_935:
[----:B------:R-:W-:Y:S05]  /*c520*/  BSYNC.RECONVERGENT B2 ;  /* 0x0000000000027941 */ /* 0x000fea0003800200 */
.L_x_934:
[----:B------:R-:W0:Y:S01]  /*c530*/  LDCU.64 UR4, c[0x0][0x3c0] ;  /* 0x00007800ff0477ac */ /* 0x000e220008000a00 */
[----:B------:R-:W-:-:S04]  /*c540*/  IADD3 R3, P1, PT, R8, R3, RZ ;  /* 0x0000000308037210 */ /* 0x000fc80007f3e0ff */
[----:B------:R-:W-:Y:S01]  /*c550*/  LOP3.LUT R3, RZ, R3, RZ, 0x33, !PT ;  /* 0x00000003ff037212 */ /* 0x000fe200078e33ff */
[----:B------:R-:W-:-:S03]  /*c560*/  IMAD.X R4, RZ, RZ, R6, P1 ;  /* 0x000000ffff047224 */ /* 0x000fc600008e0606 */
[----:B0-----:R-:W-:Y:S02]  /*c570*/  IADD3 R6, P1, PT, R3, UR4, RZ ;  /* 0x0000000403067c10 */ /* 0x001fe4000ff3e0ff */
[----:B------:R-:W-:-:S04]  /*c580*/  LOP3.LUT R3, RZ, R4, RZ, 0x33, !PT ;  /* 0x00000004ff037212 */ /* 0x000fc800078e33ff */
[----:B------:R-:W-:-:S07]  /*c590*/  IADD3.X R5, PT, PT, R3, UR5, RZ, P1, !PT ;  /* 0x0000000503057c10 */ /* 0x000fce0008ffe4ff */
.L_x_933:
[----:B------:R-:W-:Y:S05]  /*c5a0*/  BSYNC.RECONVERGENT B1 ;  /* 0x0000000000017941 */ /* 0x000fea0003800200 */
.L_x_929:
        /* <DEDUP_REMOVED lines=16> */
.L_x_939:
[----:B------:R-:W-:Y:S05]  /*c6b0*/  BSYNC.RECONVERGENT B2 ;  /* 0x0000000000027941 */ /* 0x000fea0003800200 */
.L_x_938:
[----:B-----5:R-:W-:-:S04]  /*c6c0*/  IADD3 R6, P1, PT, R3, R4, RZ ;  /* 0x0000000403067210 */ /* 0x020fc80007f3e0ff */
[----:B------:R-:W-:Y:S01]  /*c6d0*/  LEA.HI.X.SX32 R5, R3, R5, 0x1, P1 ;  /* 0x0000000503057211 */ /* 0x000fe200008f0eff */
[----:B------:R-:W-:Y:S08]  /*c6e0*/  BRA `(.L_x_940) ;  /* 0x0000000000407947 */ /* 0x000ff00003800000 */
.L_x_937:
        /* <DEDUP_REMOVED lines=8> */
.L_x_942:
[----:B------:R-:W-:Y:S05]  /*c770*/  BSYNC.RECONVERGENT B2 ;  /* 0x0000000000027941 */ /* 0x000fea0003800200 */
.L_x_941:
[----:B------:R-:W0:Y:S01]  /*c780*/  LDCU.64 UR4, c[0x0][0x3c0] ;  /* 0x00007800ff0477ac */ /* 0x000e220008000a00 */
[----:B------:R-:W-:-:S04]  /*c790*/  IADD3 R3, P1, PT, R8, R3, RZ ;  /* 0x0000000308037210 */ /* 0x000fc80007f3e0ff */
[----:B------:R-:W-:Y:S01]  /*c7a0*/  LOP3.LUT R3, RZ, R3, RZ, 0x33, !PT ;  /* 0x00000003ff037212 */ /* 0x000fe200078e33ff */
[----:B------:R-:W-:-:S03]  /*c7b0*/  IMAD.X R4, RZ, RZ, R6, P1 ;  /* 0x000000ffff047224 */ /* 0x000fc600008e0606 */
[----:B0-----:R-:W-:Y:S02]  /*c7c0*/  IADD3 R6, P1, PT, R3, UR4, RZ ;  /* 0x0000000403067c10 */ /* 0x001fe4000ff3e0ff */
[----:B------:R-:W-:-:S04]  /*c7d0*/  LOP3.LUT R3, RZ, R4, RZ, 0x33, !PT ;  /* 0x00000004ff037212 */ /* 0x000fc800078e33ff */
[----:B------:R-:W-:-:S07]  /*c7e0*/  IADD3.X R5, PT, PT, R3, UR5, RZ, P1, !PT ;  /* 0x0000000503057c10 */ /* 0x000fce0008ffe4ff */
.L_x_940:
[----:B------:R-:W-:Y:S05]  /*c7f0*/  BSYNC.RECONVERGENT B1 ;  /* 0x0000000000017941 */ /* 0x000fea0003800200 */
.L_x_936:
        /* <DEDUP_REMOVED lines=16> */
.L_x_946:
[----:B------:R-:W-:Y:S05]  /*c900*/  BSYNC.RECONVERGENT B2 ;  /* 0x0000000000027941 */ /* 0x000fea0003800200 */
.L_x_945:
[----:B-----5:R-:W-:-:S04]  /*c910*/  IADD3 R6, P1, PT, R3, R4, RZ ;  /* 0x0000000403067210 */ /* 0x020fc80007f3e0ff */
[----:B------:R-:W-:Y:S01]  /*c920*/  LEA.HI.X.SX32 R5, R3, R5, 0x1, P1 ;  /* 0x0000000503057211 */ /* 0x000fe200008f0eff */
[----:B------:R-:W-:Y:S08]  /*c930*/  BRA `(.L_x_947) ;  /* 0x0000000000407947 */ /* 0x000ff00003800000 */
.L_x_944:
        /* <DEDUP_REMOVED lines=8> */
.L_x_949:
[----:B------:R-:W-:Y:S05]  /*c9c0*/  BSYNC.RECONVERGENT B2 ;  /* 0x0000000000027941 */ /* 0x000fea0003800200 */
.L_x_948:
[----:B------:R-:W0:Y:S01]  /*c9d0*/  LDCU.64 UR4, c[0x0][0x3c0] ;  /* 0x00007800ff0477ac */ /* 0x000e220008000a00 */
[----:B------:R-:W-:-:S04]  /*c9e0*/  IADD3 R3, P1, PT, R8, R3, RZ ;  /* 0x0000000308037210 */ /* 0x000fc80007f3e0ff */
[----:B------:R-:W-:Y:S01]  /*c9f0*/  LOP3.LUT R3, RZ, R3, RZ, 0x33, !PT ;  /* 0x00000003ff037212 */ /* 0x000fe200078e33ff */
[----:B------:R-:W-:-:S03]  /*ca00*/  IMAD.X R4, RZ, RZ, R6, P1 ;  /* 0x000000ffff047224 */ /* 0x000fc600008e0606 */
[----:B0-----:R-:W-:Y:S02]  /*ca10*/  IADD3 R6, P1, PT, R3, UR4, RZ ;  /* 0x0000000403067c10 */ /* 0x001fe4000ff3e0ff */
[----:B------:R-:W-:-:S04]  /*ca20*/  LOP3.LUT R3, RZ, R4, RZ, 0x33, !PT ;  /* 0x00000004ff037212 */ /* 0x000fc800078e33ff */
[----:B------:R-:W-:-:S07]  /*ca30*/  IADD3.X R5, PT, PT, R3, UR5, RZ, P1, !PT ;  /* 0x0000000503057c10 */ /* 0x000fce0008ffe4ff */
.L_x_947:
[----:B------:R-:W-:Y:S05]  /*ca40*/  BSYNC.RECONVERGENT B1 ;  /* 0x0000000000017941 */ /* 0x000fea0003800200 */
.L_x_943:
        /* <DEDUP_REMOVED lines=16> */
.L_x_953:
[----:B------:R-:W-:Y:S05]  /*cb50*/  BSYNC.RECONVERGENT B2 ;  /* 0x0000000000027941 */ /* 0x000fea0003800200 */
.L_x_952:
[----:B-----5:R-:W-:-:S04]  /*cb60*/  IADD3 R6, P1, PT, R3, R4, RZ ;  /* 0x0000000403067210 */ /* 0x020fc80007f3e0ff */
[----:B------:R-:W-:Y:S01]  /*cb70*/  LEA.HI.X.SX32 R5, R3, R5, 0x1, P1 ;  /* 0x0000000503057211 */ /* 0x000fe200008f0eff */
[----:B------:R-:W-:Y:S08]  /*cb80*/  BRA `(.L_x_954) ;  /* 0x0000000000407947 */ /* 0x000ff00003800000 */
.L_x_951:
        /* <DEDUP_REMOVED lines=8> */
.L_x_956:
[----:B------:R-:W-:Y:S05]  /*cc10*/  BSYNC.RECONVERGENT B2 ;  /* 0x0000000000027941 */ /* 0x000fea0003800200 */
.L_x_955:
[----:B------:R-:W0:Y:S01]  /*cc20*/  LDCU.64 UR4, c[0x0][0x3c0] ;  /* 0x00007800ff0477ac */ /* 0x000e220008000a00 */
[----:B------:R-:W-:-:S04]  /*cc30*/  IADD3 R3, P1, PT, R8, R3, RZ ;  /* 0x0000000308037210 */ /* 0x000fc80007f3e0ff */
[----:B------:R-:W-:Y:S01]  /*cc40*/  LOP3.LUT R3, RZ, R3, RZ, 0x33, !PT ;  /* 0x00000003ff037212 */ /* 0x000fe200078e33ff */
[----:B------:R-:W-:-:S03]  /*cc50*/  IMAD.X R4, RZ, RZ, R6, P1 ;  /* 0x000000ffff047224 */ /* 0x000fc600008e0606 */
[----:B0-----:R-:W-:Y:S02]  /*cc60*/  IADD3 R6, P1, PT, R3, UR4, RZ ;  /* 0x0000000403067c10 */ /* 0x001fe4000ff3e0ff */
[----:B------:R-:W-:-:S04]  /*cc70*/  LOP3.LUT R3, RZ, R4, RZ, 0x33, !PT ;  /* 0x00000004ff037212 */ /* 0x000fc800078e33ff */
[----:B------:R-:W-:-:S07]  /*cc80*/  IADD3.X R5, PT, PT, R3, UR5, RZ, P1, !PT ;  /* 0x0000000503057c10 */ /* 0x000fce0008ffe4ff */
.L_x_954:
[----:B------:R-:W-:Y:S05]  /*cc90*/  BSYNC.RECONVERGENT B1 ;  /* 0x0000000000017941 */ /* 0x000fea0003800200 */
.L_x_950:
        /* <DEDUP_REMOVED lines=16> */
.L_x_960:
[----:B------:R-:W-:Y:S05]  /*cda0*/  BSYNC.RECONVERGENT B2 ;  /* 0x0000000000027941 */ /* 0x000fea0003800200 */
.L_x_959:
[----:B-----5:R-:W-:-:S04]  /*cdb0*/  IADD3 R6, P1, PT, R3, R4, RZ ;  /* 0x0000000403067210 */ /* 0x020fc80007f3e0ff */
[----:B------:R-:W-:Y:S01]  /*cdc0*/  LEA.HI.X.SX32 R5, R3, R5, 0x1, P1 ;  /* 0x0000000503057211 */ /* 0x000fe200008f0eff */
[----:B------:R-:W-:Y:S08]  /*cdd0*/  BRA `(.L_x_961) ;  /* 0x0000000000407947 */ /* 0x000ff00003800000 */
.L_x_958:
        /* <DEDUP_REMOVED lines=8> */
.L_x_963:
[----:B------:R-:W-:Y:S05]  /*ce60*/  BSYNC.RECONVERGENT B2 ;  /* 0x0000000000027941 */ /* 0x000fea0003800200 */
.L_x_962:
[----:B------:R-:W0:Y:S01]  /*ce70*/  LDCU.64 UR4, c[0x0][0x3c0] ;  /* 0x00007800ff0477ac */ /* 0x000e220008000a00 */
[----:B------:R-:W-:-:S04]  /*ce80*/  IADD3 R3, P1, PT, R8, R3, RZ ;  /* 0x0000000308037210 */ /* 0x000fc80007f3e0ff */
[----:B------:R-:W-:Y:S01]  /*ce90*/  LOP3.LUT R3, RZ, R3, RZ, 0x33, !PT ;  /* 0x00000003ff037212 */ /* 0x000fe200078e33ff */
[----:B------:R-:W-:-:S03]  /*cea0*/  IMAD.X R4, RZ, RZ, R6, P1 ;  /* 0x000000ffff047224 */ /* 0x000fc600008e0606 */
[----:B0-----:R-:W-:Y:S02]  /*ceb0*/  IADD3 R6, P1, PT, R3, UR4, RZ ;  /* 0x0000000403067c10 */ /* 0x001fe4000ff3e0ff */
[----:B------:R-:W-:-:S04]  /*cec0*/  LOP3.LUT R3, RZ, R4, RZ, 0x33, !PT ;  /* 0x00000004ff037212 */ /* 0x000fc800078e33ff */
[----:B------:R-:W-:-:S07]  /*ced0*/  IADD3.X R5, PT, PT, R3, UR5, RZ, P1, !PT ;  /* 0x0000000503057c10 */ /* 0x000fce0008ffe4ff */
.L_x_961:
[----:B------:R-:W-:Y:S05]  /*cee0*/  BSYNC.RECONVERGENT B1 ;  /* 0x0000000000017941 */ /* 0x000fea0003800200 */
.L_x_957:
        /* <DEDUP_REMOVED lines=16> */
.L_x_967:
[----:B------:R-:W-:Y:S05]  /*cff0*/  BSYNC.RECONVERGENT B2 ;  /* 0x0000000000027941 */ /* 0x000fea0003800200 */
.L_x_966:
[----:B-----5:R-:W-:-:S04]  /*d000*/  IADD3 R6, P1, PT, R3, R4, RZ ;  /* 0x0000000403067210 */ /* 0x020fc80007f3e0ff */
[----:B------:R-:W-:Y:S01]  /*d010*/  LEA.HI.X.SX32 R5, R3, R5, 0x1, P1 ;  /* 0x0000000503057211 */ /* 0x000fe200008f0eff */
[----:B------:R-:W-:Y:S08]  /*d020*/  BRA `(.L_x_968) ;  /* 0x0000000000407947 */ /* 0x000ff00003800000 */
.L_x_965:
        /* <DEDUP_REMOVED lines=8> */
.L_x_970:
[----:B------:R-:W-:Y:S05]  /*d0b0*/  BSYNC.RECONVERGENT B2 ;  /* 0x0000000000027941 */ /* 0x000fea0003800200 */
.L_x_969:
[----:B------:R-:W0:Y:S01]  /*d0c0*/  LDCU.64 UR4, c[0x0][0x3c0] ;  /* 0x00007800ff0477ac */ /* 0x000e220008000a00 */
[----:B------:R-:W-:-:S04]  /*d0d0*/  IADD3 R3, P1, PT, R8, R3, RZ ;  /* 0x0000000308037210 */ /* 0x000fc80007f3e0ff */
[----:B------:R-:W-:Y:S01]  /*d0e0*/  LOP3.LUT R3, RZ, R3, RZ, 0x33, !PT ;  /* 0x00000003ff037212 */ /* 0x000fe200078e33ff */
[----:B------:R-:W-:-:S03]  /*d0f0*/  IMAD.X R4, RZ, RZ, R6, P1 ;  /* 0x000000ffff047224 */ /* 0x000fc600008e0606 */
[----:B0-----:R-:W-:Y:S02]  /*d100*/  IADD3 R6, P1, PT, R3, UR4, RZ ;  /* 0x0000000403067c10 */ /* 0x001fe4000ff3e0ff */
[----:B------:R-:W-:-:S04]  /*d110*/  LOP3.LUT R3, RZ, R4, RZ, 0x33, !PT ;  /* 0x00000004ff037212 */ /* 0x000fc800078e33ff */
[----:B------:R-:W-:-:S07]  /*d120*/  IADD3.X R5, PT, PT, R3, UR5, RZ, P1, !PT ;  /* 0x0000000503057c10 */ /* 0x000fce0008ffe4ff */
.L_x_968:
[----:B------:R-:W-:Y:S05]  /*d130*/  BSYNC.RECONVERGENT B1 ;  /* 0x0000000000017941 */ /* 0x000fea0003800200 */
.L_x_964:
        /* <DEDUP_REMOVED lines=16> */
.L_x_974:
[----:B------:R-:W-:Y:S05]  /*d240*/  BSYNC.RECONVERGENT B2 ;  /* 0x0000000000027941 */ /* 0x000fea0003800200 */
.L_x_973:
[----:B-----5:R-:W-:-:S04]  /*d250*/  IADD3 R6, P1, PT, R3, R4, RZ ;  /* 0x0000000403067210 */ /* 0x020fc80007f3e0ff */
[----:B------:R-:W-:Y:S01]  /*d260*/  LEA.HI.X.SX32 R5, R3, R5, 0x1, P1 ;  /* 0x0000000503057211 */ /* 0x000fe200008f0eff */
[----:B------:R-:W-:Y:S08]  /*d270*/  BRA `(.L_x_975) ;  /* 0x0000000000407947 */ /* 0x000ff00003800000 */
.L_x_972:
        /* <DEDUP_REMOVED lines=8> */
.L_x_977:
[----:B------:R-:W-:Y:S05]  /*d300*/  BSYNC.RECONVERGENT B2 ;  /* 0x0000000000027941 */ /* 0x000fea0003800200 */
.L_x_976:
[----:B------:R-:W0:Y:S01]  /*d310*/  LDCU.64 UR4, c[0x0][0x3c0] ;  /* 0x00007800ff0477ac */ /* 0x000e220008000a00 */
[----:B------:R-:W-:-:S04]  /*d320*/  IADD3 R3, P1, PT, R8, R3, RZ ;  /* 0x0000000308037210 */ /* 0x000fc80007f3e0ff */
[----:B------:R-:W-:Y:S01]  /*d330*/  LOP3.LUT R3, RZ, R3, RZ, 0x33, !PT ;  /* 0x00000003ff037212 */ /* 0x000fe200078e33ff */
[----:B------:R-:W-:-:S03]  /*d340*/  IMAD.X R4, RZ, RZ, R6, P1 ;  /* 0x000000ffff047224 */ /* 0x000fc600008e0606 */
[----:B0-----:R-:W-:Y:S02]  /*d350*/  IADD3 R6, P1, PT, R3, UR4, RZ ;  /* 0x0000000403067c10 */ /* 0x001fe4000ff3e0ff */
[----:B------:R-:W-:-:S04]  /*d360*/  LOP3.LUT R3, RZ, R4, RZ, 0x33, !PT ;  /* 0x00000004ff037212 */ /* 0x000fc800078e33ff */
[----:B------:R-:W-:-:S07]  /*d370*/  IADD3.X R5, PT, PT, R3, UR5, RZ, P1, !PT ;  /* 0x0000000503057c10 */ /* 0x000fce0008ffe4ff */
.L_x_975:
[----:B------:R-:W-:Y:S05]  /*d380*/  BSYNC.RECONVERGENT B1 ;  /* 0x0000000000017941 */ /* 0x000fea0003800200 */
.L_x_971:
        /* <DEDUP_REMOVED lines=16> */
.L_x_981:
[----:B------:R-:W-:Y:S05]  /*d490*/  BSYNC.RECONVERGENT B2 ;  /* 0x0000000000027941 */ /* 0x000fea0003800200 */
.L_x_980:
[----:B-----5:R-:W-:-:S04]  /*d4a0*/  IADD3 R6, P1, PT, R23, R4, RZ ;  /* 0x0000000417067210 */ /* 0x020fc80007f3e0ff */
[----:B------:R-:W-:Y:S01]  /*d4b0*/  LEA.HI.X.SX32 R5, R23, R5, 0x1, P1 ;  /* 0x0000000517057211 */ /* 0x000fe200008f0eff */
[----:B------:R-:W-:Y:S08]  /*d4c0*/  BRA `(.L_x_982) ;  /* 0x0000000000407947 */ /* 0x000ff00003800000 */
.L_x_979:
        /* <DEDUP_REMOVED lines=8> */
.L_x_984:
[----:B------:R-:W-:Y:S05]  /*d550*/  BSYNC.RECONVERGENT B2 ;  /* 0x0000000000027941 */ /* 0x000fea0003800200 */
.L_x_983:
[----:B------:R-:W0:Y:S01]  /*d560*/  LDCU.64 UR4, c[0x0][0x3c0] ;  /* 0x00007800ff0477ac */ /* 0x000e220008000a00 */
[----:B------:R-:W-:-:S04]  /*d570*/  IADD3 R0, P1, PT, R8, R0, RZ ;  /* 0x0000000008007210 */ /* 0x000fc80007f3e0ff */
[----:B------:R-:W-:Y:S01]  /*d580*/  LOP3.LUT R0, RZ, R0, RZ, 0x33, !PT ;  /* 0x00000000ff007212 */ /* 0x000fe200078e33ff */
[----:B------:R-:W-:-:S03]  /*d590*/  IMAD.X R3, RZ, RZ, R3, P1 ;  /* 0x000000ffff037224 */ /* 0x000fc600008e0603 */
[----:B0-----:R-:W-:Y:S02]  /*d5a0*/  IADD3 R6, P1, PT, R0, UR4, RZ ;  /* 0x0000000400067c10 */ /* 0x001fe4000ff3e0ff */
[----:B------:R-:W-:-:S04]  /*d5b0*/  LOP3.LUT R0, RZ, R3, RZ, 0x33, !PT ;  /* 0x00000003ff007212 */ /* 0x000fc800078e33ff */
[----:B------:R-:W-:-:S07]  /*d5c0*/  IADD3.X R5, PT, PT, R0, UR5, RZ, P1, !PT ;  /* 0x0000000500057c10 */ /* 0x000fce0008ffe4ff */
.L_x_982:
[----:B------:R-:W-:Y:S05]  /*d5d0*/  BSYNC.RECONVERGENT B1 ;  /* 0x0000000000017941 */ /* 0x000fea0003800200 */
.L_x_978:
        /* <DEDUP_REMOVED lines=8> */
.L_x_853:
        /* <DEDUP_REMOVED lines=10> */
[----:B------:R-:W-:-:S04]  /*d700*/  IMAD R22, R23, 0x13, R22 ;  /* 0x0000001317167824 */ /* 0x000fc800078e0216 */
[C---:B------:R-:W-:Y:S01]  /*d710*/  VIADD R24, R22.reuse, 0x20 ;  /* 0x0000002016187836 */ /* 0x040fe20000000000 */
[C---:B------:R-:W-:Y:S01]  /*d720*/  IADD3 R23, P0, P5, R22.reuse, UR5, R2 ;  /* 0x0000000516177c10 */ /* 0x040fe2000fd1e002 */
[C---:B------:R-:W-:Y:S01]  /*d730*/  VIADD R26, R22.reuse, 0x40 ;  /* 0x00000040161a7836 */ /* 0x040fe20000000000 */
[CC--:B------:R-:W-:Y:S01]  /*d740*/  ISETP.GE.AND P4, PT, R22.reuse, R83.reuse, PT ;  /* 0x000000531600720c */ /* 0x0c0fe20003f86270 */
[----:B------:R-:W-:Y:S01]  /*d750*/  VIADD R28, R22, 0xa0 ;  /* 0x000000a0161c7836 */ /* 0x000fe20000000000 */
[-C--:B------:R-:W-:Y:S01]  /*d760*/  ISETP.GE.AND P3, PT, R24, R83.reuse, PT ;  /* 0x000000531800720c */ /* 0x080fe20003f66270 */
[----:B------:R-:W-:Y:S01]  /*d770*/  VIADD R24, R22, 0x60 ;  /* 0x0000006016187836 */ /* 0x000fe20000000000 */
[-C--:B------:R-:W-:Y:S01]  /*d780*/  ISETP.GE.AND P2, PT, R26, R83.reuse, PT ;  /* 0x000000531a00720c */ /* 0x080fe20003f46270 */
[----:B------:R-:W-:Y:S01]  /*d790*/  VIADD R26, R22, 0x80 ;  /* 0x00000080161a7836 */ /* 0x000fe20000000000 */
[-C--:B------:R-:W-:Y:S01]  /*d7a0*/  ISETP.GE.AND P6, PT, R28, R83.reuse, PT ;  /* 0x000000531c00720c */ /* 0x080fe20003fc6270 */
[----:B------:R-:W-:Y:S01]  /*d7b0*/  VIADD R30, R22, 0xc0 ;  /* 0x000000c0161e7836 */ /* 0x000fe20000000000 */
[----:B------:R-:W-:-:S02]  /*d7c0*/  ISETP.GE.AND P1, PT, R24, R83, PT ;  /* 0x000000531800720c */ /* 0x000fc40003f26270 */
[----:B------:R-:W-:Y:S02]  /*d7d0*/  IADD3.X R24, PT, PT, RZ, UR4, R3, P0, P5 ;  /* 0x00000004ff187c10 */ /* 0x000fe400087ea403 */
[C---:B---3--:R-:W-:Y:S02]  /*d7e0*/  LEA R2, P5, R23.reuse, UR6, 0x2 ;  /* 0x0000000617027c11 */ /* 0x048fe4000f8a10ff */
[-C--:B------:R-:W-:Y:S01]  /*d7f0*/  ISETP.GE.AND P0, PT, R26, R83.reuse, PT ;  /* 0x000000531a00720c */ /* 0x080fe20003f06270 */
[C---:B------:R-:W-:Y:S01]  /*d800*/  VIADD R26, R22.reuse, 0x100 ;  /* 0x00000100161a7836 */ /* 0x040fe20000000000 */
[----:B------:R-:W-:Y:S01]  /*d810*/  LEA.HI.X R3, R23, UR7, R24, 0x2, P5 ;  /* 0x0000000717037c11 */ /* 0x000fe2000a8f1418 */
[----:B------:R-:W-:Y:S01]  /*d820*/  VIADD R24, R22, 0xe0 ;  /* 0x000000e016187836 */ /* 0x000fe20000000000 */
[----:B------:R-:W-:-:S03]  /*d830*/  ISETP.GE.AND P5, PT, R30, R83, PT ;  /* 0x000000531e00720c */ /* 0x000fc60003fa6270 */
[----:B------:R-:W2:Y:S01]  /*d840*/  @!P4 LDG.E R0, desc[UR8][R2.64] ;  /* 0x000000080200c981 */ /* 0x000ea2000c1e1900 */
[-C--:B------:R-:W-:Y:S01]  /*d850*/  ISETP.GE.AND P4, PT, R24, R83.reuse, PT ;  /* 0x000000531800720c */ /* 0x080fe20003f86270 */
[----:B------:R-:W-:Y:S02]  /*d860*/  VIADD R24, R22, 0x120 ;  /* 0x0000012016187836 */ /* 0x000fe40000000000 */
[----:B------:R-:W3:Y:S01]  /*d870*/  @!P3 LDG.E R4, desc[UR8][R2.64+0x80] ;  /* 0x000080080204b981 */ /* 0x000ee2000c1e1900 */
[-C--:B------:R-:W-:Y:S01]  /*d880*/  ISETP.GE.AND P3, PT, R26, R83.reuse, PT ;  /* 0x000000531a00720c */ /* 0x080fe20003f66270 */
[----:B------:R-:W-:Y:S02]  /*d890*/  VIADD R26, R22, 0x140 ;  /* 0x00000140161a7836 */ /* 0x000fe40000000000 */
[----:B------:R-:W4:Y:S01]  /*d8a0*/  @!P2 LDG.E R5, desc[UR8][R2.64+0x100] ;  /* 0x000100080205a981 */ /* 0x000f22000c1e1900 */
        /* <DEDUP_REMOVED lines=20> */
[----:B------:R-:W-:Y:S01]  /*d9f0*/  VIADD R22, R22, 0x240 ;  /* 0x0000024016167836 */ /* 0x000fe20000000000 */
        /* <DEDUP_REMOVED lines=17> */
[----:B-1----:R-:W-:-:S02]  /*db10*/  ULEA UR4, UR6, UR4, 0x18 ;  /* 0x0000000406047291 */ /* 0x002fc4000f8ec0ff */
[----:B0-----:R-:W-:-:S05]  /*db20*/  IMAD R22, R85, 0x260, R82 ;  /* 0x0000026055167824 */ /* 0x001fca00078e0252 */
[----:B------:R-:W-:-:S05]  /*db30*/  LEA R23, R22, UR4, 0x2 ;  /* 0x0000000416177c11 */ /* 0x000fca000f8e10ff */
[----:B------:R-:W-:Y:S01]  /*db40*/  IMAD R22, R82, 0x48, R23 ;  /* 0x0000004852167824 */ /* 0x000fe200078e0217 */
[----:B--2---:R-:W-:Y:S04]  /*db50*/  STS [R23], R0 ;  /* 0x0000000017007388 */ /* 0x004fe80000000800 */
[----:B---3--:R-:W-:Y:S04]  /*db60*/  STS [R23+0x80], R4 ;  /* 0x0000800417007388 */ /* 0x008fe80000000800 */
[----:B----4-:R-:W-:Y:S04]  /*db70*/  STS [R23+0x100], R5 ;  /* 0x0001000517007388 */ /* 0x010fe80000000800 */
[----:B-----5:R0:W-:Y:S04]  /*db80*/  STS [R23+0x180], R6 ;  /* 0x0001800617007388 */ /* 0x0201e80000000800 */
[----:B------:R-:W-:Y:S04]  /*db90*/  STS [R23+0x200], R7 ;  /* 0x0002000717007388 */ /* 0x000fe80000000800 */
[----:B------:R-:W-:Y:S01]  /*dba0*/  STS [R23+0x280], R8 ;  /* 0x0002800817007388 */ /* 0x000fe20000000800 */
[----:B0-----:R-:W-:-:S03]  /*dbb0*/  IMAD R6, R32, 0x13, RZ ;  /* 0x0000001320067824 */ /* 0x001fc600078e02ff */
[----:B------:R0:W-:Y:S01]  /*dbc0*/  STS [R23+0x300], R9 ;  /* 0x0003000917007388 */ /* 0x0001e20000000800 */
[C---:B------:R-:W-:Y:S01]  /*dbd0*/  VIADD R4, R6.reuse, 0x5 ;  /* 0x0000000506047836 */ /* 0x040fe20000000000 */
[CC--:B------:R-:W-:Y:S02]  /*dbe0*/  ISETP.GE.AND P0, PT, R6.reuse, R83.reuse, PT ;  /* 0x000000530600720c */ /* 0x0c0fe40003f06270 */
[----:B------:R-:W-:Y:S01]  /*dbf0*/  STS [R23+0x380], R10 ;  /* 0x0003800a17007388 */ /* 0x000fe20000000800 */
[C---:B------:R-:W-:Y:S02]  /*dc00*/  VIADD R0, R6.reuse, 0x1 ;  /* 0x0000000106007836 */ /* 0x040fe40000000000 */
[----:B------:R-:W-:Y:S01]  /*dc10*/  VIADD R2, R6, 0x2 ;  /* 0x0000000206027836 */ /* 0x000fe20000000000 */
[----:B------:R1:W-:Y:S01]  /*dc20*/  STS [R23+0x400], R11 ;  /* 0x0004000b17007388 */ /* 0x0003e20000000800 */
[-C--:B------:R-:W-:Y:S01]  /*dc30*/  ISETP.GE.AND P2, PT, R4, R83.reuse, PT ;  /* 0x000000530400720c */ /* 0x080fe20003f46270 */
[----:B0-----:R-:W-:Y:S01]  /*dc40*/  VIADD R9, R6, 0x10 ;  /* 0x0000001006097836 */ /* 0x001fe20000000000 */
[-C--:B------:R-:W-:Y:S01]  /*dc50*/  ISETP.GE.AND P6, PT, R0, R83.reuse, PT ;  /* 0x000000530000720c */ /* 0x080fe20003fc6270 */
[----:B------:R-:W-:Y:S01]  /*dc60*/  VIADD R0, R6, 0x3 ;  /* 0x0000000306007836 */ /* 0x000fe20000000000 */
[----:B------:R0:W-:Y:S01]  /*dc70*/  STS [R23+0x480], R12 ;  /* 0x0004800c17007388 */ /* 0x0001e20000000800 */
[----:B------:R-:W-:Y:S01]  /*dc80*/  ISETP.GE.AND P5, PT, R2, R83, PT ;  /* 0x000000530200720c */ /* 0x000fe20003fa6270 */
[----:B------:R-:W-:-:S02]  /*dc90*/  VIADD R2, R6, 0x4 ;  /* 0x0000000406027836 */ /* 0x000fc40000000000 */
[----:B------:R2:W-:Y:S01]  /*dca0*/  STS [R23+0x500], R13 ;  /* 0x0005000d17007388 */ /* 0x0005e20000000800 */
[-C--:B------:R-:W-:Y:S01]  /*dcb0*/  ISETP.GE.AND P4, PT, R0, R83.reuse, PT ;  /* 0x000000530000720c */ /* 0x080fe20003f86270 */
[----:B-1----:R-:W-:Y:S01]  /*dcc0*/  VIADD R11, R6, 0xe ;  /* 0x0000000e060b7836 */ /* 0x002fe20000000000 */
[----:B------:R-:W-:Y:S01]  /*dcd0*/  ISETP.GE.AND P3, PT, R2, R83, PT ;  /* 0x000000530200720c */ /* 0x000fe20003f66270 */
[----:B------:R1:W-:Y:S01]  /*dce0*/  STS [R23+0x580], R14 ;  /* 0x0005800e17007388 */ /* 0x0003e20000000800 */
[C---:B------:R-:W-:Y:S02]  /*dcf0*/  VIADD R10, R6.reuse, 0xf ;  /* 0x0000000f060a7836 */ /* 0x040fe40000000000 */
[C---:B0-----:R-:W-:Y:S01]  /*dd00*/  VIADD R12, R6.reuse, 0xd ;  /* 0x0000000d060c7836 */ /* 0x041fe20000000000 */
[----:B------:R0:W-:Y:S01]  /*dd10*/  STS [R23+0x600], R15 ;  /* 0x0006000f17007388 */ /* 0x0001e20000000800 */
[C---:B------:R-:W-:Y:S02]  /*dd20*/  VIADD R8, R6.reuse, 0x11 ;  /* 0x0000001106087836 */ /* 0x040fe40000000000 */
[C---:B--2---:R-:W-:Y:S01]  /*dd30*/  VIADD R13, R6.reuse, 0xc ;  /* 0x0000000c060d7836 */ /* 0x044fe20000000000 */
[----:B------:R2:W-:Y:S01]  /*dd40*/  STS [R23+0x680], R16 ;  /* 0x0006801017007388 */ /* 0x0005e20000000800 */
[----:B-1----:R-:W-:-:S03]  /*dd50*/  VIADD R14, R6, 0xb ;  /* 0x0000000b060e7836 */ /* 0x002fc60000000000 */
[----:B------:R1:W-:Y:S01]  /*dd60*/  STS [R23+0x700], R17 ;  /* 0x0007001117007388 */ /* 0x0003e20000000800 */
[----:B0-----:R-:W-:-:S03]  /*dd70*/  VIADD R15, R6, 0xa ;  /* 0x0000000a060f7836 */ /* 0x001fc60000000000 */
[----:B------:R0:W-:Y:S01]  /*dd80*/  STS [R23+0x780], R18 ;  /* 0x0007801217007388 */ /* 0x0001e20000000800 */
[----:B--2---:R-:W-:-:S03]  /*dd90*/  VIADD R16, R6, 0x9 ;  /* 0x0000000906107836 */ /* 0x004fc60000000000 */
[----:B------:R2:W-:Y:S01]  /*dda0*/  STS [R23+0x800], R19 ;  /* 0x0008001317007388 */ /* 0x0005e20000000800 */
[----:B-1----:R-:W-:-:S03]  /*ddb0*/  VIADD R17, R6, 0x8 ;  /* 0x0000000806117836 */ /* 0x002fc60000000000 */
[----:B------:R-:W-:Y:S01]  /*ddc0*/  STS [R23+0x880], R20 ;  /* 0x0008801417007388 */ /* 0x000fe20000000800 */
[----:B0-----:R-:W-:-:S03]  /*ddd0*/  VIADD R18, R6, 0x7 ;  /* 0x0000000706127836 */ /* 0x001fc60000000000 */
[----:B------:R-:W-:Y:S01]  /*dde0*/  STS [R23+0x900], R21 ;  /* 0x0009001517007388 */ /* 0x000fe20000000800 */
[----:B------:R-:W-:-:S03]  /*ddf0*/  NOP ;  /* 0x0000000000007918 */ /* 0x000fc60000000000 */
[----:B------:R-:W0:Y:S01]  /*de00*/  LDS R81, [R22] ;  /* 0x0000000016517984 */ /* 0x000e220000000800 */
[C---:B--2---:R-:W-:Y:S02]  /*de10*/  VIADD R19, R6.reuse, 0x6 ;  /* 0x0000000606137836 */ /* 0x044fe40000000000 */
[----:B------:R-:W-:Y:S01]  /*de20*/  VIADD R6, R6, 0x12 ;  /* 0x0000001206067836 */ /* 0x000fe20000000000 */
[----:B------:R-:W1:Y:S02]  /*de30*/  LDS R80, [R22+0x4] ;  /* 0x0000040016507984 */ /* 0x000e640000000800 */
[----:B------:R-:W-:Y:S02]  /*de40*/  ISETP.GE.AND P1, PT, R19, R83, PT ;  /* 0x000000531300720c */ /* 0x000fe40003f26270 */
        /* <DEDUP_REMOVED lines=11> */
[----:B-1----:R-:W-:Y:S02]  /*df00*/  LOP3.LUT R4, R80, 0x1, RZ, 0xc, !PT ;  /* 0x0000000150047812 */ /* 0x002fe400078e0cff */
[----:B------:R-:W-:Y:S01]  /*df10*/  SEL R7, R7, 0x1, !P0 ;  /* 0x0000000107077807 */ /* 0x000fe20004000000 */
[----:B------:R-:W1:Y:S01]  /*df20*/  LDS R69, [R22+0x30] ;  /* 0x0000300016457984 */ /* 0x000e620000000800 */
[----:B--2---:R-:W-:Y:S02]  /*df30*/  LOP3.LUT R5, R79, 0x1, RZ, 0xc, !PT ;  /* 0x000000014f057812 */ /* 0x004fe400078e0cff */
[----:B------:R-:W-:Y:S01]  /*df40*/  SEL R4, R4, 0x1, !P6 ;  /* 0x0000000104047807 */ /* 0x000fe20007000000 */
[----:B------:R-:W2:Y:S01]  /*df50*/  LDS R68, [R22+0x34] ;  /* 0x0000340016447984 */ /* 0x000ea20000000800 */
        /* <DEDUP_REMOVED lines=34> */
[----:B0-----:R-:W-:Y:S01]  /*e180*/  LOP3.LUT R50, R70, 0x1, RZ, 0xc, !PT ;  /* 0x0000000146327812 */ /* 0x001fe200078e0cff */
[----:B------:R-:W-:Y:S01]  /*e190*/  IMAD.IADD R49, R46, 0x1, R47 ;  /* 0x000000012e317824 */ /* 0x000fe200078e022f */
[----:B------:R-:W-:Y:S02]  /*e1a0*/  SEL R48, R48, 0x1, !P1 ;  /* 0x0000000130307807 */ /* 0x000fe40004800000 */
[----:B------:R-:W-:-:S02]  /*e1b0*/  ISETP.GE.AND P1, PT, R13, R83, PT ;  /* 0x000000530d00720c */ /* 0x000fc40003f26270 */
[----:B-1----:R-:W-:Y:S01]  /*e1c0*/  LOP3.LUT R52, R69, 0x1, RZ, 0xc, !PT ;  /* 0x0000000145347812 */ /* 0x002fe200078e0cff */
[----:B------:R-:W-:Y:S01]  /*e1d0*/  IMAD.IADD R51, R48, 0x1, R49 ;  /* 0x0000000130337824 */ /* 0x000fe200078e0231 */
[----:B------:R-:W-:Y:S02]  /*e1e0*/  SEL R50, R50, 0x1, !P0 ;  /* 0x0000000132327807 */ /* 0x000fe40004000000 */
[-C--:B------:R-:W-:Y:S02]  /*e1f0*/  ISETP.GE.AND P0, PT, R12, R83.reuse, PT ;  /* 0x000000530c00720c */ /* 0x080fe40003f06270 */
[----:B--2---:R-:W-:Y:S01]  /*e200*/  LOP3.LUT R54, R68, 0x1, RZ, 0xc, !PT ;  /* 0x0000000144367812 */ /* 0x004fe200078e0cff */
        /* <DEDUP_REMOVED lines=26> */
[----:B------:R-:W-:-:S03]  /*e3b0*/  ISETP.NE.AND P2, PT, R82, RZ, PT ;  /* 0x000000ff5200720c */ /* 0x000fc60003f45270 */
        /* <DEDUP_REMOVED lines=33> */
[----:B------:R-:W-:-:S03]  /*e5d0*/  ISETP.NE.AND P0, PT, R85, 0x6, PT ;  /* 0x000000065500780c */ /* 0x000fc60003f05270 */
[----:B--2---:R-:W-:Y:S01]  /*e5e0*/  IMAD.IADD R20, R27, 0x1, R20 ;  /* 0x000000011b147824 */ /* 0x004fe200078e0214 */
[----:B------:R-:W-:Y:S02]  /*e5f0*/  SEL R24, R25, R28, !P0 ;  /* 0x0000001c19187207 */ /* 0x000fe40004000000 */
[----:B------:R-:W0:Y:S01]  /*e600*/  LDS.128 R28, [UR4+0x30] ;  /* 0x00003004ff1c7984 */ /* 0x000e220008000c00 */
        /* <DEDUP_REMOVED lines=9> */
[----:B------:R-:W1:Y:S01]  /*e6a0*/  LDS.128 R24, [UR4+0x40] ;  /* 0x00004004ff187984 */ /* 0x000e620008000c00 */
[----:B------:R-:W-:-:S04]  /*e6b0*/  ISETP.NE.AND P0, PT, R85, 0xa, PT ;  /* 0x0000000a5500780c */ /* 0x000fc80003f05270 */
[----:B------:R-:W-:Y:S02]  /*e6c0*/  SEL R88, R21, R88, !P0 ;  /* 0x0000005815587207 */ /* 0x000fe40004000000 */
[----:B------:R-:W-:-:S04]  /*e6d0*/  ISETP.NE.AND P0, PT, R85, 0xb, PT ;  /* 0x0000000b5500780c */ /* 0x000fc80003f05270 */
[----:B------:R-:W-:Y:S02]  /*e6e0*/  SEL R88, R22, R88, !P0 ;  /* 0x0000005816587207 */ /* 0x000fe40004000000 */
        /* <DEDUP_REMOVED lines=12> */
[----:B------:R-:W-:Y:S01]  /*e7b0*/  ISETP.NE.AND P0, PT, R85, 0x10, PT ;  /* 0x000000105500780c */ /* 0x000fe20003f05270 */
[C---:B-1----:R-:W-:Y:S02]  /*e7c0*/  IMAD.IADD R24, R31.reuse, 0x1, R24 ;  /* 0x000000011f187824 */ /* 0x042fe400078e0218 */
[----:B------:R-:W-:Y:S01]  /*e7d0*/  IMAD.IADD R27, R86, 0x1, -R87 ;  /* 0x00000001561b7824 */ /* 0x000fe200078e0a57 */
[----:B------:R-:W-:Y:S01]  /*e7e0*/  SEL R88, R31, R88, !P0 ;  /* 0x000000581f587207 */ /* 0x000fe20004000000 */
[----:B------:R-:W-:Y:S01]  /*e7f0*/  IMAD.IADD R25, R25, 0x1, R24 ;  /* 0x0000000119197824 */ /* 0x000fe200078e0218 */
[----:B------:R-:W-:Y:S02]  /*e800*/  ISETP.NE.AND P0, PT, R85, 0x12, PT ;  /* 0x000000125500780c */ /* 0x000fe40003f05270 */
[----:B------:R-:W-:Y:S01]  /*e810*/  SEL R88, R24, R88, !P1 ;  /* 0x0000005818587207 */ /* 0x000fe20004800000 */
[----:B------:R-:W-:Y:S01]  /*e820*/  IMAD.IADD R23, R26, 0x1, R25 ;  /* 0x000000011a177824 */ /* 0x000fe200078e0219 */
[----:B------:R-:W-:-:S02]  /*e830*/  SEL R21, R27, RZ, P2 ;  /* 0x000000ff1b157207 */ /* 0x000fc40001000000 */
[----:B------:R-:W-:Y:S02]  /*e840*/  SEL R88, R25, R88, !P0 ;  /* 0x0000005819587207 */ /* 0x000fe40004000000 */
[C---:B------:R-:W-:Y:S02]  /*e850*/  ISETP.GT.U32.AND P0, PT, R32.reuse, 0x1f, PT ;  /* 0x0000001f2000780c */ /* 0x040fe40003f04070 */
[----:B------:R-:W-:Y:S01]  /*e860*/  ISETP.GE.U32.AND P1, PT, R32, 0x20, PT ;  /* 0x000000202000780c */ /* 0x000fe20003f26070 */
[----:B------:R-:W-:-:S05]  /*e870*/  IMAD.IADD R24, R88, 0x1, R21 ;  /* 0x0000000158187824 */ /* 0x000fca00078e0215 */
[----:B------:R-:W-:-:S05]  /*e880*/  SEL R27, R27, R24, !P1 ;  /* 0x000000181b1b7207 */ /* 0x000fca0004800000 */
        /* <DEDUP_REMOVED lines=16> */
.L_x_1167:
[----:B------:R-:W-:Y:S05]  /*e990*/  @!P0 BRA `(.L_x_988) ;  /* 0x0000000000748947 */ /* 0x000fea0003800000 */
[----:B------:R-:W-:-:S07]  /*e9a0*/  IMAD.MOV.U32 R26, RZ, RZ, 0x3ae ;  /* 0x000003aeff1a7424 */ /* 0x000fce00078e00ff */
.L_x_990:
        /* <DEDUP_REMOVED lines=27> */
.L_x_1170:
[----:B------:R-:W-:Y:S05]  /*eb60*/  @P0 BRA `(.L_x_990) ;  /* 0xfffffffc00900947 */ /* 0x000fea000383ffff */
.L_x_988:
        /* <DEDUP_REMOVED lines=38> */
.L_x_1179:
[----:B------:R-:W-:Y:S05]  /*edd0*/  @!P0 BRA `(.L_x_992) ;  /* 0x00000004001c8947 */ /* 0x000fea0003800000 */
[----:B------:R-:W-:-:S07]  /*ede0*/  IMAD.MOV.U32 R92, RZ, RZ, 0x3ae ;  /* 0x000003aeff5c7424 */ /* 0x000fce00078e00ff */
.L_x_998:
        /* <DEDUP_REMOVED lines=8> */
.L_x_1182:
[----:B------:R-:W-:Y:S05]  /*ee70*/  @!P0 BRA `(.L_x_994) ;  /* 0x0000000000748947 */ /* 0x000fea0003800000 */
[----:B------:R-:W-:-:S07]  /*ee80*/  IMAD.MOV.U32 R26, RZ, RZ, R92 ;  /* 0x000000ffff1a7224 */ /* 0x000fce00078e005c */
.L_x_996:
        /* <DEDUP_REMOVED lines=27> */
.L_x_1185:
[----:B------:R-:W-:Y:S05]  /*f040*/  @P0 BRA `(.L_x_996) ;  /* 0xfffffffc00900947 */ /* 0x000fea000383ffff */
.L_x_994:
        /* <DEDUP_REMOVED lines=31> */
.L_x_1194:
[----:B------:R-:W-:Y:S05]  /*f240*/  @P0 BRA `(.L_x_998) ;  /* 0xfffffff800e80947 */ /* 0x000fea000383ffff */
.L_x_992:
        /* <DEDUP_REMOVED lines=8> */
[----:B0-----:R-:W-:-:S05]  /*f2d0*/  @!P1 LEA R20, R21, R20, 0x18 ;  /* 0x0000001415149211 */ /* 0x001fca00078ec0ff */
[----:B------:R1:W-:Y:S04]  /*f2e0*/  @!P1 STS [R20+0x88], R23 ;  /* 0x0000881714009388 */ /* 0x0003e80000000800 */
[----:B------:R1:W-:Y:S01]  /*f2f0*/  @!P1 STS [R20+0x84], R86 ;  /* 0x0000845614009388 */ /* 0x0003e20000000800 */
[----:B--2---:R-:W-:Y:S01]  /*f300*/  @!P0 LEA R25, R25, R24, 0x18 ;  /* 0x0000001819198211 */ /* 0x004fe200078ec0ff */
[----:B------:R-:W-:Y:S02]  /*f310*/  IMAD.MOV.U32 R24, RZ, RZ, R27 ;  /* 0x000000ffff187224 */ /* 0x000fe400078e001b */
[----:B------:R-:W-:Y:S02]  /*f320*/  @!P0 IMAD.MOV.U32 R24, RZ, RZ, R86 ;  /* 0x000000ffff188224 */ /* 0x000fe400078e0056 */
[----:B------:R1:W-:Y:S05]  /*f330*/  @!P0 STS [R25+0x60], R86 ;  /* 0x0000605619008388 */ /* 0x0003ea0000000800 */
.L_x_986:
[----:B-1----:R-:W-:Y:S01]  /*f340*/  IMAD R25, R32, 0x13, RZ ;  /* 0x0000001320197824 */ /* 0x002fe200078e02ff */
[----:B------:R-:W-:Y:S05]  /*f350*/  WARPSYNC.ALL ;  /* 0x0000000000007948 */ /* 0x000fea0003800000 */
[C---:B------:R-:W-:Y:S02]  /*f360*/  VIADD R29, R25.reuse, 0x1 ;  /* 0x00000001191d7836 */ /* 0x040fe40000000000 */
[C---:B------:R-:W-:Y:S02]  /*f370*/  VIADD R31, R25.reuse, 0x2 ;  /* 0x00000002191f7836 */ /* 0x040fe40000000000 */
[----:B------:R-:W-:-:S02]  /*f380*/  VIADD R28, R25, 0x3 ;  /* 0x00000003191c7836 */ /* 0x000fc40000000000 */
[C---:B------:R-:W-:Y:S02]  /*f390*/  VIADD R85, R25.reuse, 0x4 ;  /* 0x0000000419557836 */ /* 0x040fe40000000000 */
[----:B------:R-:W-:Y:S01]  /*f3a0*/  VIADD R87, R25, 0x5 ;  /* 0x0000000519577836 */ /* 0x000fe20000000000 */
        /* <DEDUP_REMOVED lines=8> */
[----:B------:R-:W-:Y:S01]  /*f430*/  BSSY.RECONVERGENT B1, `(.L_x_999) ;  /* 0x00000ad000017945 */ /* 0x000fe20003800200 */
[----:B0-----:R-:W-:-:S09]  /*f440*/  ULEA UR6, UR6, UR4, 0x18 ;  /* 0x0000000406067291 */ /* 0x001fd2000f8ec0ff */
[----:B------:R-:W0:Y:S04]  /*f450*/  LDS.128 R20, [UR6+0x80] ;  /* 0x00008006ff147984 */ /* 0x000e280008000c00 */
[----:B------:R-:W2:Y:S01]  /*f460*/  @P0 LDS R27, [UR6+0x60] ;  /* 0x00006006ff1b0984 */ /* 0x000ea20008000800 */
[----:B0-----:R-:W-:Y:S01]  /*f470*/  R2UR UR7, R21 ;  /* 0x00000000150772ca */ /* 0x001fe200000e0000 */
[----:B--2---:R-:W-:Y:S01]  /*f480*/  @P0 IMAD.IADD R24, R24, 0x1, R27 ;  /* 0x0000000118180824 */ /* 0x004fe200078e021b */
[----:B------:R-:W-:-:S11]  /*f490*/  ISETP.NE.AND P0, PT, R64, RZ, PT ;  /* 0x000000ff4000720c */ /* 0x000fd60003f05270 */
[--C-:B------:R-:W-:Y:S01]  /*f4a0*/  IADD3 R21, PT, PT, -R0, UR7, -R24.reuse ;  /* 0x0000000700157c10 */ /* 0x100fe2000fffe918 */
[----:B------:R-:W-:Y:S02]  /*f4b0*/  UIADD3 UR4, UPT, UPT, UR5, -UR7, URZ ;  /* 0x8000000705047290 */ /* 0x000fe4000fffe0ff */
[--C-:B------:R-:W-:Y:S01]  /*f4c0*/  IADD3 R27, PT, PT, -R55, UR7, -R24.reuse ;  /* 0x00000007371b7c10 */ /* 0x100fe2000fffe918 */
[----:B------:R-:W-:Y:S02]  /*f4d0*/  USHF.R.S32.HI UR5, URZ, 0x1f, UR7 ;  /* 0x0000001fff057899 */ /* 0x000fe40008011407 */
[--C-:B------:R-:W-:Y:S01]  /*f4e0*/  IADD3 R20, PT, PT, -R7, UR7, -R24.reuse ;  /* 0x0000000707147c10 */ /* 0x100fe2000fffe918 */
[----:B------:R-:W-:Y:S01]  /*f4f0*/  IMAD.IADD R21, R28, 0x1, R21 ;  /* 0x000000011c157824 */ /* 0x000fe200078e0215 */
[--C-:B------:R-:W-:Y:S01]  /*f500*/  IADD3 R28, PT, PT, -R45, UR7, -R24.reuse ;  /* 0x000000072d1c7c10 */ /* 0x100fe2000fffe918 */
[----:B------:R-:W-:Y:S01]  /*f510*/  IMAD.IADD R27, R12, 0x1, R27 ;  /* 0x000000010c1b7824 */ /* 0x000fe200078e021b */
[----:B------:R-:W-:Y:S01]  /*f520*/  IADD3 R30, PT, PT, -R53, UR7, -R24 ;  /* 0x00000007351e7c10 */ /* 0x000fe2000fffe918 */
[----:B------:R-:W-:Y:S01]  /*f530*/  USHF.R.S32.HI UR10, URZ, 0x1f, UR4 ;  /* 0x0000001fff0a7899 */ /* 0x000fe20008011404 */
[----:B------:R-:W-:Y:S01]  /*f540*/  IADD3 R12, PT, PT, -R83, 0x2d20, RZ ;  /* 0x00002d20530c7810 */ /* 0x000fe20007ffe1ff */
[----:B------:R-:W-:Y:S01]  /*f550*/  IMAD.IADD R17, R17, 0x1, R28 ;  /* 0x0000000111117824 */ /* 0x000fe200078e021c */
[----:B------:R-:W-:Y:S01]  /*f560*/  IADD3 R28, PT, PT, -R49, UR7, -R24 ;  /* 0x00000007311c7c10 */ /* 0x000fe2000fffe918 */
        /* <DEDUP_REMOVED lines=13> */
[--C-:B------:R-:W-:Y:S01]  /*f640*/  IADD3 R51, PT, PT, -R51, UR7, -R24.reuse ;  /* 0x0000000733337c10 */ /* 0x100fe2000fffe918 */
[----:B------:R-:W-:Y:S01]  /*f650*/  IMAD.IADD R18, R18, 0x1, R43 ;  /* 0x0000000112127824 */ /* 0x000fe200078e022b */
[--C-:B------:R-:W-:Y:S01]  /*f660*/  IADD3 R28, PT, PT, -R57, UR7, -R24.reuse ;  /* 0x00000007391c7c10 */ /* 0x100fe2000fffe918 */
[----:B------:R-:W-:Y:S01]  /*f670*/  IMAD.IADD R16, R16, 0x1, R47 ;  /* 0x0000000110107824 */ /* 0x000fe200078e022f */
[--C-:B------:R-:W-:Y:S01]  /*f680*/  IADD3 R59, PT, PT, -R59, UR7, -R24.reuse ;  /* 0x000000073b3b7c10 */ /* 0x100fe2000fffe918 */
[----:B------:R-:W-:Y:S01]  /*f690*/  IMAD.IADD R14, R14, 0x1, R51 ;  /* 0x000000010e0e7824 */ /* 0x000fe200078e0233 */
[----:B------:R-:W-:Y:S01]  /*f6a0*/  IADD3 R30, PT, PT, -R61, UR7, -R24 ;  /* 0x000000073d1e7c10 */ /* 0x000fe2000fffe918 */
[----:B------:R-:W-:Y:S01]  /*f6b0*/  IMAD.IADD R11, R11, 0x1, R28 ;  /* 0x000000010b0b7824 */ /* 0x000fe200078e021c */
[--C-:B------:R-:W-:Y:S01]  /*f6c0*/  IADD3 R63, PT, PT, -R63, UR7, -R24.reuse ;  /* 0x000000073f3f7c10 */ /* 0x100fe2000fffe918 */
[----:B------:R-:W-:Y:S01]  /*f6d0*/  IMAD.IADD R10, R10, 0x1, R59 ;  /* 0x000000010a0a7824 */ /* 0x000fe200078e023b */
[----:B------:R-:W-:Y:S01]  /*f6e0*/  IADD3 R65, PT, PT, -R65, UR7, -R24 ;  /* 0x0000000741417c10 */ /* 0x000fe2000fffe918 */
[----:B------:R-:W-:Y:S01]  /*f6f0*/  VIADD R24, R24, -UR7 ;  /* 0x8000000718187c36 */ /* 0x000fe20008000000 */
[----:B------:R-:W-:Y:S01]  /*f700*/  IADD3 R23, PT, PT, R83, R12, -R23 ;  /* 0x0000000c53177210 */ /* 0x000fe20007ffe817 */
[----:B------:R-:W-:-:S02]  /*f710*/  IMAD.IADD R9, R9, 0x1, R30 ;  /* 0x0000000109097824 */ /* 0x000fc400078e021e */
[--C-:B------:R-:W-:Y:S02]  /*f720*/  IMAD.IADD R25, R25, 0x1, -R24.reuse ;  /* 0x0000000119197824 */ /* 0x100fe400078e0a18 */
[----:B------:R-:W-:Y:S02]  /*f730*/  IMAD.IADD R24, R23, 0x1, R24 ;  /* 0x0000000117187824 */ /* 0x000fe400078e0218 */
[----:B------:R-:W-:Y:S02]  /*f740*/  IMAD.IADD R8, R8, 0x1, R63 ;  /* 0x0000000108087824 */ /* 0x000fe400078e023f */
[----:B------:R-:W-:Y:S01]  /*f750*/  IMAD.IADD R7, R7, 0x1, R24 ;  /* 0x0000000107077824 */ /* 0x000fe200078e0218 */
[----:B------:R-:W-:Y:S01]  /*f760*/  SEL R25, R25, R24, !P1 ;  /* 0x0000001819197207 */ /* 0x000fe20004800000 */
[----:B------:R-:W-:Y:S01]  /*f770*/  IMAD.IADD R6, R6, 0x1, R65 ;  /* 0x0000000106067824 */ /* 0x000fe200078e0241 */
[----:B------:R-:W-:Y:S01]  /*f780*/  BAR.SYNC.DEFER_BLOCKING 0x0 ;  /* 0x0000000000007b1d */ /* 0x000fe20000010000 */
[----:B------:R-:W-:Y:S01]  /*f790*/  IMAD.IADD R4, R4, 0x1, R7 ;  /* 0x0000000104047824 */ /* 0x000fe200078e0207 */
[----:B------:R-:W-:Y:S01]  /*f7a0*/  SEL R24, R2, R7, !P2 ;  /* 0x0000000702187207 */ /* 0x000fe20005000000 */
[----:B------:R-:W-:Y:S01]  /*f7b0*/  IMAD.IADD R22, R22, 0x1, -R12 ;  /* 0x0000000116167824 */ /* 0x000fe200078e0a0c */
[----:B------:R-:W-:-:S02]  /*f7c0*/  ISETP.NE.AND P1, PT, R5, RZ, PT ;  /* 0x000000ff0500720c */ /* 0x000fc40003f25270 */
[----:B------:R-:W-:Y:S01]  /*f7d0*/  LEA R7, R24, UR6, 0x2 ;  /* 0x0000000618077c11 */ /* 0x000fe2000f8e10ff */
[----:B------:R-:W-:Y:S01]  /*f7e0*/  IMAD.IADD R24, R5, 0x1, R4 ;  /* 0x0000000105187824 */ /* 0x000fe200078e0204 */
[C---:B------:R-:W-:Y:S02]  /*f7f0*/  ISETP.NE.AND P2, PT, R3.reuse, RZ, PT ;  /* 0x000000ff0300720c */ /* 0x040fe40003f45270 */
[----:B------:R-:W-:Y:S01]  /*f800*/  SEL R26, R26, R4, !P1 ;  /* 0x000000041a1a7207 */ /* 0x000fe20004800000 */
[----:B------:R-:W-:Y:S01]  /*f810*/  IMAD.IADD R3, R3, 0x1, R24 ;  /* 0x0000000103037824 */ /* 0x000fe200078e0218 */
[----:B------:R-:W-:Y:S02]  /*f820*/  ISETP.NE.AND P1, PT, R33, RZ, PT ;  /* 0x000000ff2100720c */ /* 0x000fe40003f25270 */
[----:B------:R-:W-:Y:S01]  /*f830*/  SEL R21, R21, R24, !P2 ;  /* 0x0000001815157207 */ /* 0x000fe20005000000 */
[----:B------:R-:W-:Y:S01]  /*f840*/  IMAD.IADD R33, R33, 0x1, R3 ;  /* 0x0000000121217824 */ /* 0x000fe200078e0203 */
[----:B------:R-:W-:-:S02]  /*f850*/  ISETP.NE.AND P2, PT, R36, RZ, PT ;  /* 0x000000ff2400720c */ /* 0x000fc40003f45270 */
[----:B------:R-:W-:Y:S01]  /*f860*/  SEL R20, R20, R3, !P1 ;  /* 0x0000000314147207 */ /* 0x000fe20004800000 */
[----:B------:R-:W-:Y:S01]  /*f870*/  IMAD.IADD R36, R36, 0x1, R33 ;  /* 0x0000000124247824 */ /* 0x000fe200078e0221 */
[C---:B------:R-:W-:Y:S02]  /*f880*/  ISETP.NE.AND P1, PT, R39.reuse, RZ, PT ;  /* 0x000000ff2700720c */ /* 0x040fe40003f25270 */
[----:B------:R-:W-:Y:S01]  /*f890*/  SEL R0, R0, R33, !P2 ;  /* 0x0000002100007207 */ /* 0x000fe20005000000 */
[----:B------:R-:W-:Y:S01]  /*f8a0*/  IMAD.IADD R39, R39, 0x1, R36 ;  /* 0x0000000127277824 */ /* 0x000fe200078e0224 */
[----:B------:R-:W-:Y:S02]  /*f8b0*/  ISETP.NE.AND P2, PT, R42, RZ, PT ;  /* 0x000000ff2a00720c */ /* 0x000fe40003f45270 */
[----:B------:R-:W-:Y:S02]  /*f8c0*/  LEA R2, R25, UR6, 0x2 ;  /* 0x0000000619027c11 */ /* 0x000fe4000f8e10ff */
[----:B------:R-:W-:Y:S01]  /*f8d0*/  SEL R18, R18, R39, !P2 ;  /* 0x0000002712127207 */ /* 0x000fe20005000000 */
[----:B------:R-:W-:Y:S01]  /*f8e0*/  IMAD.IADD R39, R42, 0x1, R39 ;  /* 0x000000012a277824 */ /* 0x000fe200078e0227 */
[----:B------:R-:W-:Y:S01]  /*f8f0*/  SEL R19, R19, R36, !P1 ;  /* 0x0000002413137207 */ /* 0x000fe20004800000 */
[----:B------:R0:W-:Y:S01]  /*f900*/  STS [R2], R81 ;  /* 0x0000005102007388 */ /* 0x0001e20000000800 */
[----:B------:R-:W-:-:S02]  /*f910*/  ISETP.NE.AND P1, PT, R44, RZ, PT ;  /* 0x000000ff2c00720c */ /* 0x000fc40003f25270 */
[----:B------:R-:W-:Y:S01]  /*f920*/  ISETP.NE.AND P2, PT, R46, RZ, PT ;  /* 0x000000ff2e00720c */ /* 0x000fe20003f45270 */
[----:B------:R2:W-:Y:S01]  /*f930*/  STS [R7], R80 ;  /* 0x0000005007007388 */ /* 0x0005e20000000800 */
[----:B------:R-:W-:Y:S02]  /*f940*/  SEL R17, R17, R39, !P1 ;  /* 0x0000002711117207 */ /* 0x000fe40004800000 */
[----:B------:R-:W-:Y:S02]  /*f950*/  ISETP.NE.AND P1, PT, R48, RZ, PT ;  /* 0x000000ff3000720c */ /* 0x000fe40003f25270 */
[----:B------:R-:W-:Y:S02]  /*f960*/  LEA R26, R26, UR6, 0x2 ;  /* 0x000000061a1a7c11 */ /* 0x000fe4000f8e10ff */
[----:B0-----:R-:W-:Y:S02]  /*f970*/  LEA R2, R17, UR6, 0x2 ;  /* 0x0000000611027c11 */ /* 0x001fe4000f8e10ff */
[----:B------:R-:W-:Y:S01]  /*f980*/  LEA R21, R21, UR6, 0x2 ;  /* 0x0000000615157c11 */ /* 0x000fe2000f8e10ff */
[----:B--2---:R-:W-:Y:S01]  /*f990*/  IMAD.IADD R7, R44, 0x1, R39 ;  /* 0x000000012c077824 */ /* 0x004fe200078e0227 */
[----:B------:R-:W-:Y:S01]  /*f9a0*/  LEA R20, R20, UR6, 0x2 ;  /* 0x0000000614147c11 */ /* 0x000fe2000f8e10ff */
[----:B------:R-:W-:Y:S01]  /*f9b0*/  STS [R26], R79 ;  /* 0x0000004f1a007388 */ /* 0x000fe20000000800 */
[----:B------:R-:W-:-:S02]  /*f9c0*/  LEA R3, R0, UR6, 0x2 ;  /* 0x0000000600037c11 */ /* 0x000fc4000f8e10ff */
[----:B------:R-:W-:Y:S01]  /*f9d0*/  SEL R16, R16, R7, !P2 ;  /* 0x0000000710107207 */ /* 0x000fe20005000000 */
[----:B------:R-:W-:Y:S01]  /*f9e0*/  IMAD.IADD R7, R46, 0x1, R7 ;  /* 0x000000012e077824 */ /* 0x000fe200078e0207 */
[----:B------:R-:W-:Y:S01]  /*f9f0*/  ISETP.NE.AND P2, PT, R50, RZ, PT ;  /* 0x000000ff3200720c */ /* 0x000fe20003f45270 */
[----:B------:R-:W-:Y:S01]  /*fa00*/  STS [R21], R78 ;  /* 0x0000004e15007388 */ /* 0x000fe20000000800 */
[----:B------:R-:W-:Y:S01]  /*fa10*/  LEA R0, R19, UR6, 0x2 ;  /* 0x0000000613007c11 */ /* 0x000fe2000f8e10ff */
[----:B------:R-:W-:Y:S01]  /*fa20*/  IMAD.IADD R17, R48, 0x1, R7 ;  /* 0x0000000130117824 */ /* 0x000fe200078e0207 */
[----:B------:R-:W-:Y:S01]  /*fa30*/  SEL R15, R15, R7, !P1 ;  /* 0x000000070f0f7207 */ /* 0x000fe20004800000 */
[----:B------:R-:W-:Y:S01]  /*fa40*/  STS [R20], R77 ;  /* 0x0000004d14007388 */ /* 0x000fe20000000800 */
[----:B------:R-:W-:Y:S02]  /*fa50*/  ISETP.NE.AND P1, PT, R52, RZ, PT ;  /* 0x000000ff3400720c */ /* 0x000fe40003f25270 */
[----:B------:R-:W-:Y:S01]  /*fa60*/  SEL R14, R14, R17, !P2 ;  /* 0x000000110e0e7207 */ /* 0x000fe20005000000 */
[----:B------:R-:W-:Y:S01]  /*fa70*/  IMAD.IADD R17, R50, 0x1, R17 ;  /* 0x0000000132117824 */ /* 0x000fe200078e0211 */
[----:B------:R-:W-:Y:S01]  /*fa80*/  ISETP.NE.AND P2, PT, R54, RZ, PT ;  /* 0x000000ff3600720c */ /* 0x000fe20003f45270 */
[----:B------:R0:W-:Y:S01]  /*fa90*/  STS [R3], R76 ;  /* 0x0000004c03007388 */ /* 0x0001e20000000800 */
[----:B------:R-:W-:Y:S01]  /*faa0*/  LEA R5, R18, UR6, 0x2 ;  /* 0x0000000612057c11 */ /* 0x000fe2000f8e10ff */
[----:B------:R-:W-:Y:S01]  /*fab0*/  IMAD.IADD R52, R52, 0x1, R17 ;  /* 0x0000000134347824 */ /* 0x000fe200078e0211 */
[----:B------:R-:W-:Y:S01]  /*fac0*/  SEL R13, R13, R17, !P1 ;  /* 0x000000110d0d7207 */ /* 0x000fe20004800000 */
[----:B------:R2:W-:Y:S01]  /*fad0*/  STS [R0], R75 ;  /* 0x0000004b00007388 */ /* 0x0005e20000000800 */
[----:B------:R-:W-:-:S02]  /*fae0*/  ISETP.NE.AND P1, PT, R56, RZ, PT ;  /* 0x000000ff3800720c */ /* 0x000fc40003f25270 */
[----:B------:R-:W-:Y:S01]  /*faf0*/  SEL R27, R27, R52, !P2 ;  /* 0x000000341b1b7207 */ /* 0x000fe20005000000 */
[----:B------:R-:W-:Y:S01]  /*fb00*/  IMAD.IADD R52, R54, 0x1, R52 ;  /* 0x0000000136347824 */ /* 0x000fe200078e0234 */
[----:B------:R3:W-:Y:S01]  /*fb10*/  STS [R5], R74 ;  /* 0x0000004a05007388 */ /* 0x0007e20000000800 */
[----:B0-----:R-:W-:Y:S02]  /*fb20*/  LEA R3, R16, UR6, 0x2 ;  /* 0x0000000610037c11 */ /* 0x001fe4000f8e10ff */
[----:B------:R-:W-:Y:S01]  /*fb30*/  ISETP.NE.AND P2, PT, R58, RZ, PT ;  /* 0x000000ff3a00720c */ /* 0x000fe20003f45270 */
[----:B------:R0:W-:Y:S01]  /*fb40*/  STS [R2], R73 ;  /* 0x0000004902007388 */ /* 0x0001e20000000800 */
[----:B------:R-:W-:Y:S02]  /*fb50*/  SEL R11, R11, R52, !P1 ;  /* 0x000000340b0b7207 */ /* 0x000fe40004800000 */
[----:B--2---:R-:W-:Y:S01]  /*fb60*/  LEA R0, R15, UR6, 0x2 ;  /* 0x000000060f007c11 */ /* 0x004fe2000f8e10ff */
[----:B------:R2:W-:Y:S01]  /*fb70*/  STS [R3], R72 ;  /* 0x0000004803007388 */ /* 0x0005e20000000800 */
[----:B------:R-:W-:-:S02]  /*fb80*/  ISETP.NE.AND P1, PT, R60, RZ, PT ;  /* 0x000000ff3c00720c */ /* 0x000fc40003f25270 */
[----:B---3--:R-:W-:Y:S01]  /*fb90*/  LEA R5, R14, UR6, 0x2 ;  /* 0x000000060e057c11 */ /* 0x008fe2000f8e10ff */
[----:B------:R3:W-:Y:S01]  /*fba0*/  STS [R0], R71 ;  /* 0x0000004700007388 */ /* 0x0007e20000000800 */
[----:B------:R-:W-:Y:S02]  /*fbb0*/  LEA R27, R27, UR6, 0x2 ;  /* 0x000000061b1b7c11 */ /* 0x000fe4000f8e10ff */
[----:B0-----:R-:W-:Y:S01]  /*fbc0*/  LEA R2, R13, UR6, 0x2 ;  /* 0x000000060d027c11 */ /* 0x001fe2000f8e10ff */
[----:B------:R-:W-:Y:S01]  /*fbd0*/  STS [R5], R70 ;  /* 0x0000004605007388 */ /* 0x000fe20000000800 */
[----:B--2---:R-:W-:-:S03]  /*fbe0*/  IMAD.IADD R3, R56, 0x1, R52 ;  /* 0x0000000138037824 */ /* 0x004fc600078e0234 */
[----:B------:R0:W-:Y:S01]  /*fbf0*/  STS [R2], R69 ;  /* 0x0000004502007388 */ /* 0x0001e20000000800 */
[----:B------:R-:W-:Y:S01]  /*fc00*/  IMAD.IADD R58, R58, 0x1, R3 ;  /* 0x000000013a3a7824 */ /* 0x000fe200078e0203 */
[----:B------:R-:W-:Y:S02]  /*fc10*/  SEL R10, R10, R3, !P2 ;  /* 0x000000030a0a7207 */ /* 0x000fe40005000000 */
[----:B------:R2:W-:Y:S01]  /*fc20*/  STS [R27], R68 ;  /* 0x000000441b007388 */ /* 0x0005e20000000800 */
[----:B---3--:R-:W-:Y:S01]  /*fc30*/  LEA R0, R11, UR6, 0x2 ;  /* 0x000000060b007c11 */ /* 0x008fe2000f8e10ff */
[----:B------:R-:W-:Y:S01]  /*fc40*/  IMAD.IADD R7, R60, 0x1, R58 ;  /* 0x000000013c077824 */ /* 0x000fe200078e023a */
[----:B------:R-:W-:Y:S02]  /*fc50*/  SEL R9, R9, R58, !P1 ;  /* 0x0000003a09097207 */ /* 0x000fe40004800000 */
[----:B------:R-:W-:Y:S01]  /*fc60*/  LEA R3, R10, UR6, 0x2 ;  /* 0x000000060a037c11 */ /* 0x000fe2000f8e10ff */
[----:B------:R-:W-:Y:S01]  /*fc70*/  @P0 IMAD.IADD R6, R62, 0x1, R7 ;  /* 0x000000013e060824 */ /* 0x000fe200078e0207 */
[----:B------:R-:W-:Y:S01]  /*fc80*/  ISETP.GE.AND P0, PT, R32, R23, PT ;  /* 0x000000172000720c */ /* 0x000fe20003f06270 */
[----:B------:R2:W-:Y:S01]  /*fc90*/  STS [R0], R67 ;  /* 0x0000004300007388 */ /* 0x0005e20000000800 */
[----:B------:R-:W-:-:S02]  /*fca0*/  SEL R8, R8, R7, !P3 ;  /* 0x0000000708087207 */ /* 0x000fc40005800000 */
[----:B0-----:R-:W-:Y:S01]  /*fcb0*/  LEA R2, R9, UR6, 0x2 ;  /* 0x0000000609027c11 */ /* 0x001fe2000f8e10ff */
[----:B------:R2:W-:Y:S01]  /*fcc0*/  STS [R3], R66 ;  /* 0x0000004203007388 */ /* 0x0005e20000000800 */
[----:B------:R-:W-:Y:S02]  /*fcd0*/  LEA R5, R8, UR6, 0x2 ;  /* 0x0000000608057c11 */ /* 0x000fe4000f8e10ff */
[----:B------:R-:W-:Y:S01]  /*fce0*/  LEA R6, R6, UR6, 0x2 ;  /* 0x0000000606067c11 */ /* 0x000fe2000f8e10ff */
[----:B------:R2:W-:Y:S04]  /*fcf0*/  STS [R2], R35 ;  /* 0x0000002302007388 */ /* 0x0005e80000000800 */
[----:B------:R2:W-:Y:S04]  /*fd00*/  STS [R5], R38 ;  /* 0x0000002605007388 */ /* 0x0005e80000000800 */
[----:B------:R2:W-:Y:S01]  /*fd10*/  STS [R6], R41 ;  /* 0x0000002906007388 */ /* 0x0005e20000000800 */
[----:B------:R-:W-:Y:S06]  /*fd20*/  BAR.SYNC.DEFER_BLOCKING 0x0 ;  /* 0x0000000000007b1d */ /* 0x000fec0000010000 */
[----:B-1----:R-:W-:Y:S05]  /*fd30*/  @P0 BRA `(.L_x_1000) ;  /* 0x0000000000480947 */ /* 0x002fea0003800000 */
[----:B------:R-:W-:Y:S01]  /*fd40*/  UISETP.NE.AND UP0, UPT, UR11, URZ, UPT ;  /* 0x000000ff0b00728c */ /* 0x000fe2000bf05270 */
[----:B--2---:R-:W-:Y:S01]  /*fd50*/  IMAD.MOV.U32 R5, RZ, RZ, RZ ;  /* 0x000000ffff057224 */ /* 0x004fe200078e00ff */
        /* <DEDUP_REMOVED lines=9> */
.L_x_1001:
[----:B------:R-:W-:-:S04]  /*fdf0*/  IADD3 R4, P1, P2, R5, UR4, R32 ;  /* 0x0000000405047c10 */ /* 0x000fc8000fa3e020 */
[----:B------:R-:W-:Y:S02]  /*fe00*/  LOP3.LUT R4, RZ, R4, RZ, 0x33, !PT ;  /* 0x00000004ff047212 */ /* 0x000fe400078e33ff */
[----:B------:R-:W-:Y:S02]  /*fe10*/  IADD3.X R3, PT, PT, R0, UR10, RZ, P1, P2 ;  /* 0x0000000a00037c10 */ /* 0x000fe40008fe44ff */
[----:B0-----:R-:W-:Y:S02]  /*fe20*/  IADD3 R4, P1, PT, R4, UR12, RZ ;  /* 0x0000000c04047c10 */ /* 0x001fe4000ff3e0ff */
[----:B------:R-:W-:-:S04]  /*fe30*/  LOP3.LUT R3, RZ, R3, RZ, 0x33, !PT ;  /* 0x00000003ff037212 */ /* 0x000fc800078e33ff */
[----:B------:R-:W-:Y:S01]  /*fe40*/  IADD3.X R3, PT, PT, R3, UR13, RZ, P1, !PT ;  /* 0x0000000d03037c10 */ /* 0x000fe20008ffe4ff */
[----:B------:R-:W-:Y:S06]  /*fe50*/  BRA `(.L_x_1002) ;  /* 0x0000000000287947 */ /* 0x000fec0003800000 */
.L_x_1000:
[----:B------:R-:W-:Y:S01]  /*fe60*/  UISETP.NE.AND UP0, UPT, UR11, URZ, UPT ;  /* 0x000000ff0b00728c */ /* 0x000fe2000bf05270 */
[----:B--2---:R-:W-:Y:S01]  /*fe70*/  IMAD.IADD R5, R32, 0x1, -R23 ;  /* 0x0000000120057824 */ /* 0x004fe200078e0a17 */
[----:B------:R-:W-:-:S04]  /*fe80*/  CS2R R2, SRZ ;  /* 0x0000000000027805 */ /* 0x000fc8000001ff00 */
[----:B------:R-:W-:-:S13]  /*fe90*/  PLOP3.LUT P0, PT, PT, PT, UP0, 0x80, 0x8 ;  /* 0x000000000008781c */ /* 0x000fda0003f0f008 */
[----:B------:R-:W-:Y:S05]  /*fea0*/  @P0 BRA `(.L_x_1003) ;  /* 0x0000000000080947 */ /* 0x000fea0003800000 */
[----:B------:R-:W0:Y:S02]  /*feb0*/  LDC.64 R2, c[0x0][0x3d0] ;  /* 0x0000f400ff027b82 */ /* 0x000e240000000a00 */
[----:B0-----:R-:W5:Y:S02]  /*fec0*/  LDG.E.64 R2, desc[UR8][R2.64] ;  /* 0x0000000802027981 */ /* 0x001f64000c1e1b00 */
.L_x_1003:
[--C-:B-----5:R-:W-:Y:S02]  /*fed0*/  IADD3 R4, P1, P2, R2, UR7, R5.reuse ;  /* 0x0000000702047c10 */ /* 0x120fe4000fa3e005 */
[----:B------:R-:W-:-:S04]  /*fee0*/  SHF.R.S32.HI R5, RZ, 0x1f, R5 ;  /* 0x0000001fff057819 */ /* 0x000fc80000011405 */
[----:B------:R-:W-:-:S07]  /*fef0*/  IADD3.X R3, PT, PT, R3, UR5, R5, P1, P2 ;  /* 0x0000000503037c10 */ /* 0x000fce0008fe4405 */
.L_x_1002:
[----:B------:R-:W-:Y:S05]  /*ff00*/  BSYNC.RECONVERGENT B1 ;  /* 0x0000000000017941 */ /* 0x000fea0003800200 */
.L_x_999:
[C---:B------:R-:W-:Y:S01]  /*ff10*/  ISETP.GE.AND P2, PT, R32.reuse, R83, PT ;  /* 0x000000532000720c */ /* 0x040fe20003f46270 */
[----:B------:R-:W-:Y:S01]  /*ff20*/  BSSY.RECONVERGENT B1, `(.L_x_1004) ;  /* 0x0000025000017945 */ /* 0x000fe20003800200 */
[----:B------:R-:W-:-:S11]  /*ff30*/  LEA R0, R32, UR6, 0x2 ;  /* 0x0000000620007c11 */ /* 0x000fd6000f8e10ff */
[----:B------:R-:W0:Y:S01]  /*ff40*/  @!P2 LDS R5, [R0] ;  /* 0x000000000005a984 */ /* 0x000e220000000800 */
[----:B------:R-:W1:Y:S02]  /*ff50*/  @!P2 LDC.64 R6, c[0x0][0x390] ;  /* 0x0000e400ff06ab82 */ /* 0x000e640000000a00 */
[----:B-1----:R-:W-:Y:S01]  /*ff60*/  @!P2 LEA R2, P1, R4, R6, 0x2 ;  /* 0x000000060402a211 */ /* 0x002fe200078210ff */
[----:B------:R-:W-:-:S03]  /*ff70*/  VIADD R6, R32, 0x260 ;  /* 0x0000026020067836 */ /* 0x000fc60000000000 */
[----:B------:R-:W-:Y:S02]  /*ff80*/  @!P2 LEA.HI.X R3, R4, R7, R3, 0x2, P1 ;  /* 0x000000070403a211 */ /* 0x000fe400008f1403 */
[----:B------:R-:W-:-:S03]  /*ff90*/  ISETP.GE.AND P1, PT, R6, R23, PT ;  /* 0x000000170600720c */ /* 0x000fc60003f26270 */
[----:B0-----:R0:W-:Y:S10]  /*ffa0*/  @!P2 STG.E desc[UR8][R2.64], R5 ;  /* 0x000000050200a986 */ /* 0x0011f4000c101908 */
[----:B------:R-:W-:Y:S05]  /*ffb0*/  @!P1 BRA `(.L_x_1005) ;  /* 0x00000000002c9947 */ /* 0x000fea0003800000 */
[----:B------:R-:W-:Y:S01]  /*ffc0*/  BSSY.RECONVERGENT B2, `(.L_x_1006) ;  /* 0x0000006000027945 */ /* 0x000fe20003800200 */
[----:B0-----:R-:W-:Y:S01]  /*ffd0*/  IMAD.IADD R5, R6, 0x1, -R23 ;  /* 0x0000000106057824 */ /* 0x001fe200078e0a17 */
[----:B------:R-:W-:Y:S02]  /*ffe0*/  CS2R R2, SRZ ;  /* 0x0000000000027805 */ /* 0x000fe4000001ff00 */
[----:B------:R-:W-:Y:S05]  /*fff0*/  @P0 BRA `(.L_x_1007) ;  /* 0x0000000000080947 */ /* 0x000fea0003800000 */
[----:B------:R-:W0:Y:S02]  /*10000*/  LDC.64 R2, c[0x0][0x3d0] ;  /* 0x0000f400ff027b82 */ /* 0x000e240000000a00 */
[----:B0-----:R-:W5:Y:S02]  /*10010*/  LDG.E.64 R2, desc[UR8][R2.64] ;  /* 0x0000000802027981 */ /* 0x001f64000c1e1b00 */
.L_x_1007:
[----:B------:R-:W-:Y:S05]  /*10020*/  BSYNC.RECONVERGENT B2 ;  /* 0x0000000000027941 */ /* 0x000fea0003800200 */
.L_x_1006:
[--C-:B-----5:R-:W-:Y:S02]  /*10030*/  IADD3 R4, P1, P2, R2, UR7, R5.reuse ;  /* 0x0000000702047c10 */ /* 0x120fe4000fa3e005 */
[----:B------:R-:W-:-:S04]  /*10040*/  SHF.R.S32.HI R5, RZ, 0x1f, R5 ;  /* 0x0000001fff057819 */ /* 0x000fc80000011405 */
[----:B------:R-:W-:Y:S01]  /*10050*/  IADD3.X R3, PT, PT, R3, UR5, R5, P1, P2 ;  /* 0x0000000503037c10 */ /* 0x000fe20008fe4405 */
[----:B------:R-:W-:Y:S06]  /*10060*/  BRA `(.L_x_1008) ;  /* 0x0000000000407947 */ /* 0x000fec0003800000 */
.L_x_1005:
        /* <DEDUP_REMOVED lines=8> */
.L_x_1010:
[----:B------:R-:W-:Y:S05]  /*100f0*/  BSYNC.RECONVERGENT B2 ;  /* 0x0000000000027941 */ /* 0x000fea0003800200 */
.L_x_1009:
[----:B------:R-:W0:Y:S01]  /*10100*/  LDCU.64 UR12, c[0x0][0x3c0] ;  /* 0x00007800ff0c77ac */ /* 0x000e220008000a00 */
[----:B------:R-:W-:-:S04]  /*10110*/  IADD3 R2, P1, P2, R4, UR4, R6 ;  /* 0x0000000404027c10 */ /* 0x000fc8000fa3e006 */
[----:B------:R-:W-:Y:S02]  /*10120*/  LOP3.LUT R2, RZ, R2, RZ, 0x33, !PT ;  /* 0x00000002ff027212 */ /* 0x000fe400078e33ff */
[----:B------:R-:W-:Y:S02]  /*10130*/  IADD3.X R3, PT, PT, R5, UR10, RZ, P1, P2 ;  /* 0x0000000a05037c10 */ /* 0x000fe40008fe44ff */
[----:B0-----:R-:W-:Y:S02]  /*10140*/  IADD3 R4, P1, PT, R2, UR12, RZ ;  /* 0x0000000c02047c10 */ /* 0x001fe4000ff3e0ff */
[----:B------:R-:W-:-:S04]  /*10150*/  LOP3.LUT R2, RZ, R3, RZ, 0x33, !PT ;  /* 0x00000003ff027212 */ /* 0x000fc800078e33ff */
[----:B------:R-:W-:-:S07]  /*10160*/  IADD3.X R3, PT, PT, R2, UR13, RZ, P1, !PT ;  /* 0x0000000d02037c10 */ /* 0x000fce0008ffe4ff */
.L_x_1008:
[----:B------:R-:W-:Y:S05]  /*10170*/  BSYNC.RECONVERGENT B1 ;  /* 0x0000000000017941 */ /* 0x000fea0003800200 */
.L_x_1004:
[----:B------:R-:W-:Y:S01]  /*10180*/  ISETP.GE.AND P2, PT, R6, R83, PT ;  /* 0x000000530600720c */ /* 0x000fe20003f46270 */
[----:B------:R-:W-:-:S12]  /*10190*/  BSSY.RECONVERGENT B1, `(.L_x_1011) ;  /* 0x0000024000017945 */ /* 0x000fd80003800200 */
[----:B------:R-:W0:Y:S01]  /*101a0*/  @!P2 LDS R5, [R0+0x980] ;  /* 0x000980000005a984 */ /* 0x000e220000000800 */
        /* <DEDUP_REMOVED lines=13> */
.L_x_1014:
[----:B------:R-:W-:Y:S05]  /*10280*/  BSYNC.RECONVERGENT B2 ;  /* 0x0000000000027941 */ /* 0x000fea0003800200 */
.L_x_1013:
[--C-:B-----5:R-:W-:Y:S02]  /*10290*/  IADD3 R4, P1, P2, R2, UR7, R5.reuse ;  /* 0x0000000702047c10 */ /* 0x120fe4000fa3e005 */
[----:B------:R-:W-:-:S04]  /*102a0*/  SHF.R.S32.HI R5, RZ, 0x1f, R5 ;  /* 0x0000001fff057819 */ /* 0x000fc80000011405 */
[----:B------:R-:W-:Y:S01]  /*102b0*/  IADD3.X R3, PT, PT, R3, UR5, R5, P1, P2 ;  /* 0x0000000503037c10 */ /* 0x000fe20008fe4405 */
[----:B------:R-:W-:Y:S06]  /*102c0*/  BRA `(.L_x_1015) ;  /* 0x0000000000407947 */ /* 0x000fec0003800000 */
.L_x_1012:
        /* <DEDUP_REMOVED lines=8> */
.L_x_1017:
[----:B------:R-:W-:Y:S05]  /*10350*/  BSYNC.RECONVERGENT B2 ;  /* 0x0000000000027941 */ /* 0x000fea0003800200 */
.L_x_1016:
[----:B------:R-:W0:Y:S01]  /*10360*/  LDCU.64 UR12, c[0x0][0x3c0] ;  /* 0x00007800ff0c77ac */ /* 0x000e220008000a00 */
[----:B------:R-:W-:-:S04]  /*10370*/  IADD3 R2, P1, P2, R4, UR4, R6 ;  /* 0x0000000404027c10 */ /* 0x000fc8000fa3e006 */
[----:B------:R-:W-:Y:S02]  /*10380*/  LOP3.LUT R2, RZ, R2, RZ, 0x33, !PT ;  /* 0x00000002ff027212 */ /* 0x000fe400078e33ff */
[----:B------:R-:W-:Y:S02]  /*10390*/  IADD3.X R3, PT, PT, R5, UR10, RZ, P1, P2 ;  /* 0x0000000a05037c10 */ /* 0x000fe40008fe44ff */
[----:B0-----:R-:W-:Y:S02]  /*103a0*/  IADD3 R4, P1, PT, R2, UR12, RZ ;  /* 0x0000000c02047c10 */ /* 0x001fe4000ff3e0ff */
[----:B------:R-:W-:-:S04]  /*103b0*/  LOP3.LUT R2, RZ, R3, RZ, 0x33, !PT ;  /* 0x00000003ff027212 */ /* 0x000fc800078e33ff */
[----:B------:R-:W-:-:S07]  /*103c0*/  IADD3.X R3, PT, PT, R2, UR13, RZ, P1, !PT ;  /* 0x0000000d02037c10 */ /* 0x000fce0008ffe4ff */
.L_x_1015:
[----:B------:R-:W-:Y:S05]  /*103d0*/  BSYNC.RECONVERGENT B1 ;  /* 0x0000000000017941 */ /* 0x000fea0003800200 */
.L_x_1011:
        /* <DEDUP_REMOVED lines=16> */
.L_x_1021:
[----:B------:R-:W-:Y:S05]  /*104e0*/  BSYNC.RECONVERGENT B2 ;  /* 0x0000000000027941 */ /* 0x000fea0003800200 */
.L_x_1020:
[--C-:B-----5:R-:W-:Y:S02]  /*104f0*/  IADD3 R4, P1, P2, R2, UR7, R5.reuse ;  /* 0x0000000702047c10 */ /* 0x120fe4000fa3e005 */
[----:B------:R-:W-:-:S04]  /*10500*/  SHF.R.S32.HI R5, RZ, 0x1f, R5 ;  /* 0x0000001fff057819 */ /* 0x000fc80000011405 */
[----:B------:R-:W-:Y:S01]  /*10510*/  IADD3.X R3, PT, PT, R3, UR5, R5, P1, P2 ;  /* 0x0000000503037c10 */ /* 0x000fe20008fe4405 */
[----:B------:R-:W-:Y:S06]  /*10520*/  BRA `(.L_x_1022) ;  /* 0x0000000000407947 */ /* 0x000fec0003800000 */
.L_x_1019:
        /* <DEDUP_REMOVED lines=8> */
.L_x_1024:
[----:B------:R-:W-:Y:S05]  /*105b0*/  BSYNC.RECONVERGENT B2 ;  /* 0x0000000000027941 */ /* 0x000fea0003800200 */
.L_x_1023:
[----:B------:R-:W0:Y:S01]  /*105c0*/  LDCU.64 UR12, c[0x0][0x3c0] ;  /* 0x00007800ff0c77ac */ /* 0x000e220008000a00 */
[----:B------:R-:W-:-:S04]  /*105d0*/  IADD3 R2, P1, P2, R4, UR4, R6 ;  /* 0x0000000404027c10 */ /* 0x000fc8000fa3e006 */
[----:B------:R-:W-:Y:S02]  /*105e0*/  LOP3.LUT R2, RZ, R2, RZ, 0x33, !PT ;  /* 0x00000002ff027212 */ /* 0x000fe400078e33ff */
[----:B------:R-:W-:Y:S02]  /*105f0*/  IADD3.X R3, PT, PT, R5, UR10, RZ, P1, P2 ;  /* 0x0000000a05037c10 */ /* 0x000fe40008fe44ff */
[----:B0-----:R-:W-:Y:S02]  /*10600*/  IADD3 R4, P1, PT, R2, UR12, RZ ;  /* 0x0000000c02047c10 */ /* 0x001fe4000ff3e0ff */
[----:B------:R-:W-:-:S04]  /*10610*/  LOP3.LUT R2, RZ, R3, RZ, 0x33, !PT ;  /* 0x00000003ff027212 */ /* 0x000fc800078e33ff */
[----:B------:R-:W-:-:S07]  /*10620*/  IADD3.X R3, PT, PT, R2, UR13, RZ, P1, !PT ;  /* 0x0000000d02037c10 */ /* 0x000fce0008ffe4ff */
.L_x_1022:
[----:B------:R-:W-:Y:S05]  /*10630*/  BSYNC.RECONVERGENT B1 ;  /* 0x0000000000017941 */ /* 0x000fea0003800200 */
.L_x_1018:
        /* <DEDUP_REMOVED lines=16> */
.L_x_1028:
[----:B------:R-:W-:Y:S05]  /*10740*/  BSYNC.RECONVERGENT B2 ;  /* 0x0000000000027941 */ /* 0x000fea0003800200 */
.L_x_1027:
[--C-:B-----5:R-:W-:Y:S02]  /*10750*/  IADD3 R4, P1, P2, R2, UR7, R5.reuse ;  /* 0x0000000702047c10 */ /* 0x120fe4000fa3e005 */
[----:B------:R-:W-:-:S04]  /*10760*/  SHF.R.S32.HI R5, RZ, 0x1f, R5 ;  /* 0x0000001fff057819 */ /* 0x000fc80000011405 */
[----:B------:R-:W-:Y:S01]  /*10770*/  IADD3.X R3, PT, PT, R3, UR5, R5, P1, P2 ;  /* 0x0000000503037c10 */ /* 0x000fe20008fe4405 */
[----:B------:R-:W-:Y:S06]  /*10780*/  BRA `(.L_x_1029) ;  /* 0x0000000000407947 */ /* 0x000fec0003800000 */
.L_x_1026:
        /* <DEDUP_REMOVED lines=8> */
.L_x_1031:
[----:B------:R-:W-:Y:S05]  /*10810*/  BSYNC.RECONVERGENT B2 ;  /* 0x0000000000027941 */ /* 0x000fea0003800200 */
.L_x_1030:
[----:B------:R-:W0:Y:S01]  /*10820*/  LDCU.64 UR12, c[0x0][0x3c0] ;  /* 0x00007800ff0c77ac */ /* 0x000e220008000a00 */
[----:B------:R-:W-:-:S04]  /*10830*/  IADD3 R2, P1, P2, R4, UR4, R6 ;  /* 0x0000000404027c10 */ /* 0x000fc8000fa3e006 */
[----:B------:R-:W-:Y:S02]  /*10840*/  LOP3.LUT R2, RZ, R2, RZ, 0x33, !PT ;  /* 0x00000002ff027212 */ /* 0x000fe400078e33ff */
[----:B------:R-:W-:Y:S02]  /*10850*/  IADD3.X R3, PT, PT, R5, UR10, RZ, P1, P2 ;  /* 0x0000000a05037c10 */ /* 0x000fe40008fe44ff */
[----:B0-----:R-:W-:Y:S02]  /*10860*/  IADD3 R4, P1, PT, R2, UR12, RZ ;  /* 0x0000000c02047c10 */ /* 0x001fe4000ff3e0ff */
[----:B------:R-:W-:-:S04]  /*10870*/  LOP3.LUT R2, RZ, R3, RZ, 0x33, !PT ;  /* 0x00000003ff027212 */ /* 0x000fc800078e33ff */
[----:B------:R-:W-:-:S07]  /*10880*/  IADD3.X R3, PT, PT, R2, UR13, RZ, P1, !PT ;  /* 0x0000000d02037c10 */ /* 0x000fce0008ffe4ff */
.L_x_1029:
[----:B------:R-:W-:Y:S05]  /*10890*/  BSYNC.RECONVERGENT B1 ;  /* 0x0000000000017941 */ /* 0x000fea0003800200 */
.L_x_1025:
        /* <DEDUP_REMOVED lines=16> */
.L_x_1035:
[----:B------:R-:W-:Y:S05]  /*109a0*/  BSYNC.RECONVERGENT B2 ;  /* 0x0000000000027941 */ /* 0x000fea0003800200 */
.L_x_1034:
[--C-:B-----5:R-:W-:Y:S02]  /*109b0*/  IADD3 R4, P1, P2, R2, UR7, R5.reuse ;  /* 0x0000000702047c10 */ /* 0x120fe4000fa3e005 */
[----:B------:R-:W-:-:S04]  /*109c0*/  SHF.R.S32.HI R5, RZ, 0x1f, R5 ;  /* 0x0000001fff057819 */ /* 0x000fc80000011405 */
[----:B------:R-:W-:Y:S01]  /*109d0*/  IADD3.X R3, PT, PT, R3, UR5, R5, P1, P2 ;  /* 0x0000000503037c10 */ /* 0x000fe20008fe4405 */
[----:B------:R-:W-:Y:S06]  /*109e0*/  BRA `(.L_x_1036) ;  /* 0x0000000000407947 */ /* 0x000fec0003800000 */
.L_x_1033:
        /* <DEDUP_REMOVED lines=8> */
.L_x_1038:
[----:B------:R-:W-:Y:S05]  /*10a70*/  BSYNC.RECONVERGENT B2 ;  /* 0x0000000000027941 */ /* 0x000fea0003800200 */
.L_x_1037:
[----:B------:R-:W0:Y:S01]  /*10a80*/  LDCU.64 UR12, c[0x0][0x3c0] ;  /* 0x00007800ff0c77ac */ /* 0x000e220008000a00 */
[----:B------:R-:W-:-:S04]  /*10a90*/  IADD3 R2, P1, P2, R4, UR4, R6 ;  /* 0x0000000404027c10 */ /* 0x000fc8000fa3e006 */
[----:B------:R-:W-:Y:S02]  /*10aa0*/  LOP3.LUT R2, RZ, R2, RZ, 0x33, !PT ;  /* 0x00000002ff027212 */ /* 0x000fe400078e33ff */
[----:B------:R-:W-:Y:S02]  /*10ab0*/  IADD3.X R3, PT, PT, R5, UR10, RZ, P1, P2 ;  /* 0x0000000a05037c10 */ /* 0x000fe40008fe44ff */
[----:B0-----:R-:W-:Y:S02]  /*10ac0*/  IADD3 R4, P1, PT, R2, UR12, RZ ;  /* 0x0000000c02047c10 */ /* 0x001fe4000ff3e0ff */
[----:B------:R-:W-:-:S04]  /*10ad0*/  LOP3.LUT R2, RZ, R3, RZ, 0x33, !PT ;  /* 0x00000003ff027212 */ /* 0x000fc800078e33ff */
[----:B------:R-:W-:-:S07]  /*10ae0*/  IADD3.X R3, PT, PT, R2, UR13, RZ, P1, !PT ;  /* 0x0000000d02037c10 */ /* 0x000fce0008ffe4ff */
.L_x_1036:
[----:B------:R-:W-:Y:S05]  /*10af0*/  BSYNC.RECONVERGENT B1 ;  /* 0x0000000000017941 */ /* 0x000fea0003800200 */
.L_x_1032:
        /* <DEDUP_REMOVED lines=16> */
.L_x_1042:
[----:B------:R-:W-:Y:S05]  /*10c00*/  BSYNC.RECONVERGENT B2 ;  /* 0x0000000000027941 */ /* 0x000fea0003800200 */
.L_x_1041:
[--C-:B-----5:R-:W-:Y:S02]  /*10c10*/  IADD3 R4, P1, P2, R2, UR7, R5.reuse ;  /* 0x0000000702047c10 */ /* 0x120fe4000fa3e005 */
[----:B------:R-:W-:-:S04]  /*10c20*/  SHF.R.S32.HI R5, RZ, 0x1f, R5 ;  /* 0x0000001fff057819 */ /* 0x000fc80000011405 */
[----:B------:R-:W-:Y:S01]  /*10c30*/  IADD3.X R3, PT, PT, R3, UR5, R5, P1, P2 ;  /* 0x0000000503037c10 */ /* 0x000fe20008fe4405 */
[----:B------:R-:W-:Y:S06]  /*10c40*/  BRA `(.L_x_1043) ;  /* 0x0000000000407947 */ /* 0x000fec0003800000 */
.L_x_1040:
        /* <DEDUP_REMOVED lines=8> */
.L_x_1045:
[----:B------:R-:W-:Y:S05]  /*10cd0*/  BSYNC.RECONVERGENT B2 ;  /* 0x0000000000027941 */ /* 0x000fea0003800200 */
.L_x_1044:
[----:B------:R-:W0:Y:S01]  /*10ce0*/  LDCU.64 UR12, c[0x0][0x3c0] ;  /* 0x00007800ff0c77ac */ /* 0x000e220008000a00 */
[----:B------:R-:W-:-:S04]  /*10cf0*/  IADD3 R2, P1, P2, R4, UR4, R6 ;  /* 0x0000000404027c10 */ /* 0x000fc8000fa3e006 */
[----:B------:R-:W-:Y:S02]  /*10d00*/  LOP3.LUT R2, RZ, R2, RZ, 0x33, !PT ;  /* 0x00000002ff027212 */ /* 0x000fe400078e33ff */
[----:B------:R-:W-:Y:S02]  /*10d10*/  IADD3.X R3, PT, PT, R5, UR10, RZ, P1, P2 ;  /* 0x0000000a05037c10 */ /* 0x000fe40008fe44ff */
[----:B0-----:R-:W-:Y:S02]  /*10d20*/  IADD3 R4, P1, PT, R2, UR12, RZ ;  /* 0x0000000c02047c10 */ /* 0x001fe4000ff3e0ff */
[----:B------:R-:W-:-:S04]  /*10d30*/  LOP3.LUT R2, RZ, R3, RZ, 0x33, !PT ;  /* 0x00000003ff027212 */ /* 0x000fc800078e33ff */
[----:B------:R-:W-:-:S07]  /*10d40*/  IADD3.X R3, PT, PT, R2, UR13, RZ, P1, !PT ;  /* 0x0000000d02037c10 */ /* 0x000fce0008ffe4ff */
.L_x_1043:
[----:B------:R-:W-:Y:S05]  /*10d50*/  BSYNC.RECONVERGENT B1 ;  /* 0x0000000000017941 */ /* 0x000fea0003800200 */
.L_x_1039:
        /* <DEDUP_REMOVED lines=16> */
.L_x_1049:
[----:B------:R-:W-:Y:S05]  /*10e60*/  BSYNC.RECONVERGENT B2 ;  /* 0x0000000000027941 */ /* 0x000fea0003800200 */
.L_x_1048:
[--C-:B-----5:R-:W-:Y:S02]  /*10e70*/  IADD3 R4, P1, P2, R2, UR7, R5.reuse ;  /* 0x0000000702047c10 */ /* 0x120fe4000fa3e005 */
[----:B------:R-:W-:-:S04]  /*10e80*/  SHF.R.S32.HI R5, RZ, 0x1f, R5 ;  /* 0x0000001fff057819 */ /* 0x000fc80000011405 */
[----:B------:R-:W-:Y:S01]  /*10e90*/  IADD3.X R3, PT, PT, R3, UR5, R5, P1, P2 ;  /* 0x0000000503037c10 */ /* 0x000fe20008fe4405 */
[----:B------:R-:W-:Y:S06]  /*10ea0*/  BRA `(.L_x_1050) ;  /* 0x0000000000407947 */ /* 0x000fec0003800000 */
.L_x_1047:
        /* <DEDUP_REMOVED lines=8> */
.L_x_1052:
[----:B------:R-:W-:Y:S05]  /*10f30*/  BSYNC.RECONVERGENT B2 ;  /* 0x0000000000027941 */ /* 0x000fea0003800200 */
.L_x_1051:
[----:B------:R-:W0:Y:S01]  /*10f40*/  LDCU.64 UR12, c[0x0][0x3c0] ;  /* 0x00007800ff0c77ac */ /* 0x000e220008000a00 */
[----:B------:R-:W-:-:S04]  /*10f50*/  IADD3 R2, P1, P2, R4, UR4, R6 ;  /* 0x0000000404027c10 */ /* 0x000fc8000fa3e006 */
[----:B------:R-:W-:Y:S02]  /*10f60*/  LOP3.LUT R2, RZ, R2, RZ, 0x33, !PT ;  /* 0x00000002ff027212 */ /* 0x000fe400078e33ff */
[----:B------:R-:W-:Y:S02]  /*10f70*/  IADD3.X R3, PT, PT, R5, UR10, RZ, P1, P2 ;  /* 0x0000000a05037c10 */ /* 0x000fe40008fe44ff */
[----:B0-----:R-:W-:Y:S02]  /*10f80*/  IADD3 R4, P1, PT, R2, UR12, RZ ;  /* 0x0000000c02047c10 */ /* 0x001fe4000ff3e0ff */
[----:B------:R-:W-:-:S04]  /*10f90*/  LOP3.LUT R2, RZ, R3, RZ, 0x33, !PT ;  /* 0x00000003ff027212 */ /* 0x000fc800078e33ff */
[----:B------:R-:W-:-:S07]  /*10fa0*/  IADD3.X R3, PT, PT, R2, UR13, RZ, P1, !PT ;  /* 0x0000000d02037c10 */ /* 0x000fce0008ffe4ff */
.L_x_1050:
[----:B------:R-:W-:Y:S05]  /*10fb0*/  BSYNC.RECONVERGENT B1 ;  /* 0x0000000000017941 */ /* 0x000fea0003800200 */
.L_x_1046:
        /* <DEDUP_REMOVED lines=16> */
.L_x_1056:
[----:B------:R-:W-:Y:S05]  /*110c0*/  BSYNC.RECONVERGENT B2 ;  /* 0x0000000000027941 */ /* 0x000fea0003800200 */
.L_x_1055:
[--C-:B-----5:R-:W-:Y:S02]  /*110d0*/  IADD3 R4, P1, P2, R2, UR7, R5.reuse ;  /* 0x0000000702047c10 */ /* 0x120fe4000fa3e005 */
[----:B------:R-:W-:-:S04]  /*110e0*/  SHF.R.S32.HI R5, RZ, 0x1f, R5 ;  /* 0x0000001fff057819 */ /* 0x000fc80000011405 */
[----:B------:R-:W-:Y:S01]  /*110f0*/  IADD3.X R3, PT, PT, R3, UR5, R5, P1, P2 ;  /* 0x0000000503037c10 */ /* 0x000fe20008fe4405 */
[----:B------:R-:W-:Y:S06]  /*11100*/  BRA `(.L_x_1057) ;  /* 0x0000000000407947 */ /* 0x000fec0003800000 */
.L_x_1054:
        /* <DEDUP_REMOVED lines=8> */
.L_x_1059:
[----:B------:R-:W-:Y:S05]  /*11190*/  BSYNC.RECONVERGENT B2 ;  /* 0x0000000000027941 */ /* 0x000fea0003800200 */
.L_x_1058:
[----:B------:R-:W0:Y:S01]  /*111a0*/  LDCU.64 UR12, c[0x0][0x3c0] ;  /* 0x00007800ff0c77ac */ /* 0x000e220008000a00 */
[----:B------:R-:W-:-:S04]  /*111b0*/  IADD3 R2, P1, P2, R4, UR4, R6 ;  /* 0x0000000404027c10 */ /* 0x000fc8000fa3e006 */
[----:B------:R-:W-:Y:S02]  /*111c0*/  LOP3.LUT R2, RZ, R2, RZ, 0x33, !PT ;  /* 0x00000002ff027212 */ /* 0x000fe400078e33ff */
[----:B------:R-:W-:Y:S02]  /*111d0*/  IADD3.X R3, PT, PT, R5, UR10, RZ, P1, P2 ;  /* 0x0000000a05037c10 */ /* 0x000fe40008fe44ff */
[----:B0-----:R-:W-:Y:S02]  /*111e0*/  IADD3 R4, P1, PT, R2, UR12, RZ ;  /* 0x0000000c02047c10 */ /* 0x001fe4000ff3e0ff */
[----:B------:R-:W-:-:S04]  /*111f0*/  LOP3.LUT R2, RZ, R3, RZ, 0x33, !PT ;  /* 0x00000003ff027212 */ /* 0x000fc800078e33ff */
[----:B------:R-:W-:-:S07]  /*11200*/  IADD3.X R3, PT, PT, R2, UR13, RZ, P1, !PT ;  /* 0x0000000d02037c10 */ /* 0x000fce0008ffe4ff */
.L_x_1057:
[----:B------:R-:W-:Y:S05]  /*11210*/  BSYNC.RECONVERGENT B1 ;  /* 0x0000000000017941 */ /* 0x000fea0003800200 */
.L_x_1053:
        /* <DEDUP_REMOVED lines=16> */
.L_x_1063:
[----:B------:R-:W-:Y:S05]  /*11320*/  BSYNC.RECONVERGENT B2 ;  /* 0x0000000000027941 */ /* 0x000fea0003800200 */
.L_x_1062:
[--C-:B-----5:R-:W-:Y:S02]  /*11330*/  IADD3 R4, P1, P2, R2, UR7, R5.reuse ;  /* 0x0000000702047c10 */ /* 0x120fe4000fa3e005 */
[----:B------:R-:W-:-:S04]  /*11340*/  SHF.R.S32.HI R5, RZ, 0x1f, R5 ;  /* 0x0000001fff057819 */ /* 0x000fc80000011405 */
[----:B------:R-:W-:Y:S01]  /*11350*/  IADD3.X R3, PT, PT, R3, UR5, R5, P1, P2 ;  /* 0x0000000503037c10 */ /* 0x000fe20008fe4405 */
[----:B------:R-:W-:Y:S06]  /*11360*/  BRA `(.L_x_1064) ;  /* 0x0000000000407947 */ /* 0x000fec0003800000 */
.L_x_1061:
        /* <DEDUP_REMOVED lines=8> */
.L_x_1066:
[----:B------:R-:W-:Y:S05]  /*113f0*/  BSYNC.RECONVERGENT B2 ;  /* 0x0000000000027941 */ /* 0x000fea0003800200 */
.L_x_1065:
[----:B------:R-:W0:Y:S01]  /*11400*/  LDCU.64 UR12, c[0x0][0x3c0] ;  /* 0x00007800ff0c77ac */ /* 0x000e220008000a00 */
[----:B------:R-:W-:-:S04]  /*11410*/  IADD3 R2, P1, P2, R4, UR4, R6 ;  /* 0x0000000404027c10 */ /* 0x000fc8000fa3e006 */
[----:B------:R-:W-:Y:S02]  /*11420*/  LOP3.LUT R2, RZ, R2, RZ, 0x33, !PT ;  /* 0x00000002ff027212 */ /* 0x000fe400078e33ff */
[----:B------:R-:W-:Y:S02]  /*11430*/  IADD3.X R3, PT, PT, R5, UR10, RZ, P1, P2 ;  /* 0x0000000a05037c10 */ /* 0x000fe40008fe44ff */
[----:B0-----:R-:W-:Y:S02]  /*11440*/  IADD3 R4, P1, PT, R2, UR12, RZ ;  /* 0x0000000c02047c10 */ /* 0x001fe4000ff3e0ff */
[----:B------:R-:W-:-:S04]  /*11450*/  LOP3.LUT R2, RZ, R3, RZ, 0x33, !PT ;  /* 0x00000003ff027212 */ /* 0x000fc800078e33ff */
[----:B------:R-:W-:-:S07]  /*11460*/  IADD3.X R3, PT, PT, R2, UR13, RZ, P1, !PT ;  /* 0x0000000d02037c10 */ /* 0x000fce0008ffe4ff */
.L_x_1064:
[----:B------:R-:W-:Y:S05]  /*11470*/  BSYNC.RECONVERGENT B1 ;  /* 0x0000000000017941 */ /* 0x000fea0003800200 */
.L_x_1060:
        /* <DEDUP_REMOVED lines=16> */
.L_x_1070:
[----:B------:R-:W-:Y:S05]  /*11580*/  BSYNC.RECONVERGENT B2 ;  /* 0x0000000000027941 */ /* 0x000fea0003800200 */
.L_x_1069:
[--C-:B-----5:R-:W-:Y:S02]  /*11590*/  IADD3 R4, P1, P2, R2, UR7, R5.reuse ;  /* 0x0000000702047c10 */ /* 0x120fe4000fa3e005 */
[----:B------:R-:W-:-:S04]  /*115a0*/  SHF.R.S32.HI R5, RZ, 0x1f, R5 ;  /* 0x0000001fff057819 */ /* 0x000fc80000011405 */
[----:B------:R-:W-:Y:S01]  /*115b0*/  IADD3.X R3, PT, PT, R3, UR5, R5, P1, P2 ;  /* 0x0000000503037c10 */ /* 0x000fe20008fe4405 */
[----:B------:R-:W-:Y:S06]  /*115c0*/  BRA `(.L_x_1071) ;  /* 0x0000000000407947 */ /* 0x000fec0003800000 */
.L_x_1068:
        /* <DEDUP_REMOVED lines=8> */
.L_x_1073:
[----:B------:R-:W-:Y:S05]  /*11650*/  BSYNC.RECONVERGENT B2 ;  /* 0x0000000000027941 */ /* 0x000fea0003800200 */
.L_x_1072:
[----:B------:R-:W0:Y:S01]  /*11660*/  LDCU.64 UR12, c[0x0][0x3c0] ;  /* 0x00007800ff0c77ac */ /* 0x000e220008000a00 */
[----:B------:R-:W-:-:S04]  /*11670*/  IADD3 R2, P1, P2, R4, UR4, R6 ;  /* 0x0000000404027c10 */ /* 0x000fc8000fa3e006 */
[----:B------:R-:W-:Y:S02]  /*11680*/  LOP3.LUT R2, RZ, R2, RZ, 0x33, !PT ;  /* 0x00000002ff027212 */ /* 0x000fe400078e33ff */
[----:B------:R-:W-:Y:S02]  /*11690*/  IADD3.X R3, PT, PT, R5, UR10, RZ, P1, P2 ;  /* 0x0000000a05037c10 */ /* 0x000fe40008fe44ff */
[----:B0-----:R-:W-:Y:S02]  /*116a0*/  IADD3 R4, P1, PT, R2, UR12, RZ ;  /* 0x0000000c02047c10 */ /* 0x001fe4000ff3e0ff */
[----:B------:R-:W-:-:S04]  /*116b0*/  LOP3.LUT R2, RZ, R3, RZ, 0x33, !PT ;  /* 0x00000003ff027212 */ /* 0x000fc800078e33ff */
[----:B------:R-:W-:-:S07]  /*116c0*/  IADD3.X R3, PT, PT, R2, UR13, RZ, P1, !PT ;  /* 0x0000000d02037c10 */ /* 0x000fce0008ffe4ff */
.L_x_1071:
[----:B------:R-:W-:Y:S05]  /*116d0*/  BSYNC.RECONVERGENT B1 ;  /* 0x0000000000017941 */ /* 0x000fea0003800200 */
.L_x_1067:
        /* <DEDUP_REMOVED lines=16> */
.L_x_1077:
[----:B------:R-:W-:Y:S05]  /*117e0*/  BSYNC.RECONVERGENT B2 ;  /* 0x0000000000027941 */ /* 0x000fea0003800200 */
.L_x_1076:
[--C-:B-----5:R-:W-:Y:S02]  /*117f0*/  IADD3 R4, P1, P2, R2, UR7, R5.reuse ;  /* 0x0000000702047c10 */ /* 0x120fe4000fa3e005 */
[----:B------:R-:W-:-:S04]  /*11800*/  SHF.R.S32.HI R5, RZ, 0x1f, R5 ;  /* 0x0000001fff057819 */ /* 0x000fc80000011405 */
[----:B------:R-:W-:Y:S01]  /*11810*/  IADD3.X R3, PT, PT, R3, UR5, R5, P1, P2 ;  /* 0x0000000503037c10 */ /* 0x000fe20008fe4405 */
[----:B------:R-:W-:Y:S06]  /*11820*/  BRA `(.L_x_1078) ;  /* 0x0000000000407947 */ /* 0x000fec0003800000 */
.L_x_1075:
        /* <DEDUP_REMOVED lines=8> */
.L_x_1080:
[----:B------:R-:W-:Y:S05]  /*118b0*/  BSYNC.RECONVERGENT B2 ;  /* 0x0000000000027941 */ /* 0x000fea0003800200 */
.L_x_1079:
[----:B------:R-:W0:Y:S01]  /*118c0*/  LDCU.64 UR12, c[0x0][0x3c0] ;  /* 0x00007800ff0c77ac */ /* 0x000e220008000a00 */
[----:B------:R-:W-:-:S04]  /*118d0*/  IADD3 R2, P1, P2, R4, UR4, R6 ;  /* 0x0000000404027c10 */ /* 0x000fc8000fa3e006 */
[----:B------:R-:W-:Y:S02]  /*118e0*/  LOP3.LUT R2, RZ, R2, RZ, 0x33, !PT ;  /* 0x00000002ff027212 */ /* 0x000fe400078e33ff */
[----:B------:R-:W-:Y:S02]  /*118f0*/  IADD3.X R3, PT, PT, R5, UR10, RZ, P1, P2 ;  /* 0x0000000a05037c10 */ /* 0x000fe40008fe44ff */
[----:B0-----:R-:W-:Y:S02]  /*11900*/  IADD3 R4, P1, PT, R2, UR12, RZ ;  /* 0x0000000c02047c10 */ /* 0x001fe4000ff3e0ff */
[----:B------:R-:W-:-:S04]  /*11910*/  LOP3.LUT R2, RZ, R3, RZ, 0x33, !PT ;  /* 0x00000003ff027212 */ /* 0x000fc800078e33ff */
[----:B------:R-:W-:-:S07]  /*11920*/  IADD3.X R3, PT, PT, R2, UR13, RZ, P1, !PT ;  /* 0x0000000d02037c10 */ /* 0x000fce0008ffe4ff */
.L_x_1078:
[----:B------:R-:W-:Y:S05]  /*11930*/  BSYNC.RECONVERGENT B1 ;  /* 0x0000000000017941 */ /* 0x000fea0003800200 */
.L_x_1074:
        /* <DEDUP_REMOVED lines=16> */
.L_x_1084:
[----:B------:R-:W-:Y:S05]  /*11a40*/  BSYNC.RECONVERGENT B2 ;  /* 0x0000000000027941 */ /* 0x000fea0003800200 */
.L_x_1083:
[--C-:B-----5:R-:W-:Y:S02]  /*11a50*/  IADD3 R4, P1, P2, R2, UR7, R5.reuse ;  /* 0x0000000702047c10 */ /* 0x120fe4000fa3e005 */
[----:B------:R-:W-:-:S04]  /*11a60*/  SHF.R.S32.HI R5, RZ, 0x1f, R5 ;  /* 0x0000001fff057819 */ /* 0x000fc80000011405 */
[----:B------:R-:W-:Y:S01]  /*11a70*/  IADD3.X R3, PT, PT, R3, UR5, R5, P1, P2 ;  /* 0x0000000503037c10 */ /* 0x000fe20008fe4405 */
[----:B------:R-:W-:Y:S06]  /*11a80*/  BRA `(.L_x_1085) ;  /* 0x0000000000407947 */ /* 0x000fec0003800000 */
.L_x_1082:
        /* <DEDUP_REMOVED lines=8> */
.L_x_1087:
[----:B------:R-:W-:Y:S05]  /*11b10*/  BSYNC.RECONVERGENT B2 ;  /* 0x0000000000027941 */ /* 0x000fea0003800200 */
.L_x_1086:
[----:B------:R-:W0:Y:S01]  /*11b20*/  LDCU.64 UR12, c[0x0][0x3c0] ;  /* 0x00007800ff0c77ac */ /* 0x000e220008000a00 */
[----:B------:R-:W-:-:S04]  /*11b30*/  IADD3 R2, P1, P2, R4, UR4, R6 ;  /* 0x0000000404027c10 */ /* 0x000fc8000fa3e006 */
[----:B------:R-:W-:Y:S02]  /*11b40*/  LOP3.LUT R2, RZ, R2, RZ, 0x33, !PT ;  /* 0x00000002ff027212 */ /* 0x000fe400078e33ff */
[----:B------:R-:W-:Y:S02]  /*11b50*/  IADD3.X R3, PT, PT, R5, UR10, RZ, P1, P2 ;  /* 0x0000000a05037c10 */ /* 0x000fe40008fe44ff */
[----:B0-----:R-:W-:Y:S02]  /*11b60*/  IADD3 R4, P1, PT, R2, UR12, RZ ;  /* 0x0000000c02047c10 */ /* 0x001fe4000ff3e0ff */
[----:B------:R-:W-:-:S04]  /*11b70*/  LOP3.LUT R2, RZ, R3, RZ, 0x33, !PT ;  /* 0x00000003ff027212 */ /* 0x000fc800078e33ff */
[----:B------:R-:W-:-:S07]  /*11b80*/  IADD3.X R3, PT, PT, R2, UR13, RZ, P1, !PT ;  /* 0x0000000d02037c10 */ /* 0x000fce0008ffe4ff */
.L_x_1085:
[----:B------:R-:W-:Y:S05]  /*11b90*/  BSYNC.RECONVERGENT B1 ;  /* 0x0000000000017941 */ /* 0x000fea0003800200 */
.L_x_1081:
        /* <DEDUP_REMOVED lines=16> */
.L_x_1091:
[----:B------:R-:W-:Y:S05]  /*11ca0*/  BSYNC.RECONVERGENT B2 ;  /* 0x0000000000027941 */ /* 0x000fea0003800200 */
.L_x_1090:
[--C-:B-----5:R-:W-:Y:S02]  /*11cb0*/  IADD3 R4, P1, P2, R2, UR7, R5.reuse ;  /* 0x0000000702047c10 */ /* 0x120fe4000fa3e005 */
[----:B------:R-:W-:-:S04]  /*11cc0*/  SHF.R.S32.HI R5, RZ, 0x1f, R5 ;  /* 0x0000001fff057819 */ /* 0x000fc80000011405 */
[----:B------:R-:W-:Y:S01]  /*11cd0*/  IADD3.X R3, PT, PT, R3, UR5, R5, P1, P2 ;  /* 0x0000000503037c10 */ /* 0x000fe20008fe4405 */
[----:B------:R-:W-:Y:S06]  /*11ce0*/  BRA `(.L_x_1092) ;  /* 0x0000000000407947 */ /* 0x000fec0003800000 */
.L_x_1089:
        /* <DEDUP_REMOVED lines=8> */
.L_x_1094:
[----:B------:R-:W-:Y:S05]  /*11d70*/  BSYNC.RECONVERGENT B2 ;  /* 0x0000000000027941 */ /* 0x000fea0003800200 */
.L_x_1093:
[----:B------:R-:W0:Y:S01]  /*11d80*/  LDCU.64 UR12, c[0x0][0x3c0] ;  /* 0x00007800ff0c77ac */ /* 0x000e220008000a00 */
[----:B------:R-:W-:-:S04]  /*11d90*/  IADD3 R2, P1, P2, R4, UR4, R6 ;  /* 0x0000000404027c10 */ /* 0x000fc8000fa3e006 */
[----:B------:R-:W-:Y:S02]  /*11da0*/  LOP3.LUT R2, RZ, R2, RZ, 0x33, !PT ;  /* 0x00000002ff027212 */ /* 0x000fe400078e33ff */
[----:B------:R-:W-:Y:S02]  /*11db0*/  IADD3.X R3, PT, PT, R5, UR10, RZ, P1, P2 ;  /* 0x0000000a05037c10 */ /* 0x000fe40008fe44ff */
[----:B0-----:R-:W-:Y:S02]  /*11dc0*/  IADD3 R4, P1, PT, R2, UR12, RZ ;  /* 0x0000000c02047c10 */ /* 0x001fe4000ff3e0ff */
[----:B------:R-:W-:-:S04]  /*11dd0*/  LOP3.LUT R2, RZ, R3, RZ, 0x33, !PT ;  /* 0x00000003ff027212 */ /* 0x000fc800078e33ff */
[----:B------:R-:W-:-:S07]  /*11de0*/  IADD3.X R3, PT, PT, R2, UR13, RZ, P1, !PT ;  /* 0x0000000d02037c10 */ /* 0x000fce0008ffe4ff */
.L_x_1092:
[----:B------:R-:W-:Y:S05]  /*11df0*/  BSYNC.RECONVERGENT B1 ;  /* 0x0000000000017941 */ /* 0x000fea0003800200 */
.L_x_1088:
        /* <DEDUP_REMOVED lines=16> */
.L_x_1098:
[----:B------:R-:W-:Y:S05]  /*11f00*/  BSYNC.RECONVERGENT B2 ;  /* 0x0000000000027941 */ /* 0x000fea0003800200 */
.L_x_1097:
[--C-:B-----5:R-:W-:Y:S02]  /*11f10*/  IADD3 R4, P1, P2, R2, UR7, R5.reuse ;  /* 0x0000000702047c10 */ /* 0x120fe4000fa3e005 */
[----:B------:R-:W-:-:S04]  /*11f20*/  SHF.R.S32.HI R5, RZ, 0x1f, R5 ;  /* 0x0000001fff057819 */ /* 0x000fc80000011405 */
[----:B------:R-:W-:Y:S01]  /*11f30*/  IADD3.X R3, PT, PT, R3, UR5, R5, P1, P2 ;  /* 0x0000000503037c10 */ /* 0x000fe20008fe4405 */
[----:B------:R-:W-:Y:S06]  /*11f40*/  BRA `(.L_x_1099) ;  /* 0x0000000000407947 */ /* 0x000fec0003800000 */
.L_x_1096:
        /* <DEDUP_REMOVED lines=8> */
.L_x_1101:
[----:B------:R-:W-:Y:S05]  /*11fd0*/  BSYNC.RECONVERGENT B2 ;  /* 0x0000000000027941 */ /* 0x000fea0003800200 */
.L_x_1100:
[----:B------:R-:W0:Y:S01]  /*11fe0*/  LDCU.64 UR12, c[0x0][0x3c0] ;  /* 0x00007800ff0c77ac */ /* 0x000e220008000a00 */
[----:B------:R-:W-:-:S04]  /*11ff0*/  IADD3 R2, P1, P2, R4, UR4, R6 ;  /* 0x0000000404027c10 */ /* 0x000fc8000fa3e006 */
[----:B------:R-:W-:Y:S02]  /*12000*/  LOP3.LUT R2, RZ, R2, RZ, 0x33, !PT ;  /* 0x00000002ff027212 */ /* 0x000fe400078e33ff */
[----:B------:R-:W-:Y:S02]  /*12010*/  IADD3.X R3, PT, PT, R5, UR10, RZ, P1, P2 ;  /* 0x0000000a05037c10 */ /* 0x000fe40008fe44ff */
[----:B0-----:R-:W-:Y:S02]  /*12020*/  IADD3 R4, P1, PT, R2, UR12, RZ ;  /* 0x0000000c02047c10 */ /* 0x001fe4000ff3e0ff */
[----:B------:R-:W-:-:S04]  /*12030*/  LOP3.LUT R2, RZ, R3, RZ, 0x33, !PT ;  /* 0x00000003ff027212 */ /* 0x000fc800078e33ff */
[----:B------:R-:W-:-:S07]  /*12040*/  IADD3.X R3, PT, PT, R2, UR13, RZ, P1, !PT ;  /* 0x0000000d02037c10 */ /* 0x000fce0008ffe4ff */
.L_x_1099:
[----:B------:R-:W-:Y:S05]  /*12050*/  BSYNC.RECONVERGENT B1 ;  /* 0x0000000000017941 */ /* 0x000fea0003800200 */
.L_x_1095:
        /* <DEDUP_REMOVED lines=16> */
.L_x_1105:
[----:B------:R-:W-:Y:S05]  /*12160*/  BSYNC.RECONVERGENT B2 ;  /* 0x0000000000027941 */ /* 0x000fea0003800200 */
.L_x_1104:
[--C-:B-----5:R-:W-:Y:S02]  /*12170*/  IADD3 R4, P1, P2, R2, UR7, R5.reuse ;  /* 0x0000000702047c10 */ /* 0x120fe4000fa3e005 */
[----:B------:R-:W-:-:S04]  /*12180*/  SHF.R.S32.HI R5, RZ, 0x1f, R5 ;  /* 0x0000001fff057819 */ /* 0x000fc80000011405 */
[----:B------:R-:W-:Y:S01]  /*12190*/  IADD3.X R3, PT, PT, R3, UR5, R5, P1, P2 ;  /* 0x0000000503037c10 */ /* 0x000fe20008fe4405 */
[----:B------:R-:W-:Y:S06]  /*121a0*/  BRA `(.L_x_1106) ;  /* 0x0000000000407947 */ /* 0x000fec0003800000 */
.L_x_1103:
        /* <DEDUP_REMOVED lines=8> */
.L_x_1108:
[----:B------:R-:W-:Y:S05]  /*12230*/  BSYNC.RECONVERGENT B2 ;  /* 0x0000000000027941 */ /* 0x000fea0003800200 */
.L_x_1107:
[----:B------:R-:W0:Y:S01]  /*12240*/  LDCU.64 UR12, c[0x0][0x3c0] ;  /* 0x00007800ff0c77ac */ /* 0x000e220008000a00 */
[----:B------:R-:W-:-:S04]  /*12250*/  IADD3 R2, P1, P2, R4, UR4, R6 ;  /* 0x0000000404027c10 */ /* 0x000fc8000fa3e006 */
[----:B------:R-:W-:Y:S02]  /*12260*/  LOP3.LUT R2, RZ, R2, RZ, 0x33, !PT ;  /* 0x00000002ff027212 */ /* 0x000fe400078e33ff */
[----:B------:R-:W-:Y:S02]  /*12270*/  IADD3.X R3, PT, PT, R5, UR10, RZ, P1, P2 ;  /* 0x0000000a05037c10 */ /* 0x000fe40008fe44ff */
[----:B0-----:R-:W-:Y:S02]  /*12280*/  IADD3 R4, P1, PT, R2, UR12, RZ ;  /* 0x0000000c02047c10 */ /* 0x001fe4000ff3e0ff */
[----:B------:R-:W-:-:S04]  /*12290*/  LOP3.LUT R2, RZ, R3, RZ, 0x33, !PT ;  /* 0x00000003ff027212 */ /* 0x000fc800078e33ff */
[----:B------:R-:W-:-:S07]  /*122a0*/  IADD3.X R3, PT, PT, R2, UR13, RZ, P1, !PT ;  /* 0x0000000d02037c10 */ /* 0x000fce0008ffe4ff */
.L_x_1106:
[----:B------:R-:W-:Y:S05]  /*122b0*/  BSYNC.RECONVERGENT B1 ;  /* 0x0000000000017941 */ /* 0x000fea0003800200 */
.L_x_1102:
        /* <DEDUP_REMOVED lines=16> */
.L_x_1112:
[----:B------:R-:W-:Y:S05]  /*123c0*/  BSYNC.RECONVERGENT B2 ;  /* 0x0000000000027941 */ /* 0x000fea0003800200 */
.L_x_1111:
[--C-:B-----5:R-:W-:Y:S02]  /*123d0*/  IADD3 R4, P1, P2, R2, UR7, R5.reuse ;  /* 0x0000000702047c10 */ /* 0x120fe4000fa3e005 */
[----:B------:R-:W-:-:S04]  /*123e0*/  SHF.R.S32.HI R5, RZ, 0x1f, R5 ;  /* 0x0000001fff057819 */ /* 0x000fc80000011405 */
[----:B------:R-:W-:Y:S01]  /*123f0*/  IADD3.X R3, PT, PT, R3, UR5, R5, P1, P2 ;  /* 0x0000000503037c10 */ /* 0x000fe20008fe4405 */
[----:B------:R-:W-:Y:S06]  /*12400*/  BRA `(.L_x_1113) ;  /* 0x0000000000407947 */ /* 0x000fec0003800000 */
.L_x_1110:
        /* <DEDUP_REMOVED lines=8> */
.L_x_1115:
[----:B------:R-:W-:Y:S05]  /*12490*/  BSYNC.RECONVERGENT B2 ;  /* 0x0000000000027941 */ /* 0x000fea0003800200 */
.L_x_1114:
[----:B------:R-:W0:Y:S01]  /*124a0*/  LDCU.64 UR12, c[0x0][0x3c0] ;  /* 0x00007800ff0c77ac */ /* 0x000e220008000a00 */
[----:B------:R-:W-:-:S04]  /*124b0*/  IADD3 R2, P1, P2, R4, UR4, R6 ;  /* 0x0000000404027c10 */ /* 0x000fc8000fa3e006 */
[----:B------:R-:W-:Y:S02]  /*124c0*/  LOP3.LUT R2, RZ, R2, RZ, 0x33, !PT ;  /* 0x00000002ff027212 */ /* 0x000fe400078e33ff */
[----:B------:R-:W-:Y:S02]  /*124d0*/  IADD3.X R3, PT, PT, R5, UR10, RZ, P1, P2 ;  /* 0x0000000a05037c10 */ /* 0x000fe40008fe44ff */
[----:B0-----:R-:W-:Y:S02]  /*124e0*/  IADD3 R4, P1, PT, R2, UR12, RZ ;  /* 0x0000000c02047c10 */ /* 0x001fe4000ff3e0ff */
[----:B------:R-:W-:-:S04]  /*124f0*/  LOP3.LUT R2, RZ, R3, RZ, 0x33, !PT ;  /* 0x00000003ff027212 */ /* 0x000fc800078e33ff */
[----:B------:R-:W-:-:S07]  /*12500*/  IADD3.X R3, PT, PT, R2, UR13, RZ, P1, !PT ;  /* 0x0000000d02037c10 */ /* 0x000fce0008ffe4ff */
.L_x_1113:
[----:B------:R-:W-:Y:S05]  /*12510*/  BSYNC.RECONVERGENT B1 ;  /* 0x0000000000017941 */ /* 0x000fea0003800200 */
.L_x_1109:
        /* <DEDUP_REMOVED lines=16> */
.L_x_1119:
[----:B------:R-:W-:Y:S05]  /*12620*/  BSYNC.RECONVERGENT B2 ;  /* 0x0000000000027941 */ /* 0x000fea0003800200 */
.L_x_1118:
[--C-:B-----5:R-:W-:Y:S02]  /*12630*/  IADD3 R4, P1, P2, R2, UR7, R5.reuse ;  /* 0x0000000702047c10 */ /* 0x120fe4000fa3e005 */
[----:B------:R-:W-:-:S04]  /*12640*/  SHF.R.S32.HI R5, RZ, 0x1f, R5 ;  /* 0x0000001fff057819 */ /* 0x000fc80000011405 */
[----:B------:R-:W-:Y:S01]  /*12650*/  IADD3.X R3, PT, PT, R3, UR5, R5, P1, P2 ;  /* 0x0000000503037c10 */ /* 0x000fe20008fe4405 */
[----:B------:R-:W-:Y:S06]  /*12660*/  BRA `(.L_x_1120) ;  /* 0x0000000000407947 */ /* 0x000fec0003800000 */
.L_x_1117:
        /* <DEDUP_REMOVED lines=8> */
.L_x_1122:
[----:B------:R-:W-:Y:S05]  /*126f0*/  BSYNC.RECONVERGENT B2 ;  /* 0x0000000000027941 */ /* 0x000fea0003800200 */
.L_x_1121:
[----:B------:R-:W0:Y:S01]  /*12700*/  LDCU.64 UR12, c[0x0][0x3c0] ;  /* 0x00007800ff0c77ac */ /* 0x000e220008000a00 */
[----:B------:R-:W-:-:S04]  /*12710*/  IADD3 R2, P1, P2, R4, UR4, R6 ;  /* 0x0000000404027c10 */ /* 0x000fc8000fa3e006 */
[----:B------:R-:W-:Y:S02]  /*12720*/  LOP3.LUT R2, RZ, R2, RZ, 0x33, !PT ;  /* 0x00000002ff027212 */ /* 0x000fe400078e33ff */
[----:B------:R-:W-:Y:S02]  /*12730*/  IADD3.X R3, PT, PT, R5, UR10, RZ, P1, P2 ;  /* 0x0000000a05037c10 */ /* 0x000fe40008fe44ff */
[----:B0-----:R-:W-:Y:S02]  /*12740*/  IADD3 R4, P1, PT, R2, UR12, RZ ;  /* 0x0000000c02047c10 */ /* 0x001fe4000ff3e0ff */
[----:B------:R-:W-:-:S04]  /*12750*/  LOP3.LUT R2, RZ, R3, RZ, 0x33, !PT ;  /* 0x00000003ff027212 */ /* 0x000fc800078e33ff */
[----:B------:R-:W-:-:S07]  /*12760*/  IADD3.X R3, PT, PT, R2, UR13, RZ, P1, !PT ;  /* 0x0000000d02037c10 */ /* 0x000fce0008ffe4ff */
.L_x_1120:
[----:B------:R-:W-:Y:S05]  /*12770*/  BSYNC.RECONVERGENT B1 ;  /* 0x0000000000017941 */ /* 0x000fea0003800200 */
.L_x_1116:
        /* <DEDUP_REMOVED lines=10> */
[----:B------:R-:W-:Y:S01]  /*12820*/  IMAD.IADD R23, R32, 0x1, -R23 ;  /* 0x0000000120177824 */ /* 0x000fe200078e0a17 */
[----:B------:R-:W-:Y:S01]  /*12830*/  BSSY.RECONVERGENT B2, `(.L_x_1125) ;  /* 0x0000006000027945 */ /* 0x000fe20003800200 */
[----:B0-----:R-:W-:-:S03]  /*12840*/  CS2R R2, SRZ ;  /* 0x0000000000027805 */ /* 0x001fc6000001ff00 */
[----:B------:R-:W-:Y:S01]  /*12850*/  SHF.R.S32.HI R5, RZ, 0x1f, R23 ;  /* 0x0000001fff057819 */ /* 0x000fe20000011417 */
[----:B------:R-:W-:Y:S06]  /*12860*/  @P0 BRA `(.L_x_1126) ;  /* 0x0000000000080947 */ /* 0x000fec0003800000 */
[----:B------:R-:W0:Y:S02]  /*12870*/  LDC.64 R2, c[0x0][0x3d0] ;  /* 0x0000f400ff027b82 */ /* 0x000e240000000a00 */
[----:B0-----:R-:W5:Y:S02]  /*12880*/  LDG.E.64 R2, desc[UR8][R2.64] ;  /* 0x0000000802027981 */ /* 0x001f64000c1e1b00 */
.L_x_1126:
[----:B------:R-:W-:Y:S05]  /*12890*/  BSYNC.RECONVERGENT B2 ;  /* 0x0000000000027941 */ /* 0x000fea0003800200 */
.L_x_1125:
[----:B-----5:R-:W-:-:S04]  /*128a0*/  IADD3 R23, P1, P2, R2, UR7, R23 ;  /* 0x0000000702177c10 */ /* 0x020fc8000fa3e017 */
[----:B------:R-:W-:Y:S01]  /*128b0*/  IADD3.X R4, PT, PT, R3, UR5, R5, P1, P2 ;  /* 0x0000000503047c10 */ /* 0x000fe20008fe4405 */
[----:B------:R-:W-:Y:S08]  /*128c0*/  BRA `(.L_x_1127) ;  /* 0x0000000000407947 */ /* 0x000ff00003800000 */
.L_x_1124:
        /* <DEDUP_REMOVED lines=8> */
.L_x_1129:
[----:B------:R-:W-:Y:S05]  /*12950*/  BSYNC.RECONVERGENT B2 ;  /* 0x0000000000027941 */ /* 0x000fea0003800200 */
.L_x_1128:
[----:B------:R-:W0:Y:S01]  /*12960*/  LDCU.64 UR12, c[0x0][0x3c0] ;  /* 0x00007800ff0c77ac */ /* 0x000e220008000a00 */
[----:B------:R-:W-:-:S04]  /*12970*/  IADD3 R2, P1, P2, R4, UR4, R32 ;  /* 0x0000000404027c10 */ /* 0x000fc8000fa3e020 */
[----:B------:R-:W-:Y:S02]  /*12980*/  LOP3.LUT R2, RZ, R2, RZ, 0x33, !PT ;  /* 0x00000002ff027212 */ /* 0x000fe400078e33ff */
[----:B------:R-:W-:Y:S02]  /*12990*/  IADD3.X R3, PT, PT, R5, UR10, RZ, P1, P2 ;  /* 0x0000000a05037c10 */ /* 0x000fe40008fe44ff */
[----:B0-----:R-:W-:Y:S02]  /*129a0*/  IADD3 R23, P1, PT, R2, UR12, RZ ;  /* 0x0000000c02177c10 */ /* 0x001fe4000ff3e0ff */
[----:B------:R-:W-:-:S04]  /*129b0*/  LOP3.LUT R2, RZ, R3, RZ, 0x33, !PT ;  /* 0x00000003ff027212 */ /* 0x000fc800078e33ff */
[----:B------:R-:W-:-:S07]  /*129c0*/  IADD3.X R4, PT, PT, R2, UR13, RZ, P1, !PT ;  /* 0x0000000d02047c10 */ /* 0x000fce0008ffe4ff */
.L_x_1127:
[----:B------:R-:W-:Y:S05]  /*129d0*/  BSYNC.RECONVERGENT B1 ;  /* 0x0000000000017941 */ /* 0x000fea0003800200 */
.L_x_1123:
[----:B------:R-:W-:-:S13]  /*129e0*/  ISETP.GE.AND P2, PT, R32, R83, PT ;  /* 0x000000532000720c */ /* 0x000fda0003f46270 */
[----:B------:R-:W0:Y:S01]  /*129f0*/  @!P2 LDS R5, [R0+0xab00] ;  /* 0x00ab00000005a984 */ /* 0x000e220000000800 */
[----:B------:R-:W1:Y:S02]  /*12a00*/  @!P2 LDC.64 R2, c[0x0][0x390] ;  /* 0x0000e400ff02ab82 */ /* 0x000e640000000a00 */
[----:B-1----:R-:W-:-:S04]  /*12a10*/  @!P2 LEA R2, P1, R23, R2, 0x2 ;  /* 0x000000021702a211 */ /* 0x002fc800078210ff */
[----:B------:R-:W-:-:S05]  /*12a20*/  @!P2 LEA.HI.X R3, R23, R3, R4, 0x2, P1 ;  /* 0x000000031703a211 */ /* 0x000fca00008f1404 */
[----:B0-----:R1:W-:Y:S04]  /*12a30*/  @!P2 STG.E desc[UR8][R2.64], R5 ;  /* 0x000000050200a986 */ /* 0x0013e8000c101908 */
.L_x_985:
[----:B------:R-:W-:Y:S05]  /*12a40*/  BSYNC.RECONVERGENT B0 ;  /* 0x0000000000007941 */ /* 0x000fea0003800200 */
.L_x_852:
        /* <DEDUP_REMOVED lines=12> */
.L_x_1132:
[----:B------:R-:W-:Y:S05]  /*12b10*/  BSYNC.RECONVERGENT B0 ;  /* 0x0000000000007941 */ /* 0x000fea0003800200 */
.L_x_1131:
[----:B-----5:R-:W-:-:S04]  /*12b20*/  IADD3 R2, P0, PT, R22, R2, RZ ;  /* 0x0000000216027210 */ /* 0x020fc80007f1e0ff */
[----:B------:R-:W-:-:S05]  /*12b30*/  LEA.HI.X.SX32 R3, R22, R3, 0x1, P0 ;  /* 0x0000000316037211 */ /* 0x000fca00000f0eff */
[----:B0-----:R-:W-:Y:S01]  /*12b40*/  STG.E.64 desc[UR8][R4.64], R2 ;  /* 0x0000000204007986 */ /* 0x001fe2000c101b08 */
[----:B------:R-:W-:Y:S05]  /*12b50*/  EXIT ;  /* 0x000000000000794d */ /* 0x000fea0003800000 */
.L_x_1130:
[----:B01----:R-:W0:Y:S01]  /*12b60*/  LDC.64 R4, c[0x0][0x3d8] ;  /* 0x0000f600ff047b82 */ /* 0x003e220000000a00 */
[----:B------:R-:W-:Y:S01]  /*12b70*/  BSSY.RECONVERGENT B0, `(.L_x_1133) ;  /* 0x0000005000007945 */ /* 0x000fe20003800200 */
[----:B------:R-:W-:-:S03]  /*12b80*/  CS2R R2, SRZ ;  /* 0x0000000000027805 */ /* 0x000fc6000001ff00 */
[----:B------:R-:W-:Y:S05]  /*12b90*/  @P0 BRA `(.L_x_1134) ;  /* 0x0000000000080947 */ /* 0x000fea0003800000 */
[----:B------:R-:W1:Y:S02]  /*12ba0*/  LDC.64 R2, c[0x0][0x3d0] ;  /* 0x0000f400ff027b82 */ /* 0x000e640000000a00 */
[----:B-1----:R-:W5:Y:S02]  /*12bb0*/  LDG.E.64 R2, desc[UR8][R2.64] ;  /* 0x0000000802027981 */ /* 0x002f64000c1e1b00 */
.L_x_1134:
[----:B------:R-:W-:Y:S05]  /*12bc0*/  BSYNC.RECONVERGENT B0 ;  /* 0x0000000000007941 */ /* 0x000fea0003800200 */
.L_x_1133:
[----:B-----5:R-:W-:-:S04]  /*12bd0*/  IADD3 R2, P0, PT, R22, R2, RZ ;  /* 0x0000000216027210 */ /* 0x020fc80007f1e0ff */
[----:B------:R-:W-:-:S05]  /*12be0*/  LEA.HI.X.SX32 R3, R22, R3, 0x1, P0 ;  /* 0x0000000316037211 */ /* 0x000fca00000f0eff */
[----:B0-----:R-:W-:Y:S01]  /*12bf0*/  STG.E.64 desc[UR8][R4.64], R2 ;  /* 0x0000000204007986 */ /* 0x001fe2000c101b08 */
[----:B------:R-:W-:Y:S05]  /*12c00*/  EXIT ;  /* 0x000000000000794d */ /* 0x000fea0003800000 */
.L_x_709:
[----:B------:R-:W-:Y:S01]  /*12c10*/  BSSY B0, `(.L_x_1135) ;  /* 0x0000006000007945 */ /* 0x000fe20003800000 */
[----:B------:R-:W-:Y:S01]  /*12c20*/  PLOP3.LUT P0, PT, P0, PT, PT, 0x8, 0x80 ;  /* 0x000000000080781c */ /* 0x000fe2000070e170 */
[----:B------:R-:W-:-:S12]  /*12c30*/  IMAD.MOV.U32 R22, RZ, RZ, -0x1 ;  /* 0xffffffffff167424 */ /* 0x000fd800078e00ff */
[----:B------:R-:W-:Y:S05]  /*12c40*/  WARPSYNC.COLLECTIVE R22, `(.L_x_1136) ;  /* 0x0000000016087348 */ /* 0x000fea0003c00000 */
[----:B------:R-:W-:Y:S01]  /*12c50*/  VOTE.ANY P0, P0 ;  /* 0x0000000000ff7806 */ /* 0x000fe20000000100 */
[----:B------:R-:W-:-:S12]  /*12c60*/  ENDCOLLECTIVE ;  /* 0x000000000000791b */ /* 0x000fd80003800000 */
.L_x_1136:
[----:B------:R-:W-:Y:S05]  /*12c70*/  BSYNC B0 ;  /* 0x0000000000007941 */ /* 0x000fea0003800000 */
.L_x_1135:
[----:B------:R-:W-:Y:S05]  /*12c80*/  BRA `(.L_x_1137) ;  /* 0xffffff2000e47947 */ /* 0x000fea000383ffff */
.L_x_711:
[----:B------:R-:W-:Y:S01]  /*12c90*/  BSSY B0, `(.L_x_1138) ;  /* 0x0000006000007945 */ /* 0x000fe20003800000 */
[----:B------:R-:W-:Y:S01]  /*12ca0*/  PLOP3.LUT P0, PT, P0, PT, PT, 0x8, 0x80 ;  /* 0x000000000080781c */ /* 0x000fe2000070e170 */
[----:B------:R-:W-:-:S12]  /*12cb0*/  IMAD.MOV.U32 R22, RZ, RZ, -0x1 ;  /* 0xffffffffff167424 */ /* 0x000fd800078e00ff */
[----:B------:R-:W-:Y:S05]  /*12cc0*/  WARPSYNC.COLLECTIVE R22, `(.L_x_1139) ;  /* 0x0000000016087348 */ /* 0x000fea0003c00000 */
[----:B------:R-:W-:Y:S01]  /*12cd0*/  VOTE.ANY P0, P0 ;  /* 0x0000000000ff7806 */ /* 0x000fe20000000100 */
[----:B------:R-:W-:-:S12]  /*12ce0*/  ENDCOLLECTIVE ;  /* 0x000000000000791b */ /* 0x000fd80003800000 */
.L_x_1139:
[----:B------:R-:W-:Y:S05]  /*12cf0*/  BSYNC B0 ;  /* 0x0000000000007941 */ /* 0x000fea0003800000 */
.L_x_1138:
[----:B------:R-:W-:Y:S05]  /*12d00*/  BRA `(.L_x_1140) ;  /* 0xffffff2400387947 */ /* 0x000fea000383ffff */
.L_x_713:
[----:B------:R-:W0:Y:S01]  /*12d10*/  S2R R82, SR_GEMASK ;  /* 0x0000000000527919 */ /* 0x000e220000003c00 */
[----:B------:R-:W-:Y:S01]  /*12d20*/  BSSY B0, `(.L_x_1141) ;  /* 0x0000007000007945 */ /* 0x000fe20003800000 */
[----:B------:R-:W-:Y:S01]  /*12d30*/  ISETP.NE.AND P0, PT, R20, 0x65, PT ;  /* 0x000000651400780c */ /* 0x000fe20003f05270 */
[----:B------:R-:W-:Y:S01]  /*12d40*/  IMAD.MOV.U32 R22, RZ, RZ, -0x1 ;  /* 0xffffffffff167424 */ /* 0x000fe200078e00ff */
[----:B------:R-:W-:-:S13]  /*12d50*/  PLOP3.LUT P2, PT, P2, PT, PT, 0x8, 0x80 ;  /* 0x000000000080781c */ /* 0x000fda000174e170 */
[----:B0-----:R-:W-:Y:S05]  /*12d60*/  WARPSYNC.COLLECTIVE R22, `(.L_x_1142) ;  /* 0x0000000016087348 */ /* 0x001fea0003c00000 */
[----:B------:R-:W-:Y:S01]  /*12d70*/  VOTE.ANY R22, PT, P2 ;  /* 0x0000000000167806 */ /* 0x000fe200010e0100 */
[----:B0-----:R-:W-:Y:S06]  /*12d80*/  ENDCOLLECTIVE ;  /* 0x000000000000791b */ /* 0x001fec0003800000 */
.L_x_1142:
[----:B------:R-:W-:Y:S05]  /*12d90*/  BSYNC B0 ;  /* 0x0000000000007941 */ /* 0x000fea0003800000 */
.L_x_1141:
[----:B------:R-:W-:Y:S01]  /*12da0*/  LOP3.LUT R22, R22, 0x80000000, R82, 0xec, !PT ;  /* 0x8000000016167812 */ /* 0x000fe200078eec52 */
[C---:B------:R-:W-:Y:S02]  /*12db0*/  VIADD R87, R67.reuse, 0x2 ;  /* 0x0000000243577836 */ /* 0x040fe40000000000 */
[C---:B------:R-:W-:Y:S02]  /*12dc0*/  VIADD R85, R67.reuse, 0x4 ;  /* 0x0000000443557836 */ /* 0x040fe40000000000 */
[C---:B------:R-:W-:Y:S02]  /*12dd0*/  VIADD R25, R22.reuse, 0xffffffff ;  /* 0xffffffff16197836 */ /* 0x040fe40000000000 */
[C---:B------:R-:W-:Y:S02]  /*12de0*/  VIADD R83, R67.reuse, 0x8 ;  /* 0x0000000843537836 */ /* 0x040fe40000000000 */
[----:B------:R-:W-:Y:S01]  /*12df0*/  VIADD R88, R67, 0x10 ;  /* 0x0000001043587836 */ /* 0x000fe20000000000 */
[----:B------:R-:W-:Y:S01]  /*12e00*/  LOP3.LUT R86, R22, R25, RZ, 0xc, !PT ;  /* 0x0000001916567212 */ /* 0x000fe200078e0cff */
[----:B------:R-:W-:-:S02]  /*12e10*/  IMAD.MOV.U32 R25, RZ, RZ, 0x1 ;  /* 0x00000001ff197424 */ /* 0x000fc400078e00ff */
[----:B------:R-:W-:-:S03]  /*12e20*/  IMAD.MOV.U32 R22, RZ, RZ, -0x1 ;  /* 0xffffffffff167424 */ /* 0x000fc600078e00ff */
[----:B------:R-:W0:Y:S02]  /*12e30*/  POPC R86, R86 ;  /* 0x0000005600567309 */ /* 0x000e240000000000 */
[----:B0-----:R-:W-:-:S07]  /*12e40*/  IMAD.MOV.U32 R24, RZ, RZ, R86 ;  /* 0x000000ffff187224 */ /* 0x001fce00078e0056 */
[----:B------:R-:W-:Y:S05]  /*12e50*/  WARPSYNC.COLLECTIVE R22, `(.L_x_1143) ;  /* 0x0000000016087348 */ /* 0x000fea0003c00000 */
[----:B------:R0:W1:Y:S02]  /*12e60*/  SHFL.DOWN P2, R26, R21, R25, R24 ;  /* 0x08000019151a7389 */ /* 0x0000640000040018 */
[----:B01----:R-:W-:Y:S05]  /*12e70*/  ENDCOLLECTIVE ;  /* 0x000000000000791b */ /* 0x003fea0003800000 */
.L_x_1143:
        /* <DEDUP_REMOVED lines=8> */
.L_x_1144:
        /* <DEDUP_REMOVED lines=8> */
.L_x_1145:
        /* <DEDUP_REMOVED lines=8> */
.L_x_1146:
        /* <DEDUP_REMOVED lines=8> */
.L_x_1147:
[----:B------:R-:W-:Y:S05]  /*13080*/  WARPSYNC.COLLECTIVE R22, `(.L_x_1148) ;  /* 0x0000000016087348 */ /* 0x000fea0003c00000 */
[----:B------:R-:W-:Y:S01]  /*13090*/  VOTE.ALL P0, P0 ;  /* 0x0000000000ff7806 */ /* 0x000fe20000000000 */
[----:B------:R-:W-:-:S12]  /*130a0*/  ENDCOLLECTIVE ;  /* 0x000000000000791b */ /* 0x000fd80003800000 */
.L_x_1148:
[----:B------:R-:W-:-:S04]  /*130b0*/  ISETP.GT.AND P2, PT, R88, R86, PT ;  /* 0x000000565800720c */ /* 0x000fc80003f44270 */
[----:B------:R-:W-:-:S05]  /*130c0*/  SEL R26, R26, RZ, !P2 ;  /* 0x000000ff1a1a7207 */ /* 0x000fca0005000000 */
[----:B------:R-:W-:Y:S02]  /*130d0*/  IMAD.IADD R86, R27, 0x1, R26 ;  /* 0x000000011b567824 */ /* 0x000fe400078e021a */
[----:B------:R-:W0:Y:S02]  /*130e0*/  LDC.64 R26, c[0x0][0x3a0] ;  /* 0x0000e800ff1a7b82 */ /* 0x000e240000000a00 */
[----:B0-----:R-:W-:-:S05]  /*130f0*/  IADD3 R92, P2, PT, R26, 0x100, RZ ;  /* 0x000001001a5c7810 */ /* 0x001fca0007f5e0ff */
[----:B------:R-:W-:Y:S01]  /*13100*/  IMAD.X R93, RZ, RZ, R27, P2 ;  /* 0x000000ffff5d7224 */ /* 0x000fe200010e061b */
[----:B------:R-:W-:Y:S07]  /*13110*/  BRA `(.L_x_1149) ;  /* 0xffffff2000d07947 */ /* 0x000fee000383ffff */
.L_x_715:
[----:B------:R-:W-:Y:S01]  /*13120*/  BSSY B0, `(.L_x_1150) ;  /* 0x0000006000007945 */ /* 0x000fe20003800000 */
[----:B------:R-:W-:Y:S01]  /*13130*/  PLOP3.LUT P0, PT, P0, PT, PT, 0x8, 0x80 ;  /* 0x000000000080781c */ /* 0x000fe2000070e170 */
[----:B------:R-:W-:-:S12]  /*13140*/  IMAD.MOV.U32 R22, RZ, RZ, -0x1 ;  /* 0xffffffffff167424 */ /* 0x000fd800078e00ff */
[----:B------:R-:W-:Y:S05]  /*13150*/  WARPSYNC.COLLECTIVE R22, `(.L_x_1151) ;  /* 0x0000000016087348 */ /* 0x000fea0003c00000 */
[----:B------:R-:W-:Y:S01]  /*13160*/  VOTE.ANY P0, P0 ;  /* 0x0000000000ff7806 */ /* 0x000fe20000000100 */
[----:B------:R-:W-:-:S12]  /*13170*/  ENDCOLLECTIVE ;  /* 0x000000000000791b */ /* 0x000fd80003800000 */
.L_x_1151:
[----:B------:R-:W-:Y:S05]  /*13180*/  BSYNC B0 ;  /* 0x0000000000007941 */ /* 0x000fea0003800000 */
.L_x_1150:
[----:B------:R-:W-:Y:S05]  /*13190*/  BRA `(.L_x_1152) ;  /* 0xffffff2000d87947 */ /* 0x000fea000383ffff */
.L_x_717:
[----:B------:R-:W-:Y:S01]  /*131a0*/  BSSY B0, `(.L_x_1153) ;  /* 0x0000006000007945 */ /* 0x000fe20003800000 */
[----:B------:R-:W-:Y:S01]  /*131b0*/  PLOP3.LUT P0, PT, P0, PT, PT, 0x8, 0x80 ;  /* 0x000000000080781c */ /* 0x000fe2000070e170 */
[----:B------:R-:W-:-:S12]  /*131c0*/  IMAD.MOV.U32 R22, RZ, RZ, -0x1 ;  /* 0xffffffffff167424 */ /* 0x000fd800078e00ff */
[----:B------:R-:W-:Y:S05]  /*131d0*/  WARPSYNC.COLLECTIVE R22, `(.L_x_1154) ;  /* 0x0000000016087348 */ /* 0x000fea0003c00000 */
[----:B------:R-:W-:Y:S01]  /*131e0*/  VOTE.ANY P0, P0 ;  /* 0x0000000000ff7806 */ /* 0x000fe20000000100 */
[----:B------:R-:W-:-:S12]  /*131f0*/  ENDCOLLECTIVE ;  /* 0x000000000000791b */ /* 0x000fd80003800000 */
.L_x_1154:
[----:B------:R-:W-:Y:S05]  /*13200*/  BSYNC B0 ;  /* 0x0000000000007941 */ /* 0x000fea0003800000 */
.L_x_1153:
[----:B------:R-:W-:Y:S05]  /*13210*/  BRA `(.L_x_1155) ;  /* 0xffffff24002c7947 */ /* 0x000fea000383ffff */
.L_x_719:
[----:B------:R-:W-:Y:S01]  /*13220*/  BSSY B0, `(.L_x_1156) ;  /* 0x0000006000007945 */ /* 0x000fe20003800000 */
[----:B------:R-:W-:Y:S01]  /*13230*/  PLOP3.LUT P2, PT, P0, PT, PT, 0x8, 0x80 ;  /* 0x000000000080781c */ /* 0x000fe2000074e170 */
[----:B------:R-:W-:-:S12]  /*13240*/  IMAD.MOV.U32 R22, RZ, RZ, -0x1 ;  /* 0xffffffffff167424 */ /* 0x000fd800078e00ff */
[----:B------:R-:W-:Y:S05]  /*13250*/  WARPSYNC.COLLECTIVE R22, `(.L_x_1157) ;  /* 0x0000000016087348 */ /* 0x000fea0003c00000 */
[----:B------:R-:W-:Y:S01]  /*13260*/  VOTE.ANY R22, PT, P2 ;  /* 0x0000000000167806 */ /* 0x000fe200010e0100 */
[----:B------:R-:W-:Y:S06]  /*13270*/  ENDCOLLECTIVE ;  /* 0x000000000000791b */ /* 0x000fec0003800000 */
.L_x_1157:
[----:B------:R-:W-:Y:S05]  /*13280*/  BSYNC B0 ;  /* 0x0000000000007941 */ /* 0x000fea0003800000 */
.L_x_1156:
[----:B------:R-:W-:Y:S01]  /*13290*/  LOP3.LUT R22, R22, 0x80000000, R82, 0xec, !PT ;  /* 0x8000000016167812 */ /* 0x000fe200078eec52 */
[----:B------:R-:W-:-:S04]  /*132a0*/  VIADD R81, R81, 0xffffffe0 ;  /* 0xffffffe051517836 */ /* 0x000fc80000000000 */
[----:B------:R-:W-:-:S05]  /*132b0*/  VIADD R25, R22, 0xffffffff ;  /* 0xffffffff16197836 */ /* 0x000fca0000000000 */
[----:B------:R-:W-:Y:S01]  /*132c0*/  LOP3.LUT R25, R22, R25, RZ, 0xc, !PT ;  /* 0x0000001916197212 */ /* 0x000fe200078e0cff */
[----:B------:R-:W-:-:S03]  /*132d0*/  IMAD.MOV.U32 R22, RZ, RZ, -0x1 ;  /* 0xffffffffff167424 */ /* 0x000fc600078e00ff */
[----:B------:R0:W1:Y:S02]  /*132e0*/  POPC R24, R25 ;  /* 0x0000001900187309 */ /* 0x0000640000000000 */
[----:B0-----:R-:W-:Y:S01]  /*132f0*/  IMAD.MOV.U32 R25, RZ, RZ, 0x1 ;  /* 0x00000001ff197424 */ /* 0x001fe200078e00ff */
[----:B-1----:R-:W-:-:S13]  /*13300*/  ISETP.GE.AND P0, PT, R67, R24, PT ;  /* 0x000000184300720c */ /* 0x002fda0003f06270 */
[----:B------:R-:W-:Y:S05]  /*13310*/  WARPSYNC.COLLECTIVE R22, `(.L_x_1158) ;  /* 0x0000000016087348 */ /* 0x000fea0003c00000 */
[----:B------:R0:W1:Y:S02]  /*13320*/  SHFL.DOWN P2, R26, R21, R25, R24 ;  /* 0x08000019151a7389 */ /* 0x0000640000040018 */
[----:B01----:R-:W-:Y:S05]  /*13330*/  ENDCOLLECTIVE ;  /* 0x000000000000791b */ /* 0x003fea0003800000 */
.L_x_1158:
        /* <DEDUP_REMOVED lines=8> */
.L_x_1159:
        /* <DEDUP_REMOVED lines=8> */
.L_x_1160:
[----:B------:R-:W-:Y:S01]  /*13440*/  IMAD.MOV.U32 R25, RZ, RZ, 0x8 ;  /* 0x00000008ff197424 */ /* 0x000fe200078e00ff */
[----:B------:R-:W-:Y:S02]  /*13450*/  SEL R26, R26, RZ, !P0 ;  /* 0x000000ff1a1a7207 */ /* 0x000fe40004000000 */
[----:B------:R-:W-:-:S03]  /*13460*/  ISETP.GT.AND P0, PT, R83, R24, PT ;  /* 0x000000185300720c */ /* 0x000fc60003f04270 */
[----:B------:R-:W-:-:S10]  /*13470*/  IMAD.IADD R21, R89, 0x1, R26 ;  /* 0x0000000159157824 */ /* 0x000fd400078e021a */
[----:B------:R-:W-:Y:S05]  /*13480*/  WARPSYNC.COLLECTIVE R22, `(.L_x_1161) ;  /* 0x0000000016087348 */ /* 0x000fea0003c00000 */
[----:B------:R0:W1:Y:S02]  /*13490*/  SHFL.DOWN P2, R26, R21, R25, R24 ;  /* 0x08000019151a7389 */ /* 0x0000640000040018 */
[----:B01----:R-:W-:Y:S05]  /*134a0*/  ENDCOLLECTIVE ;  /* 0x000000000000791b */ /* 0x003fea0003800000 */
.L_x_1161:
        /* <DEDUP_REMOVED lines=8> */
.L_x_1162:
[----:B------:R-:W-:Y:S02]  /*13530*/  SEL R26, R26, RZ, !P0 ;  /* 0x000000ff1a1a7207 */ /* 0x000fe40004000000 */
[----:B------:R-:W-:Y:S02]  /*13540*/  ISETP.NE.AND P0, PT, R20, 0x65, PT ;  /* 0x000000651400780c */ /* 0x000fe40003f05270 */
[----:B------:R-:W-:-:S11]  /*13550*/  IADD3 R86, PT, PT, R89, R26, R86 ;  /* 0x0000001a59567210 */ /* 0x000fd60007ffe056 */
[----:B------:R-:W-:Y:S05]  /*13560*/  WARPSYNC.COLLECTIVE R22, `(.L_x_1163) ;  /* 0x0000000016087348 */ /* 0x000fea0003c00000 */
[----:B------:R-:W-:Y:S01]  /*13570*/  VOTE.ALL P0, P0 ;  /* 0x0000000000ff7806 */ /* 0x000fe20000000000 */
[----:B------:R-:W-:-:S12]  /*13580*/  ENDCOLLECTIVE ;  /* 0x000000000000791b */ /* 0x000fd80003800000 */
.L_x_1163:
[----:B------:R-:W-:Y:S05]  /*13590*/  BRA `(.L_x_1164) ;  /* 0xffffff2000cc7947 */ /* 0x000fea000383ffff */
.L_x_987:
[----:B------:R-:W-:Y:S01]  /*135a0*/  BSSY B1, `(.L_x_1165) ;  /* 0x0000006000017945 */ /* 0x000fe20003800000 */
[----:B------:R-:W-:Y:S01]  /*135b0*/  PLOP3.LUT P0, PT, P0, PT, PT, 0x8, 0x80 ;  /* 0x000000000080781c */ /* 0x000fe2000070e170 */
[----:B------:R-:W-:-:S12]  /*135c0*/  IMAD.MOV.U32 R22, RZ, RZ, -0x1 ;  /* 0xffffffffff167424 */ /* 0x000fd800078e00ff */
[----:B------:R-:W-:Y:S05]  /*135d0*/  WARPSYNC.COLLECTIVE R22, `(.L_x_1166) ;  /* 0x0000000016087348 */ /* 0x000fea0003c00000 */
[----:B------:R-:W-:Y:S01]  /*135e0*/  VOTE.ANY P0, P0 ;  /* 0x0000000000ff7806 */ /* 0x000fe20000000100 */
[----:B------:R-:W-:-:S12]  /*135f0*/  ENDCOLLECTIVE ;  /* 0x000000000000791b */ /* 0x000fd80003800000 */
.L_x_1166:
[----:B------:R-:W-:Y:S05]  /*13600*/  BSYNC B1 ;  /* 0x0000000000017941 */ /* 0x000fea0003800000 */
.L_x_1165:
[----:B------:R-:W-:Y:S05]  /*13610*/  BRA `(.L_x_1167) ;  /* 0xffffffb000dc7947 */ /* 0x000fea000383ffff */
.L_x_989:
[----:B------:R-:W-:Y:S01]  /*13620*/  BSSY B1, `(.L_x_1168) ;  /* 0x0000006000017945 */ /* 0x000fe20003800000 */
[----:B------:R-:W-:Y:S01]  /*13630*/  PLOP3.LUT P0, PT, P0, PT, PT, 0x8, 0x80 ;  /* 0x000000000080781c */ /* 0x000fe2000070e170 */
[----:B------:R-:W-:-:S12]  /*13640*/  IMAD.MOV.U32 R22, RZ, RZ, -0x1 ;  /* 0xffffffffff167424 */ /* 0x000fd800078e00ff */
[----:B------:R-:W-:Y:S05]  /*13650*/  WARPSYNC.COLLECTIVE R22, `(.L_x_1169) ;  /* 0x0000000016087348 */ /* 0x000fea0003c00000 */
[----:B------:R-:W-:Y:S01]  /*13660*/  VOTE.ANY P0, P0 ;  /* 0x0000000000ff7806 */ /* 0x000fe20000000100 */
[----:B------:R-:W-:-:S12]  /*13670*/  ENDCOLLECTIVE ;  /* 0x000000000000791b */ /* 0x000fd80003800000 */
.L_x_1169:
[----:B------:R-:W-:Y:S05]  /*13680*/  BSYNC B1 ;  /* 0x0000000000017941 */ /* 0x000fea0003800000 */
.L_x_1168:
[----:B------:R-:W-:Y:S05]  /*13690*/  BRA `(.L_x_1170) ;  /* 0xffffffb400307947 */ /* 0x000fea000383ffff */
.L_x_991:
        /* <DEDUP_REMOVED lines=8> */
.L_x_1172:
[----:B------:R-:W-:Y:S05]  /*13720*/  BSYNC B1 ;  /* 0x0000000000017941 */ /* 0x000fea0003800000 */
.L_x_1171:
        /* <DEDUP_REMOVED lines=12> */
.L_x_1173:
        /* <DEDUP_REMOVED lines=8> */
.L_x_1174:
        /* <DEDUP_REMOVED lines=9> */
.L_x_1175:
        /* <DEDUP_REMOVED lines=9> */
.L_x_1176:
        /* <DEDUP_REMOVED lines=8> */
.L_x_1177:
[----:B------:R-:W-:Y:S05]  /*13a10*/  WARPSYNC.COLLECTIVE R22, `(.L_x_1178) ;  /* 0x0000000016087348 */ /* 0x000fea0003c00000 */
[----:B------:R-:W-:Y:S01]  /*13a20*/  VOTE.ALL P0, P0 ;  /* 0x0000000000ff7806 */ /* 0x000fe20000000000 */
[----:B------:R-:W-:-:S12]  /*13a30*/  ENDCOLLECTIVE ;  /* 0x000000000000791b */ /* 0x000fd80003800000 */
.L_x_1178:
[----:B------:R-:W0:Y:S01]  /*13a40*/  LDC.64 R20, c[0x0][0x3a0] ;  /* 0x0000e800ff147b82 */ /* 0x000e220000000a00 */
[----:B------:R-:W-:-:S04]  /*13a50*/  ISETP.GT.AND P2, PT, R87, R92, PT ;  /* 0x0000005c5700720c */ /* 0x000fc80003f44270 */
[----:B------:R-:W-:-:S05]  /*13a60*/  SEL R26, R26, RZ, !P2 ;  /* 0x000000ff1a1a7207 */ /* 0x000fca0005000000 */
[----:B------:R-:W-:Y:S01]  /*13a70*/  IMAD.IADD R86, R93, 0x1, R26 ;  /* 0x000000015d567824 */ /* 0x000fe200078e021a */
[----:B0-----:R-:W-:-:S05]  /*13a80*/  IADD3 R88, P2, PT, R20, 0x100, RZ ;  /* 0x0000010014587810 */ /* 0x001fca0007f5e0ff */
[----:B------:R-:W-:Y:S01]  /*13a90*/  IMAD.X R89, RZ, RZ, R21, P2 ;  /* 0x000000ffff597224 */ /* 0x000fe200010e0615 */
[----:B------:R-:W-:Y:S07]  /*13aa0*/  BRA `(.L_x_1179) ;  /* 0xffffffb000c87947 */ /* 0x000fee000383ffff */
.L_x_993:
[----:B------:R-:W-:Y:S01]  /*13ab0*/  BSSY B1, `(.L_x_1180) ;  /* 0x0000006000017945 */ /* 0x000fe20003800000 */
[----:B------:R-:W-:Y:S01]  /*13ac0*/  PLOP3.LUT P0, PT, P0, PT, PT, 0x8, 0x80 ;  /* 0x000000000080781c */ /* 0x000fe2000070e170 */
[----:B------:R-:W-:-:S12]  /*13ad0*/  IMAD.MOV.U32 R22, RZ, RZ, -0x1 ;  /* 0xffffffffff167424 */ /* 0x000fd800078e00ff */
[----:B------:R-:W-:Y:S05]  /*13ae0*/  WARPSYNC.COLLECTIVE R22, `(.L_x_1181) ;  /* 0x0000000016087348 */ /* 0x000fea0003c00000 */
[----:B------:R-:W-:Y:S01]  /*13af0*/  VOTE.ANY P0, P0 ;  /* 0x0000000000ff7806 */ /* 0x000fe20000000100 */
[----:B------:R-:W-:-:S12]  /*13b00*/  ENDCOLLECTIVE ;  /* 0x000000000000791b */ /* 0x000fd80003800000 */
.L_x_1181:
[----:B------:R-:W-:Y:S05]  /*13b10*/  BSYNC B1 ;  /* 0x0000000000017941 */ /* 0x000fea0003800000 */
.L_x_1180:
[----:B------:R-:W-:Y:S05]  /*13b20*/  BRA `(.L_x_1182) ;  /* 0xffffffb000d07947 */ /* 0x000fea000383ffff */
.L_x_995:
[----:B------:R-:W-:Y:S01]  /*13b30*/  BSSY B1, `(.L_x_1183) ;  /* 0x0000006000017945 */ /* 0x000fe20003800000 */
[----:B------:R-:W-:Y:S01]  /*13b40*/  PLOP3.LUT P0, PT, P0, PT, PT, 0x8, 0x80 ;  /* 0x000000000080781c */ /* 0x000fe2000070e170 */
[----:B------:R-:W-:-:S12]  /*13b50*/  IMAD.MOV.U32 R22, RZ, RZ, -0x1 ;  /* 0xffffffffff167424 */ /* 0x000fd800078e00ff */
[----:B------:R-:W-:Y:S05]  /*13b60*/  WARPSYNC.COLLECTIVE R22, `(.L_x_1184) ;  /* 0x0000000016087348 */ /* 0x000fea0003c00000 */
[----:B------:R-:W-:Y:S01]  /*13b70*/  VOTE.ANY P0, P0 ;  /* 0x0000000000ff7806 */ /* 0x000fe20000000100 */
[----:B------:R-:W-:-:S12]  /*13b80*/  ENDCOLLECTIVE ;  /* 0x000000000000791b */ /* 0x000fd80003800000 */
.L_x_1184:
[----:B------:R-:W-:Y:S05]  /*13b90*/  BSYNC B1 ;  /* 0x0000000000017941 */ /* 0x000fea0003800000 */
.L_x_1183:
[----:B------:R-:W-:Y:S05]  /*13ba0*/  BRA `(.L_x_1185) ;  /* 0xffffffb400247947 */ /* 0x000fea000383ffff */
.L_x_997:
[----:B------:R-:W-:Y:S01]  /*13bb0*/  BSSY B1, `(.L_x_1186) ;  /* 0x0000006000017945 */ /* 0x000fe20003800000 */
[----:B------:R-:W-:Y:S01]  /*13bc0*/  PLOP3.LUT P2, PT, P0, PT, PT, 0x8, 0x80 ;  /* 0x000000000080781c */ /* 0x000fe2000074e170 */
[----:B------:R-:W-:-:S12]  /*13bd0*/  IMAD.MOV.U32 R22, RZ, RZ, -0x1 ;  /* 0xffffffffff167424 */ /* 0x000fd800078e00ff */
[----:B------:R-:W-:Y:S05]  /*13be0*/  WARPSYNC.COLLECTIVE R22, `(.L_x_1187) ;  /* 0x0000000016087348 */ /* 0x000fea0003c00000 */
[----:B------:R-:W-:Y:S01]  /*13bf0*/  VOTE.ANY R22, PT, P2 ;  /* 0x0000000000167806 */ /* 0x000fe200010e0100 */
[----:B------:R-:W-:Y:S06]  /*13c00*/  ENDCOLLECTIVE ;  /* 0x000000000000791b */ /* 0x000fec0003800000 */
.L_x_1187:
[----:B------:R-:W-:Y:S05]  /*13c10*/  BSYNC B1 ;  /* 0x0000000000017941 */ /* 0x000fea0003800000 */
.L_x_1186:
        /* <DEDUP_REMOVED lines=11> */
.L_x_1188:
        /* <DEDUP_REMOVED lines=8> */
.L_x_1189:
        /* <DEDUP_REMOVED lines=8> */
.L_x_1190:
[----:B------:R-:W-:Y:S01]  /*13dd0*/  IMAD.MOV.U32 R25, RZ, RZ, 0x8 ;  /* 0x00000008ff197424 */ /* 0x000fe200078e00ff */
[----:B------:R-:W-:Y:S02]  /*13de0*/  SEL R26, R26, RZ, !P0 ;  /* 0x000000ff1a1a7207 */ /* 0x000fe40004000000 */
[----:B------:R-:W-:-:S03]  /*13df0*/  ISETP.GT.AND P0, PT, R31, R24, PT ;  /* 0x000000181f00720c */ /* 0x000fc60003f04270 */
[----:B------:R-:W-:-:S10]  /*13e00*/  IMAD.IADD R21, R93, 0x1, R26 ;  /* 0x000000015d157824 */ /* 0x000fd400078e021a */
[----:B------:R-:W-:Y:S05]  /*13e10*/  WARPSYNC.COLLECTIVE R22, `(.L_x_1191) ;  /* 0x0000000016087348 */ /* 0x000fea0003c00000 */
[----:B------:R0:W1:Y:S02]  /*13e20*/  SHFL.DOWN P2, R26, R21, R25, R24 ;  /* 0x08000019151a7389 */ /* 0x0000640000040018 */
[----:B01----:R-:W-:Y:S05]  /*13e30*/  ENDCOLLECTIVE ;  /* 0x000000000000791b */ /* 0x003fea0003800000 */
.L_x_1191:
        /* <DEDUP_REMOVED lines=8> */
.L_x_1192:
[----:B------:R-:W-:Y:S02]  /*13ec0*/  SEL R26, R26, RZ, !P0 ;  /* 0x000000ff1a1a7207 */ /* 0x000fe40004000000 */
[----:B------:R-:W-:Y:S02]  /*13ed0*/  ISETP.NE.AND P0, PT, R20, 0x65, PT ;  /* 0x000000651400780c */ /* 0x000fe40003f05270 */
[----:B------:R-:W-:-:S11]  /*13ee0*/  IADD3 R86, PT, PT, R93, R26, R86 ;  /* 0x0000001a5d567210 */ /* 0x000fd60007ffe056 */
[----:B------:R-:W-:Y:S05]  /*13ef0*/  WARPSYNC.COLLECTIVE R22, `(.L_x_1193) ;  /* 0x0000000016087348 */ /* 0x000fea0003c00000 */
[----:B------:R-:W-:Y:S01]  /*13f00*/  VOTE.ALL P0, P0 ;  /* 0x0000000000ff7806 */ /* 0x000fe20000000000 */
[----:B------:R-:W-:-:S12]  /*13f10*/  ENDCOLLECTIVE ;  /* 0x000000000000791b */ /* 0x000fd80003800000 */
.L_x_1193:
[----:B------:R-:W-:Y:S05]  /*13f20*/  BRA `(.L_x_1194) ;  /* 0xffffffb000c47947 */ /* 0x000fea000383ffff */
.L_x_1195:
        /* <DEDUP_REMOVED lines=13> */
.L_x_1307:


//--------------------- .text._ZN3cub18CUB_300001_SM_10006detail6select23DeviceSelectSweepKernelINS2_10policy_hubIiNS0_8NullTypeEiLb0ELNS0_10SelectImplE2EE10Policy1000EPiPS5_N6thrust24THRUST_300001_SM_1000_NS6detail15normal_iteratorINSC_10device_ptrIiEEEES9_NS0_13ScanTileStateIiLb1EEE7is_evenS5_iNS2_19streaming_context_tIiLb0EEELS6_2EEEvT0_T1_T2_T3_T4_T5_T6_T7_iT8_NS1_7vsmem_tE --------------------------
	.section	.text._ZN3cub18CUB_300001_SM_10006detail6select23DeviceSelectSweepKernelINS2_10policy_hubIiNS0_8NullTypeEiLb0ELNS0_10SelectImplE2EE10Policy1000EPiPS5_N6thrust24THRUST_300001_SM_1000_NS6detail15normal_iteratorINSC_10device_ptrIiEEEES9_NS0_13ScanTileStateIiLb1EEE7is_evenS5_iNS2_19streaming_context_tIiLb0EEELS6_2EEEvT0_T1_T2_T3_T4_T5_T6_T7_iT8_NS1_7vsmem_tE,"ax",@progbits
	.align	128
        .global         _ZN3cub18CUB_300001_SM_10006detail6select23DeviceSelectSweepKernelINS2_10policy_hubIiNS0_8NullTypeEiLb0ELNS0_10SelectImplE2EE10Policy1000EPiPS5_N6thrust24THRUST_300001_SM_1000_NS6detail15normal_iteratorINSC_10device_ptrIiEEEES9_NS0_13ScanTileStateIiLb1EEE7is_evenS5_iNS2_19streaming_context_tIiLb0EEELS6_2EEEvT0_T1_T2_T3_T4_T5_T6_T7_iT8_NS1_7vsmem_tE
        .type           _ZN3cub18CUB_300001_SM_10006detail6select23DeviceSelectSweepKernelINS2_10policy_hubIiNS0_8NullTypeEiLb0ELNS0_10SelectImplE2EE10Policy1000EPiPS5_N6thrust24THRUST_300001_SM_1000_NS6detail15normal_iteratorINSC_10device_ptrIiEEEES9_NS0_13ScanTileStateIiLb1EEE7is_evenS5_iNS2_19streaming_context_tIiLb0EEELS6_2EEEvT0_T1_T2_T3_T4_T5_T6_T7_iT8_NS1_7vsmem_tE,@function
        .size           _ZN3cub18CUB_300001_SM_10006detail6select23DeviceSelectSweepKernelINS2_10policy_hubIiNS0_8NullTypeEiLb0ELNS0_10SelectImplE2EE10Policy1000EPiPS5_N6thrust24THRUST_300001_SM_1000_NS6detail15normal_iteratorINSC_10device_ptrIiEEEES9_NS0_13ScanTileStateIiLb1EEE7is_evenS5_iNS2_19streaming_context_tIiLb0EEELS6_2EEEvT0_T1_T2_T3_T4_T5_T6_T7_iT8_NS1_7vsmem_tE,(.L_x_1308 - _ZN3cub18CUB_300001_SM_10006detail6select23DeviceSelectSweepKernelINS2_10policy_hubIiNS0_8NullTypeEiLb0ELNS0_10SelectImplE2EE10Policy1000EPiPS5_N6thrust24THRUST_300001_SM_1000_NS6detail15normal_iteratorINSC_10device_ptrIiEEEES9_NS0_13ScanTileStateIiLb1EEE7is_evenS5_iNS2_19streaming_context_tIiLb0EEELS6_2EEEvT0_T1_T2_T3_T4_T5_T6_T7_iT8_NS1_7vsmem_tE)
        .other          _ZN3cub18CUB_300001_SM_10006detail6select23DeviceSelectSweepKernelINS2_10policy_hubIiNS0_8NullTypeEiLb0ELNS0_10SelectImplE2EE10Policy1000EPiPS5_N6thrust24THRUST_300001_SM_1000_NS6detail15normal_iteratorINSC_10device_ptrIiEEEES9_NS0_13ScanTileStateIiLb1EEE7is_evenS5_iNS2_19streaming_context_tIiLb0EEELS6_2EEEvT0_T1_T2_T3_T4_T5_T6_T7_iT8_NS1_7vsmem_tE,@"STO_CUDA_ENTRY STV_DEFAULT"
_ZN3cub18CUB_300001_SM_10006detail6select23DeviceSelectSweepKernelINS2_10policy_hubIiNS0_8NullTypeEiLb0ELNS0_10SelectImplE2EE10Policy1000EPiPS5_N6thrust24THRUST_300001_SM_1000_NS6detail15normal_iteratorINSC_10device_ptrIiEEEES9_NS0_13ScanTileStateIiLb1EEE7is_evenS5_iNS2_19streaming_context_tIiLb0EEELS6_2EEEvT0_T1_T2_T3_T4_T5_T6_T7_iT8_NS1_7vsmem_tE:
.text._ZN3cub18CUB_300001_SM_10006detail6select23DeviceSelectSweepKernelINS2_10policy_hubIiNS0_8NullTypeEiLb0ELNS0_10SelectImplE2EE10Policy1000EPiPS5_N6thrust24THRUST_300001_SM_1000_NS6detail15normal_iteratorINSC_10device_ptrIiEEEES9_NS0_13ScanTileStateIiLb1EEE7is_evenS5_iNS2_19streaming_context_tIiLb0EEELS6_2EEEvT0_T1_T2_T3_T4_T5_T6_T7_iT8_NS1_7vsmem_tE:
        /* <DEDUP_REMOVED lines=14> */
[----:B------:R-:W1:Y:S08]  /*00e0*/  LDC R6, c[0x0][0x374] ;  /* 0x0000dd00ff067b82 */ /* 0x000e700000000800 */
[----:B------:R-:W2:Y:S01]  /*00f0*/  LDC.64 R4, c[0x0][0x380] ;  /* 0x0000e000ff047b82 */ /* 0x000ea20000000a00 */
[----:B-1----:R-:W-:Y:S01]  /*0100*/  IMAD R35, R6, UR6, R35 ;  /* 0x0000000606237c24 */ /* 0x002fe2000f8e0223 */
[----:B0-----:R-:W-:-:S02]  /*0110*/  LOP3.LUT R2, R0, 0x1f, RZ, 0xc0, !PT ;  /* 0x0000001f00027812 */ /* 0x001fc400078ec0ff */
[----:B------:R-:W-:-:S05]  /*0120*/  LOP3.LUT R3, R0, 0x3e0, RZ, 0xc0, !PT ;  /* 0x000003e000037812 */ /* 0x000fca00078ec0ff */
[----:B------:R-:W-:-:S04]  /*0130*/  IMAD R2, R3, 0x13, R2 ;  /* 0x0000001303027824 */ /* 0x000fc800078e0202 */
[----:B------:R-:W-:-:S04]  /*0140*/  IMAD R35, R35, 0x2d20, R2 ;  /* 0x00002d2023237824 */ /* 0x000fc800078e0202 */
[----:B--2---:R-:W-:-:S05]  /*0150*/  IMAD.WIDE.U32 R4, R35, 0x4, R4 ;  /* 0x0000000423047825 */ /* 0x004fca00078e0004 */
        /* <DEDUP_REMOVED lines=20> */
[----:B------:R-:W-:Y:S01]  /*02a0*/  SHF.R.U32.HI R2, RZ, 0x5, R0 ;  /* 0x00000005ff027819 */ /* 0x000fe20000011600 */
[----:B------:R-:W-:Y:S01]  /*02b0*/  UMOV UR4, 0x400 ;  /* 0x0000040000047882 */ /* 0x000fe20000000000 */
[----:B------:R-:W0:Y:S01]  /*02c0*/  S2R R3, SR_LANEID ;  /* 0x0000000000037919 */ /* 0x000e220000000000 */
[C---:B------:R-:W-:Y:S01]  /*02d0*/  ISETP.GE.U32.AND P4, PT, R0.reuse, 0x20, PT ;  /* 0x000000200000780c */ /* 0x040fe20003f86070 */
[----:B------:R-:W-:Y:S01]  /*02e0*/  VIADD R56, R0, 0x260 ;  /* 0x0000026000387836 */ /* 0x000fe20000000000 */
[----:B------:R-:W-:Y:S01]  /*02f0*/  ISETP.NE.AND P3, PT, R2, 0x12, PT ;  /* 0x000000120200780c */ /* 0x000fe20003f65270 */
[----:B------:R-:W-:-:S02]  /*0300*/  VIADD R54, R0, 0x720 ;  /* 0x0000072000367836 */ /* 0x000fc40000000000 */
[C---:B------:R-:W-:Y:S02]  /*0310*/  VIADD R50, R0.reuse, 0xe40 ;  /* 0x00000e4000327836 */ /* 0x040fe40000000000 */
[C---:B------:R-:W-:Y:S02]  /*0320*/  VIADD R62, R0.reuse, 0x1300 ;  /* 0x00001300003e7836 */ /* 0x040fe40000000000 */
[C---:B------:R-:W-:Y:S02]  /*0330*/  VIADD R64, R0.reuse, 0x1560 ;  /* 0x0000156000407836 */ /* 0x040fe40000000000 */
[C---:B------:R-:W-:Y:S02]  /*0340*/  VIADD R66, R0.reuse, 0x1c80 ;  /* 0x00001c8000427836 */ /* 0x040fe40000000000 */
[C---:B------:R-:W-:Y:S02]  /*0350*/  VIADD R68, R0.reuse, 0x1ee0 ;  /* 0x00001ee000447836 */ /* 0x040fe40000000000 */
[----:B------:R-:W-:-:S02]  /*0360*/  VIADD R70, R0, 0x2140 ;  /* 0x0000214000467836 */ /* 0x000fc40000000000 */
[C---:B------:R-:W-:Y:S02]  /*0370*/  VIADD R72, R0.reuse, 0x23a0 ;  /* 0x000023a000487836 */ /* 0x040fe40000000000 */
[C---:B------:R-:W-:Y:S01]  /*0380*/  VIADD R74, R0.reuse, 0x2600 ;  /* 0x00002600004a7836 */ /* 0x040fe20000000000 */
[----:B-1----:R-:W-:Y:S01]  /*0390*/  ULEA UR4, UR5, UR4, 0x18 ;  /* 0x0000000405047291 */ /* 0x002fe2000f8ec0ff */
[C---:B------:R-:W-:Y:S01]  /*03a0*/  VIADD R76, R0.reuse, 0x2860 ;  /* 0x00002860004c7836 */ /* 0x040fe20000000000 */
[----:B------:R-:W1:Y:S01]  /*03b0*/  LDCU UR5, c[0x0][0x3ac] ;  /* 0x00007580ff0577ac */ /* 0x000e620008000800 */
[----:B------:R-:W-:Y:S02]  /*03c0*/  VIADD R78, R0, 0x2ac0 ;  /* 0x00002ac0004e7836 */ /* 0x000fe40000000000 */
[----:B0-----:R-:W-:Y:S01]  /*03d0*/  IMAD R20, R2, 0x260, R3 ;  /* 0x0000026002147824 */ /* 0x001fe200078e0203 */
[C---:B------:R-:W-:Y:S02]  /*03e0*/  ISETP.NE.AND P1, PT, R3.reuse, 0x1f, PT ;  /* 0x0000001f0300780c */ /* 0x040fe40003f25270 */
[----:B------:R-:W-:-:S02]  /*03f0*/  ISETP.NE.AND P2, PT, R3, RZ, PT ;  /* 0x000000ff0300720c */ /* 0x000fc40003f45270 */
[----:B------:R-:W-:Y:S02]  /*0400*/  LEA R29, R20, UR4, 0x2 ;  /* 0x00000004141d7c11 */ /* 0x000fe4000f8e10ff */
[----:B-1----:R-:W-:-:S03]  /*0410*/  IADD3 R57, PT, PT, -R0, UR5, RZ ;  /* 0x0000000500397c10 */ /* 0x002fc6000fffe1ff */
        /* <DEDUP_REMOVED lines=33> */
[----:B0-----:R-:W-:-:S02]  /*0630*/  LOP3.LUT R40, R20, 0x1, RZ, 0xc, !PT ;  /* 0x0000000114287812 */ /* 0x001fc400078e0cff */
[----:B------:R-:W-:Y:S01]  /*0640*/  LOP3.LUT R3, R20, 0x1, RZ, 0xc0, !PT ;  /* 0x0000000114037812 */ /* 0x000fe200078ec0ff */
[----:B------:R-:W0:Y:S01]  /*0650*/  LDS R32, [R4+0x2c] ;  /* 0x00002c0004207984 */ /* 0x000e220000000800 */
[----:B-1----:R-:W-:Y:S02]  /*0660*/  LOP3.LUT R5, R21, 0x1, RZ, 0xc, !PT ;  /* 0x0000000115057812 */ /* 0x002fe400078e0cff */
[----:B------:R-:W-:Y:S01]  /*0670*/  ISETP.NE.AND P5, PT, R3, RZ, PT ;  /* 0x000000ff0300720c */ /* 0x000fe20003fa5270 */
[----:B------:R-:W1:Y:S01]  /*0680*/  LDS R31, [R4+0x30] ;  /* 0x00003000041f7984 */ /* 0x000e620000000800 */
[----:B--2---:R-:W-:-:S03]  /*0690*/  LOP3.LUT R35, R23, 0x1, RZ, 0xc, !PT ;  /* 0x0000000117237812 */ /* 0x004fc600078e0cff */
[----:B------:R-:W2:Y:S01]  /*06a0*/  LDS R30, [R4+0x34] ;  /* 0x00003400041e7984 */ /* 0x000ea20000000800 */
[----:B---3--:R-:W-:Y:S02]  /*06b0*/  LOP3.LUT R36, R17, 0x1, RZ, 0xc, !PT ;  /* 0x0000000111247812 */ /* 0x008fe400078e0cff */
[----:B------:R-:W-:Y:S01]  /*06c0*/  IADD3 R5, PT, PT, R35, R5, R40 ;  /* 0x0000000523057210 */ /* 0x000fe20007ffe028 */
[----:B------:R-:W3:Y:S01]  /*06d0*/  LDS R29, [R4+0x38] ;  /* 0x00003800041d7984 */ /* 0x000ee20000000800 */
[----:B----4-:R-:W-:-:S03]  /*06e0*/  LOP3.LUT R7, R24, 0x1, RZ, 0xc, !PT ;  /* 0x0000000118077812 */ /* 0x010fc600078e0cff */
[----:B------:R-:W4:Y:S01]  /*06f0*/  LDS R28, [R4+0x3c] ;  /* 0x00003c00041c7984 */ /* 0x000f220000000800 */
[----:B------:R-:W-:Y:S02]  /*0700*/  IADD3 R7, PT, PT, R7, R36, R5 ;  /* 0x0000002407077210 */ /* 0x000fe40007ffe005 */
[----:B-----5:R-:W-:Y:S01]  /*0710*/  LOP3.LUT R5, R19, 0x1, RZ, 0xc, !PT ;  /* 0x0000000113057812 */ /* 0x020fe200078e0cff */
[----:B------:R-:W5:Y:S01]  /*0720*/  LDS R27, [R4+0x40] ;  /* 0x00004000041b7984 */ /* 0x000f620000000800 */
[----:B------:R-:W-:-:S03]  /*0730*/  LOP3.LUT R6, R22, 0x1, RZ, 0xc, !PT ;  /* 0x0000000116067812 */ /* 0x000fc600078e0cff */
[----:B------:R-:W5:Y:S01]  /*0740*/  LDS R26, [R4+0x44] ;  /* 0x00004400041a7984 */ /* 0x000f620000000800 */
[----:B------:R-:W-:Y:S02]  /*0750*/  IADD3 R5, PT, PT, R6, R5, R7 ;  /* 0x0000000506057210 */ /* 0x000fe40007ffe007 */
[----:B------:R-:W-:Y:S01]  /*0760*/  LOP3.LUT R38, R16, 0x1, RZ, 0xc, !PT ;  /* 0x0000000110267812 */ /* 0x000fe200078e0cff */
[----:B------:R1:W5:Y:S01]  /*0770*/  LDS R25, [R4+0x48] ;  /* 0x0000480004197984 */ /* 0x0003620000000800 */
[----:B------:R-:W-:Y:S02]  /*0780*/  LOP3.LUT R37, R18, 0x1, RZ, 0xc, !PT ;  /* 0x0000000112257812 */ /* 0x000fe400078e0cff */
[----:B------:R-:W-:Y:S02]  /*0790*/  LOP3.LUT R3, R16, 0x1, RZ, 0xc0, !PT ;  /* 0x0000000110037812 */ /* 0x000fe400078ec0ff */
[----:B------:R-:W-:Y:S02]  /*07a0*/  LOP3.LUT R39, R34, 0x1, RZ, 0xc, !PT ;  /* 0x0000000122277812 */ /* 0x000fe400078e0cff */
[----:B------:R-:W-:-:S02]  /*07b0*/  IADD3 R42, PT, PT, R37, R38, R5 ;  /* 0x00000026252a7210 */ /* 0x000fc40007ffe005 */
[----:B------:R-:W-:-:S03]  /*07c0*/  LOP3.LUT R6, R33, 0x1, RZ, 0xc, !PT ;  /* 0x0000000121067812 */ /* 0x000fc600078e0cff */
[----:B------:R-:W-:Y:S01]  /*07d0*/  IMAD.IADD R41, R39, 0x1, R42 ;  /* 0x0000000127297824 */ /* 0x000fe200078e022a */
[----:B0-----:R-:W-:Y:S02]  /*07e0*/  LOP3.LUT R5, R32, 0x1, RZ, 0xc, !PT ;  /* 0x0000000120057812 */ /* 0x001fe400078e0cff */
[----:B-1----:R-:W-:Y:S02]  /*07f0*/  LOP3.LUT R4, R31, 0x1, RZ, 0xc, !PT ;  /* 0x000000011f047812 */ /* 0x002fe400078e0cff */
[----:B------:R-:W-:Y:S02]  /*0800*/  IADD3 R6, PT, PT, R5, R6, R41 ;  /* 0x0000000605067210 */ /* 0x000fe40007ffe029 */
[----:B--2---:R-:W-:-:S04]  /*0810*/  LOP3.LUT R5, R30, 0x1, RZ, 0xc, !PT ;  /* 0x000000011e057812 */ /* 0x004fc800078e0cff */
[----:B------:R-:W-:Y:S02]  /*0820*/  IADD3 R6, PT, PT, R5, R4, R6 ;  /* 0x0000000405067210 */ /* 0x000fe40007ffe006 */
[----:B---3--:R-:W-:Y:S02]  /*0830*/  LOP3.LUT R4, R29, 0x1, RZ, 0xc, !PT ;  /* 0x000000011d047812 */ /* 0x008fe400078e0cff */
[----:B----4-:R-:W-:-:S04]  /*0840*/  LOP3.LUT R5, R28, 0x1, RZ, 0xc, !PT ;  /* 0x000000011c057812 */ /* 0x010fc800078e0cff */
[----:B------:R-:W-:Y:S02]  /*0850*/  IADD3 R7, PT, PT, R5, R4, R6 ;  /* 0x0000000405077210 */ /* 0x000fe40007ffe006 */
[----:B-----5:R-:W-:Y:S02]  /*0860*/  LOP3.LUT R4, R27, 0x1, RZ, 0xc, !PT ;  /* 0x000000011b047812 */ /* 0x020fe400078e0cff */
[----:B------:R-:W-:Y:S02]  /*0870*/  LOP3.LUT R5, R26, 0x1, RZ, 0xc, !PT ;  /* 0x000000011a057812 */ /* 0x000fe400078e0cff */
[----:B------:R-:W-:Y:S02]  /*0880*/  LOP3.LUT R6, R25, 0x1, RZ, 0xc, !PT ;  /* 0x0000000119067812 */ /* 0x000fe400078e0cff */
[----:B------:R-:W-:-:S05]  /*0890*/  IADD3 R5, PT, PT, R5, R4, R7 ;  /* 0x0000000405057210 */ /* 0x000fca0007ffe007 */
        /* <DEDUP_REMOVED lines=14> */
[----:B------:R0:W-:Y:S01]  /*0980*/  @!P1 STS [R45], R44 ;  /* 0x0000002c2d009388 */ /* 0x0001e20000000800 */
[----:B------:R-:W-:Y:S01]  /*0990*/  BAR.SYNC.DEFER_BLOCKING 0x0 ;  /* 0x0000000000007b1d */ /* 0x000fe20000010000 */
[----:B------:R-:W-:Y:S02]  /*09a0*/  ISETP.NE.AND P1, PT, R2, 0x11, PT ;  /* 0x000000110200780c */ /* 0x000fe40003f25270 */
[----:B0-----:R-:W-:-:S03]  /*09b0*/  LOP3.LUT R44, R26, 0x1, RZ, 0xc, !PT ;  /* 0x000000011a2c7812 */ /* 0x001fc600078e0cff */
        /* <DEDUP_REMOVED lines=31> */
[C---:B------:R-:W-:Y:S02]  /*0bb0*/  ISETP.NE.AND P0, PT, R2.reuse, 0xa, PT ;  /* 0x0000000a0200780c */ /* 0x040fe40003f05270 */
[----:B------:R-:W-:Y:S02]  /*0bc0*/  LOP3.LUT R4, R23, 0x1, RZ, 0xc0, !PT ;  /* 0x0000000117047812 */ /* 0x000fe400078ec0ff */
[----:B------:R-:W-:Y:S02]  /*0bd0*/  SEL R45, R5, R45, !P0 ;  /* 0x0000002d052d7207 */ /* 0x000fe40004000000 */
[----:B------:R-:W-:-:S04]  /*0be0*/  ISETP.NE.AND P0, PT, R2, 0xb, PT ;  /* 0x0000000b0200780c */ /* 0x000fc80003f05270 */
[----:B------:R-:W-:Y:S02]  /*0bf0*/  SEL R45, R6, R45, !P0 ;  /* 0x0000002d062d7207 */ /* 0x000fe40004000000 */
[C---:B------:R-:W-:Y:S01]  /*0c00*/  ISETP.NE.AND P0, PT, R2.reuse, 0xc, PT ;  /* 0x0000000c0200780c */ /* 0x040fe20003f05270 */
[----:B0-----:R-:W-:Y:S01]  /*0c10*/  IMAD.IADD R12, R7, 0x1, R12 ;  /* 0x00000001070c7824 */ /* 0x001fe200078e020c */
[----:B------:R-:W-:Y:S02]  /*0c20*/  LOP3.LUT R6, R25, 0x1, RZ, 0xc0, !PT ;  /* 0x0000000119067812 */ /* 0x000fe400078ec0ff */
[----:B------:R-:W-:Y:S01]  /*0c30*/  SEL R45, R7, R45, !P0 ;  /* 0x0000002d072d7207 */ /* 0x000fe20004000000 */
[----:B------:R-:W-:Y:S01]  /*0c40*/  IMAD.IADD R13, R13, 0x1, R12 ;  /* 0x000000010d0d7824 */ /* 0x000fe200078e020c */
[----:B------:R-:W-:-:S03]  /*0c50*/  ISETP.NE.AND P0, PT, R2, 0xd, PT ;  /* 0x0000000d0200780c */ /* 0x000fc60003f05270 */
[----:B------:R-:W-:Y:S01]  /*0c60*/  IMAD.IADD R14, R14, 0x1, R13 ;  /* 0x000000010e0e7824 */ /* 0x000fe200078e020d */
[----:B------:R-:W-:Y:S02]  /*0c70*/  SEL R45, R12, R45, !P0 ;  /* 0x0000002d0c2d7207 */ /* 0x000fe40004000000 */
[----:B------:R-:W-:Y:S01]  /*0c80*/  ISETP.NE.AND P0, PT, R2, 0xe, PT ;  /* 0x0000000e0200780c */ /* 0x000fe20003f05270 */
[----:B------:R-:W-:-:S03]  /*0c90*/  IMAD.IADD R15, R15, 0x1, R14 ;  /* 0x000000010f0f7824 */ /* 0x000fc600078e020e */
[----:B------:R-:W-:Y:S02]  /*0ca0*/  SEL R45, R13, R45, !P0 ;  /* 0x0000002d0d2d7207 */ /* 0x000fe40004000000 */
[----:B------:R-:W-:Y:S01]  /*0cb0*/  ISETP.NE.AND P0, PT, R2, 0xf, PT ;  /* 0x0000000f0200780c */ /* 0x000fe20003f05270 */
[----:B-1----:R-:W-:Y:S01]  /*0cc0*/  IMAD.IADD R8, R15, 0x1, R8 ;  /* 0x000000010f087824 */ /* 0x002fe200078e0208 */
[----:B------:R-:W-:Y:S02]  /*0cd0*/  LOP3.LUT R13, R21, 0x1, RZ, 0xc, !PT ;  /* 0x00000001150d7812 */ /* 0x000fe400078e0cff */
[----:B------:R-:W-:Y:S01]  /*0ce0*/  SEL R45, R14, R45, !P0 ;  /* 0x0000002d0e2d7207 */ /* 0x000fe20004000000 */
[----:B------:R-:W-:Y:S01]  /*0cf0*/  IMAD.IADD R9, R9, 0x1, R8 ;  /* 0x0000000109097824 */ /* 0x000fe200078e0208 */
[----:B------:R-:W-:Y:S02]  /*0d00*/  ISETP.NE.AND P0, PT, R2, 0x10, PT ;  /* 0x000000100200780c */ /* 0x000fe40003f05270 */
[----:B------:R-:W-:-:S02]  /*0d10*/  LOP3.LUT R2, R17, 0x1, RZ, 0xc0, !PT ;  /* 0x0000000111027812 */ /* 0x000fc400078ec0ff */
[----:B------:R-:W-:Y:S02]  /*0d20*/  SEL R45, R15, R45, !P0 ;  /* 0x0000002d0f2d7207 */ /* 0x000fe40004000000 */
[----:B------:R-:W-:Y:S02]  /*0d30*/  ISETP.NE.U32.AND P0, PT, R4, 0x1, PT ;  /* 0x000000010400780c */ /* 0x000fe40003f05070 */
[----:B------:R-:W-:Y:S02]  /*0d40*/  SEL R45, R8, R45, !P1 ;  /* 0x0000002d082d7207 */ /* 0x000fe40004800000 */
[----:B------:R-:W-:Y:S02]  /*0d50*/  ISETP.NE.AND P1, PT, R2, RZ, PT ;  /* 0x000000ff0200720c */ /* 0x000fe40003f25270 */
[----:B------:R-:W-:Y:S02]  /*0d60*/  SEL R45, R9, R45, !P3 ;  /* 0x0000002d092d7207 */ /* 0x000fe40005800000 */
[----:B------:R-:W-:-:S02]  /*0d70*/  SEL R2, R43, RZ, P2 ;  /* 0x000000ff2b027207 */ /* 0x000fc40001000000 */
[----:B------:R-:W-:Y:S02]  /*0d80*/  SEL R45, R45, RZ, P4 ;  /* 0x000000ff2d2d7207 */ /* 0x000fe40002000000 */
[----:B------:R-:W-:Y:S01]  /*0d90*/  ISETP.NE.U32.AND P2, PT, R3, 0x1, PT ;  /* 0x000000010300780c */ /* 0x000fe20003f45070 */
[----:B------:R-:W-:Y:S01]  /*0da0*/  IMAD.IADD R3, R10, 0x1, R9 ;  /* 0x000000010a037824 */ /* 0x000fe200078e0209 */
[----:B------:R-:W-:Y:S01]  /*0db0*/  LOP3.LUT R4, R18, 0x1, RZ, 0xc0, !PT ;  /* 0x0000000112047812 */ /* 0x000fe200078ec0ff */
[----:B------:R-:W-:Y:S01]  /*0dc0*/  IMAD.IADD R45, R45, 0x1, R2 ;  /* 0x000000012d2d7824 */ /* 0x000fe200078e0202 */
[----:B------:R-:W-:Y:S02]  /*0dd0*/  LOP3.LUT P4, RZ, R21, 0x1, RZ, 0xc0, !PT ;  /* 0x0000000115ff7812 */ /* 0x000fe4000788c0ff */
[----:B------:R-:W-:Y:S01]  /*0de0*/  IADD3 R9, PT, PT, -R3, 0x2d20, RZ ;  /* 0x00002d2003097810 */ /* 0x000fe20007ffe1ff */
[--C-:B------:R-:W-:Y:S01]  /*0df0*/  IMAD.IADD R7, R40, 0x1, R45.reuse ;  /* 0x0000000128077824 */ /* 0x100fe200078e022d */
[----:B------:R-:W-:Y:S01]  /*0e00*/  ISETP.NE.U32.AND P3, PT, R4, 0x1, PT ;  /* 0x000000010400780c */ /* 0x000fe20003f65070 */
[C---:B------:R-:W-:Y:S01]  /*0e10*/  IMAD R8, R0.reuse, 0x13, -R45 ;  /* 0x0000001300087824 */ /* 0x040fe200078e0a2d */
[----:B------:R-:W-:Y:S01]  /*0e20*/  ISETP.GE.AND P6, PT, R0, R9, PT ;  /* 0x000000090000720c */ /* 0x000fe20003fc6270 */
[C---:B------:R-:W-:Y:S01]  /*0e30*/  IMAD.IADD R5, R45.reuse, 0x1, R9 ;  /* 0x000000012d057824 */ /* 0x040fe200078e0209 */
[----:B------:R-:W-:Y:S01]  /*0e40*/  LOP3.LUT R4, R34, 0x1, RZ, 0xc0, !PT ;  /* 0x0000000122047812 */ /* 0x000fe200078ec0ff */
[----:B------:R-:W-:Y:S01]  /*0e50*/  IMAD R7, R0, 0x13, -R7 ;  /* 0x0000001300077824 */ /* 0x000fe200078e0a07 */
[----:B------:R-:W-:Y:S01]  /*0e60*/  LOP3.LUT R10, R22, 0x1, RZ, 0xc, !PT ;  /* 0x00000001160a7812 */ /* 0x000fe200078e0cff */
[----:B------:R-:W-:Y:S01]  /*0e70*/  IMAD.IADD R2, R40, 0x1, R5 ;  /* 0x0000000128027824 */ /* 0x000fe200078e0205 */
[----:B------:R-:W-:Y:S01]  /*0e80*/  IADD3 R40, PT, PT, R45, R13, R40 ;  /* 0x0000000d2d287210 */ /* 0x000fe20007ffe028 */
[----:B------:R-:W-:Y:S01]  /*0e90*/  VIADD R7, R7, 0x1 ;  /* 0x0000000107077836 */ /* 0x000fe20000000000 */
[----:B------:R-:W-:Y:S01]  /*0ea0*/  SEL R8, R5, R8, !P5 ;  /* 0x0000000805087207 */ /* 0x000fe20006800000 */
[----:B------:R-:W-:Y:S01]  /*0eb0*/  IMAD.IADD R13, R2, 0x1, R13 ;  /* 0x00000001020d7824 */ /* 0x000fe200078e020d */
[----:B------:R-:W-:Y:S01]  /*0ec0*/  ISETP.NE.AND P5, PT, R4, RZ, PT ;  /* 0x000000ff0400720c */ /* 0x000fe20003fa5270 */
[--C-:B------:R-:W-:Y:S01]  /*0ed0*/  IMAD.IADD R5, R35, 0x1, R40.reuse ;  /* 0x0000000123057824 */ /* 0x100fe200078e0228 */
[----:B------:R-:W-:Y:S01]  /*0ee0*/  SEL R11, R2, R7, !P4 ;  /* 0x00000007020b7207 */ /* 0x000fe20006000000 */
[----:B------:R-:W-:Y:S01]  /*0ef0*/  IMAD R2, R0, 0x13, -R40 ;  /* 0x0000001300027824 */ /* 0x000fe200078e0a28 */
[----:B------:R-:W-:Y:S01]  /*0f00*/  LOP3.LUT R4, RZ, R0, RZ, 0x33, !PT ;  /* 0x00000000ff047212 */ /* 0x000fe200078e33ff */
[----:B------:R-:W-:Y:S01]  /*0f10*/  IMAD.IADD R15, R36, 0x1, R5 ;  /* 0x00000001240f7824 */ /* 0x000fe200078e0205 */
[----:B------:R-:W-:Y:S01]  /*0f20*/  ISETP.NE.U32.AND P4, PT, R6, 0x1, PT ;  /* 0x000000010600780c */ /* 0x000fe20003f85070 */
[----:B------:R-:W-:Y:S01]  /*0f30*/  VIADD R2, R2, 0x2 ;  /* 0x0000000202027836 */ /* 0x000fe20000000000 */
[----:B------:R-:W-:Y:S01]  /*0f40*/  LOP3.LUT R6, R19, 0x1, RZ, 0xc, !PT ;  /* 0x0000000113067812 */ /* 0x000fe200078e0cff */
[----:B------:R-:W-:-:S02]  /*0f50*/  IMAD.IADD R7, R0, 0x1, -R9 ;  /* 0x0000000100077824 */ /* 0x000fc400078e0a09 */
[----:B------:R-:W-:Y:S01]  /*0f60*/  @!P6 VIADD R7, R4, UR5 ;  /* 0x000000050407ec36 */ /* 0x000fe20008000000 */
[----:B------:R-:W-:Y:S01]  /*0f70*/  SEL R12, R2, R13, !P0 ;  /* 0x0000000d020c7207 */ /* 0x000fe20004000000 */
[----:B------:R-:W-:Y:S01]  /*0f80*/  IMAD.IADD R13, R35, 0x1, R13 ;  /* 0x00000001230d7824 */ /* 0x000fe200078e020d */
[----:B------:R-:W-:Y:S01]  /*0f90*/  LOP3.LUT R4, R24, 0x1, RZ, 0xc, !PT ;  /* 0x0000000118047812 */ /* 0x000fe200078e0cff */
[----:B------:R-:W-:Y:S01]  /*0fa0*/  IMAD R2, R0, 0x13, -R15 ;  /* 0x0000001300027824 */ /* 0x000fe200078e0a0f */
[----:B------:R-:W-:Y:S01]  /*0fb0*/  LOP3.LUT P0, RZ, R24, 0x1, RZ, 0xc0, !PT ;  /* 0x0000000118ff7812 */ /* 0x000fe2000780c0ff */
[----:B------:R-:W-:Y:S01]  /*0fc0*/  IMAD.IADD R47, R42, 0x1, R45 ;  /* 0x000000012a2f7824 */ /* 0x000fe200078e022d */
[----:B------:R-:W-:Y:S01]  /*0fd0*/  ISETP.GE.AND P6, PT, R50, R9, PT ;  /* 0x000000093200720c */ /* 0x000fe20003fc6270 */
[----:B------:R-:W-:Y:S01]  /*0fe0*/  IMAD R5, R0, 0x13, -R5 ;  /* 0x0000001300057824 */ /* 0x000fe200078e0a05 */
[----:B------:R-:W-:Y:S01]  /*0ff0*/  LEA R12, R12, UR4, 0x2 ;  /* 0x000000040c0c7c11 */ /* 0x000fe2000f8e10ff */
[----:B------:R-:W-:-:S02]  /*1000*/  IMAD.IADD R45, R41, 0x1, R45 ;  /* 0x00000001292d7824 */ /* 0x000fc400078e022d */
[----:B------:R-:W-:Y:S02]  /*1010*/  IMAD.IADD R41, R15, 0x1, R4 ;  /* 0x000000010f297824 */ /* 0x000fe400078e0204 */
[----:B------:R-:W-:Y:S02]  /*1020*/  IMAD.IADD R35, R36, 0x1, R13 ;  /* 0x0000000124237824 */ /* 0x000fe400078e020d */
[----:B------:R-:W-:Y:S02]  /*1030*/  VIADD R2, R2, 0x4 ;  /* 0x0000000402027836 */ /* 0x000fe40000000000 */
[----:B------:R-:W-:Y:S02]  /*1040*/  VIADD R5, R5, 0x3 ;  /* 0x0000000305057836 */ /* 0x000fe40000000000 */
[----:B------:R-:W-:Y:S01]  /*1050*/  IMAD.IADD R43, R41, 0x1, R6 ;  /* 0x00000001292b7824 */ /* 0x000fe200078e0206 */
[C---:B------:R-:W-:Y:S01]  /*1060*/  SEL R14, R35.reuse, R2, !P0 ;  /* 0x00000002230e7207 */ /* 0x040fe20004000000 */
[----:B------:R-:W-:Y:S01]  /*1070*/  IMAD.IADD R35, R35, 0x1, R4 ;  /* 0x0000000123237824 */ /* 0x000fe200078e0204 */
[----:B------:R-:W-:Y:S01]  /*1080*/  SEL R15, R13, R5, !P1 ;  /* 0x000000050d0f7207 */ /* 0x000fe20004800000 */
[----:B------:R-:W-:Y:S01]  /*1090*/  IMAD.IADD R13, R43, 0x1, R10 ;  /* 0x000000012b0d7824 */ /* 0x000fe200078e020a */
[----:B------:R-:W-:Y:S01]  /*10a0*/  LOP3.LUT P1, RZ, R22, 0x1, RZ, 0xc0, !PT ;  /* 0x0000000116ff7812 */ /* 0x000fe2000782c0ff */
[C---:B------:R-:W-:Y:S01]  /*10b0*/  IMAD R43, R0.reuse, 0x13, -R43 ;  /* 0x00000013002b7824 */ /* 0x040fe200078e0a2b */
[----:B------:R-:W-:Y:S01]  /*10c0*/  LOP3.LUT P0, RZ, R19, 0x1, RZ, 0xc0, !PT ;  /* 0x0000000113ff7812 */ /* 0x000fe2000780c0ff */
[----:B------:R-:W-:Y:S01]  /*10d0*/  IMAD.IADD R5, R35, 0x1, R6 ;  /* 0x0000000123057824 */ /* 0x000fe200078e0206 */
[----:B------:R-:W-:Y:S01]  /*10e0*/  LOP3.LUT R6, R33, 0x1, RZ, 0xc, !PT ;  /* 0x0000000121067812 */ /* 0x000fe200078e0cff */
[----:B------:R-:W-:-:S02]  /*10f0*/  IMAD R2, R0, 0x13, -R13 ;  /* 0x0000001300027824 */ /* 0x000fc400078e0a0d */
[----:B------:R-:W-:Y:S02]  /*1100*/  VIADD R40, R43, 0x6 ;  /* 0x000000062b287836 */ /* 0x000fe40000000000 */
[C---:B------:R-:W-:Y:S01]  /*1110*/  IMAD.IADD R43, R5.reuse, 0x1, R10 ;  /* 0x00000001052b7824 */ /* 0x040fe200078e020a */
[----:B------:R-:W-:Y:S01]  /*1120*/  LOP3.LUT R10, R32, 0x1, RZ, 0xc, !PT ;  /* 0x00000001200a7812 */ /* 0x000fe200078e0cff */
[----:B------:R-:W-:Y:S01]  /*1130*/  IMAD.IADD R13, R38, 0x1, R13 ;  /* 0x00000001260d7824 */ /* 0x000fe200078e020d */
[----:B------:R-:W-:Y:S01]  /*1140*/  SEL R40, R5, R40, !P1 ;  /* 0x0000002805287207 */ /* 0x000fe20004800000 */
[----:B------:R-:W-:Y:S01]  /*1150*/  IMAD R41, R0, 0x13, -R41 ;  /* 0x0000001300297824 */ /* 0x000fe200078e0a29 */
[----:B------:R-:W-:Y:S01]  /*1160*/  LOP3.LUT P1, RZ, R31, 0x1, RZ, 0xc0, !PT ;  /* 0x000000011fff7812 */ /* 0x000fe2000782c0ff */
[----:B------:R-:W-:Y:S02]  /*1170*/  VIADD R2, R2, 0x7 ;  /* 0x0000000702027836 */ /* 0x000fe40000000000 */
[----:B------:R-:W-:-:S02]  /*1180*/  IMAD.IADD R38, R38, 0x1, R43 ;  /* 0x0000000126267824 */ /* 0x000fc400078e022b */
[----:B------:R-:W-:Y:S02]  /*1190*/  IMAD R13, R0, 0x13, -R13 ;  /* 0x00000013000d7824 */ /* 0x000fe400078e0a0d */
[----:B------:R-:W-:Y:S01]  /*11a0*/  VIADD R36, R41, 0x5 ;  /* 0x0000000529247836 */ /* 0x000fe20000000000 */
[----:B------:R-:W-:Y:S01]  /*11b0*/  SEL R41, R2, R43, !P2 ;  /* 0x0000002b02297207 */ /* 0x000fe20005000000 */
[----:B------:R-:W-:Y:S01]  /*11c0*/  IMAD.IADD R2, R37, 0x1, R38 ;  /* 0x0000000125027824 */ /* 0x000fe200078e0226 */
[----:B------:R-:W-:Y:S01]  /*11d0*/  LOP3.LUT R37, R28, 0x1, RZ, 0xc, !PT ;  /* 0x000000011c257812 */ /* 0x000fe200078e0cff */
[----:B------:R-:W-:Y:S01]  /*11e0*/  VIADD R13, R13, 0x8 ;  /* 0x000000080d0d7836 */ /* 0x000fe20000000000 */
[----:B------:R-:W-:Y:S01]  /*11f0*/  SEL R36, R35, R36, !P0 ;  /* 0x0000002423247207 */ /* 0x000fe20004000000 */
[C---:B------:R-:W-:Y:S01]  /*1200*/  IMAD R47, R0.reuse, 0x13, -R47 ;  /* 0x00000013002f7824 */ /* 0x040fe200078e0a2f */
[----:B------:R-:W-:Y:S01]  /*1210*/  LOP3.LUT P0, RZ, R33, 0x1, RZ, 0xc0, !PT ;  /* 0x0000000121ff7812 */ /* 0x000fe2000780c0ff */
[----:B------:R-:W-:Y:S01]  /*1220*/  IMAD R4, R0, 0x13, -R45 ;  /* 0x0000001300047824 */ /* 0x000fe200078e0a2d */
[----:B------:R-:W-:Y:S01]  /*1230*/  LOP3.LUT P2, RZ, R27, 0x1, RZ, 0xc0, !PT ;  /* 0x000000011bff7812 */ /* 0x000fe2000784c0ff */
[----:B------:R-:W-:Y:S01]  /*1240*/  IMAD.IADD R45, R45, 0x1, R6 ;  /* 0x000000012d2d7824 */ /* 0x000fe200078e0206 */
[----:B------:R-:W-:Y:S01]  /*1250*/  LEA R36, R36, UR4, 0x2 ;  /* 0x0000000424247c11 */ /* 0x000fe2000f8e10ff */
[----:B------:R-:W-:Y:S01]  /*1260*/  IMAD.IADD R5, R39, 0x1, R2 ;  /* 0x0000000127057824 */ /* 0x000fe200078e0202 */
[----:B------:R-:W-:Y:S01]  /*1270*/  SEL R39, R13, R38, !P3 ;  /* 0x000000260d277207 */ /* 0x000fe20005800000 */
[----:B------:R-:W-:Y:S01]  /*1280*/  VIADD R43, R47, 0x9 ;  /* 0x000000092f2b7836 */ /* 0x000fe20000000000 */
[----:B------:R-:W-:Y:S01]  /*1290*/  LOP3.LUT R38, R27, 0x1, RZ, 0xc, !PT ;  /* 0x000000011b267812 */ /* 0x000fe200078e0cff */
[----:B------:R-:W-:Y:S01]  /*12a0*/  VIADD R4, R4, 0xa ;  /* 0x0000000a04047836 */ /* 0x000fe20000000000 */
[----:B------:R-:W-:Y:S01]  /*12b0*/  LOP3.LUT P3, RZ, R26, 0x1, RZ, 0xc0, !PT ;  /* 0x000000011aff7812 */ /* 0x000fe2000786c0ff */
[----:B------:R-:W-:Y:S01]  /*12c0*/  IMAD.IADD R13, R45, 0x1, R10 ;  /* 0x000000012d0d7824 */ /* 0x000fe200078e020a */
[----:B------:R-:W-:Y:S01]  /*12d0*/  SEL R43, R2, R43, !P5 ;  /* 0x0000002b022b7207 */ /* 0x000fe20006800000 */
[----:B------:R-:W-:Y:S01]  /*12e0*/  IMAD R45, R0, 0x13, -R45 ;  /* 0x00000013002d7824 */ /* 0x000fe200078e0a2d */
[C---:B------:R-:W-:Y:S01]  /*12f0*/  SEL R42, R5.reuse, R4, !P0 ;  /* 0x00000004052a7207 */ /* 0x040fe20004000000 */
[----:B------:R-:W-:Y:S01]  /*1300*/  IMAD.IADD R6, R5, 0x1, R6 ;  /* 0x0000000105067824 */ /* 0x000fe200078e0206 */
[----:B------:R-:W-:Y:S01]  /*1310*/  LOP3.LUT P0, RZ, R32, 0x1, RZ, 0xc0, !PT ;  /* 0x0000000120ff7812 */ /* 0x000fe2000780c0ff */
[----:B------:R-:W-:Y:S01]  /*1320*/  IMAD R2, R0, 0x13, -R13 ;  /* 0x0000001300027824 */ /* 0x000fe200078e0a0d */
[----:B------:R-:W-:Y:S01]  /*1330*/  LOP3.LUT R4, R31, 0x1, RZ, 0xc, !PT ;  /* 0x000000011f047812 */ /* 0x000fe200078e0cff */
[----:B------:R-:W-:Y:S01]  /*1340*/  VIADD R45, R45, 0xb ;  /* 0x0000000b2d2d7836 */ /* 0x000fe20000000000 */
[----:B------:R-:W-:Y:S01]  /*1350*/  LEA R41, R41, UR4, 0x2 ;  /* 0x0000000429297c11 */ /* 0x000fe2000f8e10ff */
[----:B------:R-:W-:Y:S01]  /*1360*/  VIADD R2, R2, 0xc ;  /* 0x0000000c02027836 */ /* 0x000fe20000000000 */
[----:B------:R-:W-:Y:S01]  /*1370*/  LEA R39, R39, UR4, 0x2 ;  /* 0x0000000427277c11 */ /* 0x000fe2000f8e10ff */
[C---:B------:R-:W-:Y:S01]  /*1380*/  IMAD.IADD R5, R6.reuse, 0x1, R10 ;  /* 0x0000000106057824 */ /* 0x040fe200078e020a */
[----:B------:R-:W-:Y:S01]  /*1390*/  SEL R46, R6, R45, !P0 ;  /* 0x0000002d062e7207 */ /* 0x000fe20004000000 */
[----:B------:R-:W-:Y:S01]  /*13a0*/  IMAD.IADD R13, R13, 0x1, R4 ;  /* 0x000000010d0d7824 */ /* 0x000fe200078e0204 */
[----:B------:R-:W-:Y:S01]  /*13b0*/  LOP3.LUT R6, R30, 0x1, RZ, 0xc, !PT ;  /* 0x000000011e067812 */ /* 0x000fe200078e0cff */
[----:B------:R-:W-:Y:S01]  /*13c0*/  IMAD.IADD R50, R50, 0x1, -R9 ;  /* 0x0000000132327824 */ /* 0x000fe200078e0a09 */
[----:B------:R-:W-:Y:S01]  /*13d0*/  SEL R45, R5, R2, !P1 ;  /* 0x00000002052d7207 */ /* 0x000fe20004800000 */
[C---:B------:R-:W-:Y:S01]  /*13e0*/  IMAD R2, R0.reuse, 0x13, -R13 ;  /* 0x0000001300027824 */ /* 0x040fe200078e0a0d */
[----:B------:R-:W-:Y:S01]  /*13f0*/  ISETP.NE.AND P0, PT, R0, RZ, PT ;  /* 0x000000ff0000720c */ /* 0x000fe20003f05270 */
[----:B------:R-:W-:Y:S01]  /*1400*/  IMAD.IADD R13, R13, 0x1, R6 ;  /* 0x000000010d0d7824 */ /* 0x000fe200078e0206 */
[----:B------:R-:W-:Y:S01]  /*1410*/  LOP3.LUT R10, R29, 0x1, RZ, 0xc, !PT ;  /* 0x000000011d0a7812 */ /* 0x000fe200078e0cff */
[----:B------:R-:W-:Y:S01]  /*1420*/  IMAD.IADD R5, R5, 0x1, R4 ;  /* 0x0000000105057824 */ /* 0x000fe200078e0204 */
[----:B------:R-:W-:Y:S01]  /*1430*/  LOP3.LUT P1, RZ, R30, 0x1, RZ, 0xc0, !PT ;  /* 0x000000011eff7812 */ /* 0x000fe2000782c0ff */
[----:B------:R-:W-:Y:S01]  /*1440*/  VIADD R2, R2, 0xd ;  /* 0x0000000d02027836 */ /* 0x000fe20000000000 */
[----:B------:R-:W-:Y:S01]  /*1450*/  LEA R43, R43, UR4, 0x2 ;  /* 0x000000042b2b7c11 */ /* 0x000fe2000f8e10ff */
[----:B------:R-:W-:Y:S01]  /*1460*/  IMAD.IADD R35, R13, 0x1, R10 ;  /* 0x000000010d237824 */ /* 0x000fe200078e020a */
[----:B------:R-:W-:Y:S01]  /*1470*/  LEA R42, R42, UR4, 0x2 ;  /* 0x000000042a2a7c11 */ /* 0x000fe2000f8e10ff */
[----:B------:R-:W-:Y:S01]  /*1480*/  IMAD R4, R0, 0x13, -R13 ;  /* 0x0000001300047824 */ /* 0x000fe200078e0a0d */
[----:B------:R-:W-:Y:S01]  /*1490*/  SEL R47, R5, R2, !P1 ;  /* 0x00000002052f7207 */ /* 0x000fe20004800000 */
[----:B------:R-:W-:Y:S01]  /*14a0*/  IMAD.IADD R49, R35, 0x1, R37 ;  /* 0x0000000123317824 */ /* 0x000fe200078e0225 */
[----:B------:R-:W-:Y:S01]  /*14b0*/  LOP3.LUT P1, RZ, R29, 0x1, RZ, 0xc0, !PT ;  /* 0x000000011dff7812 */ /* 0x000fe2000782c0ff */
[----:B------:R-:W-:Y:S01]  /*14c0*/  IMAD.IADD R13, R5, 0x1, R6 ;  /* 0x00000001050d7824 */ /* 0x000fe200078e0206 */
[----:B------:R-:W-:Y:S01]  /*14d0*/  LEA R47, R47, UR4, 0x2 ;  /* 0x000000042f2f7c11 */ /* 0x000fe2000f8e10ff */
[----:B------:R-:W-:-:S02]  /*14e0*/  VIADD R48, R4, 0xe ;  /* 0x0000000e04307836 */ /* 0x000fc40000000000 */
[----:B------:R-:W0:Y:S01]  /*14f0*/  @!P0 LDC.64 R4, c[0x0][0x3a0] ;  /* 0x0000e800ff048b82 */ /* 0x000e220000000a00 */
[----:B------:R-:W-:Y:S02]  /*1500*/  IMAD.IADD R51, R49, 0x1, R38 ;  /* 0x0000000131337824 */ /* 0x000fe400078e0226 */
[C---:B------:R-:W-:Y:S01]  /*1510*/  IMAD.IADD R10, R13.reuse, 0x1, R10 ;  /* 0x000000010d0a7824 */ /* 0x040fe200078e020a */
[----:B------:R-:W-:Y:S01]  /*1520*/  SEL R48, R13, R48, !P1 ;  /* 0x000000300d307207 */ /* 0x000fe20004800000 */
[----:B------:R-:W-:Y:S01]  /*1530*/  IMAD R35, R0, 0x13, -R35 ;  /* 0x0000001300237824 */ /* 0x000fe200078e0a23 */
[----:B------:R-:W-:Y:S01]  /*1540*/  LOP3.LUT P1, RZ, R28, 0x1, RZ, 0xc0, !PT ;  /* 0x000000011cff7812 */ /* 0x000fe2000782c0ff */
[----:B------:R-:W-:Y:S01]  /*1550*/  IMAD R49, R0, 0x13, -R49 ;  /* 0x0000001300317824 */ /* 0x000fe200078e0a31 */
[----:B------:R-:W-:Y:S01]  /*1560*/  LEA R48, R48, UR4, 0x2 ;  /* 0x0000000430307c11 */ /* 0x000fe2000f8e10ff */
[----:B------:R-:W-:Y:S02]  /*1570*/  IMAD.IADD R13, R51, 0x1, R44 ;  /* 0x00000001330d7824 */ /* 0x000fe400078e022c */
[----:B------:R-:W-:-:S02]  /*1580*/  IMAD.IADD R6, R10, 0x1, R37 ;  /* 0x000000010a067824 */ /* 0x000fc400078e0225 */
[----:B------:R-:W-:Y:S02]  /*1590*/  VIADD R35, R35, 0xf ;  /* 0x0000000f23237836 */ /* 0x000fe40000000000 */
[----:B------:R-:W-:Y:S02]  /*15a0*/  VIADD R49, R49, 0x10 ;  /* 0x0000001031317836 */ /* 0x000fe40000000000 */
[----:B------:R-:W-:Y:S01]  /*15b0*/  IMAD R51, R0, 0x13, -R51 ;  /* 0x0000001300337824 */ /* 0x000fe200078e0a33 */
[----:B------:R-:W-:Y:S01]  /*15c0*/  SEL R58, R10, R35, !P1 ;  /* 0x000000230a3a7207 */ /* 0x000fe20004800000 */
[----:B------:R-:W-:Y:S01]  /*15d0*/  IMAD R13, R0, 0x13, -R13 ;  /* 0x00000013000d7824 */ /* 0x000fe200078e0a0d */
[C---:B------:R-:W-:Y:S01]  /*15e0*/  SEL R59, R6.reuse, R49, !P2 ;  /* 0x00000031063b7207 */ /* 0x040fe20005000000 */
[----:B------:R-:W-:Y:S01]  /*15f0*/  IMAD.IADD R38, R6, 0x1, R38 ;  /* 0x0000000106267824 */ /* 0x000fe200078e0226 */
[----:B------:R-:W-:Y:S01]  /*1600*/  ISETP.GE.AND P2, PT, R54, R9, PT ;  /* 0x000000093600720c */ /* 0x000fe20003f46270 */
[----:B------:R-:W-:-:S02]  /*1610*/  VIADD R51, R51, 0x11 ;  /* 0x0000001133337836 */ /* 0x000fc40000000000 */
[C---:B------:R-:W-:Y:S02]  /*1620*/  VIADD R6, R0.reuse, 0x4c0 ;  /* 0x000004c000067836 */ /* 0x040fe40000000000 */
[----:B------:R-:W-:Y:S01]  /*1630*/  VIADD R10, R0, 0x980 ;  /* 0x00000980000a7836 */ /* 0x000fe20000000000 */
[----:B------:R-:W-:Y:S01]  /*1640*/  SEL R60, R38, R51, !P3 ;  /* 0x00000033263c7207 */ /* 0x000fe20005800000 */
[----:B------:R-:W-:Y:S01]  /*1650*/  VIADD R52, R13, 0x12 ;  /* 0x000000120d347836 */ /* 0x000fe20000000000 */
[-C--:B------:R-:W-:Y:S01]  /*1660*/  ISETP.GE.AND P3, PT, R6, R9.reuse, PT ;  /* 0x000000090600720c */ /* 0x080fe20003f66270 */
[----:B------:R-:W-:Y:S01]  /*1670*/  @P4 IMAD.IADD R52, R38, 0x1, R44 ;  /* 0x0000000126344824 */ /* 0x000fe200078e022c */
[-C--:B------:R-:W-:Y:S01]  /*1680*/  ISETP.GE.AND P4, PT, R56, R9.reuse, PT ;  /* 0x000000093800720c */ /* 0x080fe20003f86270 */
[----:B------:R-:W-:Y:S01]  /*1690*/  @!P0 IMAD.MOV.U32 R2, RZ, RZ, 0x65 ;  /* 0x00000065ff028424 */ /* 0x000fe200078e00ff */
[-C--:B------:R-:W-:Y:S01]  /*16a0*/  ISETP.GE.AND P1, PT, R10, R9.reuse, PT ;  /* 0x000000090a00720c */ /* 0x080fe20003f26270 */
[----:B------:R-:W-:Y:S01]  /*16b0*/  VIADD R38, R0, 0xbe0 ;  /* 0x00000be000267836 */ /* 0x000fe20000000000 */
[----:B------:R-:W-:Y:S01]  /*16c0*/  LEA R52, R52, UR4, 0x2 ;  /* 0x0000000434347c11 */ /* 0x000fe2000f8e10ff */
[----:B------:R-:W-:Y:S01]  /*16d0*/  VIADD R44, R0, 0x10a0 ;  /* 0x000010a0002c7836 */ /* 0x000fe20000000000 */
[----:B0-----:R0:W-:Y:S01]  /*16e0*/  @!P0 ST.E.64.STRONG.GPU desc[UR8][R4.64+0x100], R2 ;  /* 0x0001000204008985 */ /* 0x0011e2000c10fb08 */
[--C-:B------:R-:W-:Y:S01]  /*16f0*/  IMAD.IADD R56, R56, 0x1, -R9.reuse ;  /* 0x0000000138387824 */ /* 0x100fe200078e0a09 */
[-C--:B------:R-:W-:Y:S01]  /*1700*/  ISETP.GE.AND P0, PT, R38, R9.reuse, PT ;  /* 0x000000092600720c */ /* 0x080fe20003f06270 */
[--C-:B------:R-:W-:Y:S01]  /*1710*/  IMAD.IADD R55, R6, 0x1, -R9.reuse ;  /* 0x0000000106377824 */ /* 0x100fe200078e0a09 */
[----:B------:R-:W-:Y:S01]  /*1720*/  ISETP.GE.AND P5, PT, R44, R9, PT ;  /* 0x000000092c00720c */ /* 0x000fe20003fa6270 */
[----:B------:R-:W-:-:S02]  /*1730*/  IMAD.IADD R54, R54, 0x1, -R9 ;  /* 0x0000000136367824 */ /* 0x000fc400078e0a09 */
[--C-:B------:R-:W-:Y:S02]  /*1740*/  IMAD.IADD R53, R10, 0x1, -R9.reuse ;  /* 0x000000010a357824 */ /* 0x100fe400078e0a09 */
[C---:B------:R-:W-:Y:S01]  /*1750*/  @!P4 VIADD R56, R57.reuse, 0xfffffd9f ;  /* 0xfffffd9f3938c836 */ /* 0x040fe20000000000 */
[-C--:B------:R-:W-:Y:S01]  /*1760*/  ISETP.GE.AND P4, PT, R62, R9.reuse, PT ;  /* 0x000000093e00720c */ /* 0x080fe20003f86270 */
[C---:B------:R-:W-:Y:S01]  /*1770*/  @!P3 VIADD R55, R57.reuse, 0xfffffb3f ;  /* 0xfffffb3f3937b836 */ /* 0x040fe20000000000 */
[-C--:B------:R-:W-:Y:S01]  /*1780*/  ISETP.GE.AND P3, PT, R64, R9.reuse, PT ;  /* 0x000000094000720c */ /* 0x080fe20003f66270 */
[C---:B------:R-:W-:Y:S02]  /*1790*/  @!P2 VIADD R54, R57.reuse, 0xfffff8df ;  /* 0xfffff8df3936a836 */ /* 0x040fe40000000000 */
[C---:B0-----:R-:W-:Y:S02]  /*17a0*/  VIADD R2, R0.reuse, 0x17c0 ;  /* 0x000017c000027836 */ /* 0x041fe40000000000 */
[C---:B------:R-:W-:Y:S01]  /*17b0*/  VIADD R4, R0.reuse, 0x1a20 ;  /* 0x00001a2000047836 */ /* 0x040fe20000000000 */
[----:B------:R-:W-:Y:S01]  /*17c0*/  LEA R0, R0, UR4, 0x2 ;  /* 0x0000000400007c11 */ /* 0x000fe2000f8e10ff */
[----:B------:R-:W-:Y:S01]  /*17d0*/  BAR.SYNC.DEFER_BLOCKING 0x0 ;  /* 0x0000000000007b1d */ /* 0x000fe20000010000 */
[----:B------:R-:W-:Y:S01]  /*17e0*/  @!P1 VIADD R53, R57, 0xfffff67f ;  /* 0xfffff67f39359836 */ /* 0x000fe20000000000 */
[-C--:B------:R-:W-:Y:S01]  /*17f0*/  ISETP.GE.AND P2, PT, R2, R9.reuse, PT ;  /* 0x000000090200720c */ /* 0x080fe20003f46270 */
[--C-:B------:R-:W-:Y:S01]  /*1800*/  IMAD.IADD R51, R38, 0x1, -R9.reuse ;  /* 0x0000000126337824 */ /* 0x100fe200078e0a09 */
[----:B------:R-:W-:Y:S01]  /*1810*/  ISETP.GE.AND P1, PT, R4, R9, PT ;  /* 0x000000090400720c */ /* 0x000fe20003f26270 */
[----:B------:R-:W-:-:S02]  /*1820*/  IMAD.IADD R49, R44, 0x1, -R9 ;  /* 0x000000012c317824 */ /* 0x000fc400078e0a09 */
[--C-:B------:R-:W-:Y:S01]  /*1830*/  IMAD.IADD R44, R62, 0x1, -R9.reuse ;  /* 0x000000013e2c7824 */ /* 0x100fe200078e0a09 */
[----:B------:R-:W-:Y:S01]  /*1840*/  LEA R62, R15, UR4, 0x2 ;  /* 0x000000040f3e7c11 */ /* 0x000fe2000f8e10ff */
[--C-:B------:R-:W-:Y:S01]  /*1850*/  IMAD.IADD R38, R64, 0x1, -R9.reuse ;  /* 0x0000000140267824 */ /* 0x100fe200078e0a09 */
[----:B------:R-:W-:Y:S01]  /*1860*/  LEA R15, R40, UR4, 0x2 ;  /* 0x00000004280f7c11 */ /* 0x000fe2000f8e10ff */
[--C-:B------:R-:W-:Y:S02]  /*1870*/  IMAD.IADD R37, R2, 0x1, -R9.reuse ;  /* 0x0000000102257824 */ /* 0x100fe400078e0a09 */
[--C-:B------:R-:W-:Y:S02]  /*1880*/  IMAD.IADD R35, R4, 0x1, -R9.reuse ;  /* 0x0000000104237824 */ /* 0x100fe400078e0a09 */
[C---:B------:R-:W-:Y:S01]  /*1890*/  @!P0 VIADD R51, R57.reuse, 0xfffff41f ;  /* 0xfffff41f39338836 */ /* 0x040fe20000000000 */
[-C--:B------:R-:W-:Y:S01]  /*18a0*/  ISETP.GE.AND P0, PT, R66, R9.reuse, PT ;  /* 0x000000094200720c */ /* 0x080fe20003f06270 */
        /* <DEDUP_REMOVED lines=10> */
[----:B------:R-:W-:Y:S01]  /*1950*/  @!P1 VIADD R35, R57, 0xffffe5df ;  /* 0xffffe5df39239836 */ /* 0x000fe20000000000 */
[----:B------:R-:W-:Y:S01]  /*1960*/  ISETP.GE.AND P1, PT, R78, R9, PT ;  /* 0x000000094e00720c */ /* 0x000fe20003f26270 */
[----:B------:R-:W-:-:S02]  /*1970*/  IMAD.IADD R13, R66, 0x1, -R9 ;  /* 0x00000001420d7824 */ /* 0x000fc400078e0a09 */
[--C-:B------:R-:W-:Y:S02]  /*1980*/  IMAD.IADD R10, R68, 0x1, -R9.reuse ;  /* 0x00000001440a7824 */ /* 0x100fe400078e0a09 */
[--C-:B------:R-:W-:Y:S02]  /*1990*/  IMAD.IADD R6, R70, 0x1, -R9.reuse ;  /* 0x0000000146067824 */ /* 0x100fe400078e0a09 */
[--C-:B------:R-:W-:Y:S02]  /*19a0*/  IMAD.IADD R5, R72, 0x1, -R9.reuse ;  /* 0x0000000148057824 */ /* 0x100fe400078e0a09 */
[--C-:B------:R-:W-:Y:S02]  /*19b0*/  IMAD.IADD R3, R74, 0x1, -R9.reuse ;  /* 0x000000014a037824 */ /* 0x100fe400078e0a09 */
[--C-:B------:R-:W-:Y:S02]  /*19c0*/  IMAD.IADD R2, R76, 0x1, -R9.reuse ;  /* 0x000000014c027824 */ /* 0x100fe400078e0a09 */
[----:B------:R-:W-:Y:S01]  /*19d0*/  IMAD.IADD R4, R78, 0x1, -R9 ;  /* 0x000000014e047824 */ /* 0x000fe200078e0a09 */
[----:B------:R-:W-:Y:S01]  /*19e0*/  LEA R9, R8, UR4, 0x2 ;  /* 0x0000000408097c11 */ /* 0x000fe2000f8e10ff */
[----:B------:R-:W-:Y:S01]  /*19f0*/  @!P0 VIADD R13, R57, 0xffffe37f ;  /* 0xffffe37f390d8836 */ /* 0x000fe20000000000 */
[----:B------:R-:W-:Y:S01]  /*1a00*/  LEA R8, R11, UR4, 0x2 ;  /* 0x000000040b087c11 */ /* 0x000fe2000f8e10ff */
[C---:B------:R-:W-:Y:S01]  /*1a10*/  @!P6 VIADD R10, R57.reuse, 0xffffe11f ;  /* 0xffffe11f390ae836 */ /* 0x040fe20000000000 */
[----:B------:R-:W-:Y:S01]  /*1a20*/  LEA R11, R14, UR4, 0x2 ;  /* 0x000000040e0b7c11 */ /* 0x000fe2000f8e10ff */
[----:B------:R0:W-:Y:S01]  /*1a30*/  STS [R9], R20 ;  /* 0x0000001409007388 */ /* 0x0001e20000000800 */
[----:B------:R-:W-:-:S02]  /*1a40*/  @!P5 VIADD R6, R57, 0xffffdebf ;  /* 0xffffdebf3906d836 */ /* 0x000fc40000000000 */
[C---:B------:R-:W-:Y:S01]  /*1a50*/  @!P4 VIADD R5, R57.reuse, 0xffffdc5f ;  /* 0xffffdc5f3905c836 */ /* 0x040fe20000000000 */
[----:B------:R1:W-:Y:S01]  /*1a60*/  STS [R8], R21 ;  /* 0x0000001508007388 */ /* 0x0003e20000000800 */
[C---:B------:R-:W-:Y:S02]  /*1a70*/  @!P3 VIADD R3, R57.reuse, 0xffffd9ff ;  /* 0xffffd9ff3903b836 */ /* 0x040fe40000000000 */
[C---:B------:R-:W-:Y:S01]  /*1a80*/  @!P2 VIADD R2, R57.reuse, 0xffffd79f ;  /* 0xffffd79f3902a836 */ /* 0x040fe20000000000 */
[----:B------:R2:W-:Y:S01]  /*1a90*/  STS [R12], R23 ;  /* 0x000000170c007388 */ /* 0x0005e20000000800 */
[----:B------:R-:W-:Y:S01]  /*1aa0*/  @!P1 VIADD R4, R57, 0xffffd53f ;  /* 0xffffd53f39049836 */ /* 0x000fe20000000000 */
[----:B0-----:R-:W-:Y:S02]  /*1ab0*/  LEA R9, R46, UR4, 0x2 ;  /* 0x000000042e097c11 */ /* 0x001fe4000f8e10ff */
[----:B------:R-:W-:Y:S01]  /*1ac0*/  STS [R62], R17 ;  /* 0x000000113e007388 */ /* 0x000fe20000000800 */
[----:B-1----:R-:W-:-:S03]  /*1ad0*/  LEA R8, R45, UR4, 0x2 ;  /* 0x000000042d087c11 */ /* 0x002fc6000f8e10ff */
[----:B------:R0:W-:Y:S01]  /*1ae0*/  STS [R11], R24 ;  /* 0x000000180b007388 */ /* 0x0001e20000000800 */
[----:B--2---:R-:W-:-:S03]  /*1af0*/  LEA R12, R59, UR4, 0x2 ;  /* 0x000000043b0c7c11 */ /* 0x004fc6000f8e10ff */
[----:B------:R-:W-:Y:S04]  /*1b00*/  STS [R36], R19 ;  /* 0x0000001324007388 */ /* 0x000fe80000000800 */
[----:B------:R1:W-:Y:S01]  /*1b10*/  STS [R15], R22 ;  /* 0x000000160f007388 */ /* 0x0003e20000000800 */
[----:B0-----:R-:W-:-:S03]  /*1b20*/  LEA R11, R58, UR4, 0x2 ;  /* 0x000000043a0b7c11 */ /* 0x001fc6000f8e10ff */
[----:B------:R-:W-:Y:S04]  /*1b30*/  STS [R41], R16 ;  /* 0x0000001029007388 */ /* 0x000fe80000000800 */
[----:B------:R-:W-:Y:S01]  /*1b40*/  STS [R39], R18 ;  /* 0x0000001227007388 */ /* 0x000fe20000000800 */
[----:B-1----:R-:W-:-:S03]  /*1b50*/  LEA R15, R60, UR4, 0x2 ;  /* 0x000000043c0f7c11 */ /* 0x002fc6000f8e10ff */
[----:B------:R-:W-:Y:S04]  /*1b60*/  STS [R43], R34 ;  /* 0x000000222b007388 */ /* 0x000fe80000000800 */
[----:B------:R-:W-:Y:S04]  /*1b70*/  STS [R42], R33 ;  /* 0x000000212a007388 */ /* 0x000fe80000000800 */
[----:B------:R-:W-:Y:S04]  /*1b80*/  STS [R9], R32 ;  /* 0x0000002009007388 */ /* 0x000fe80000000800 */
[----:B------:R0:W-:Y:S04]  /*1b90*/  STS [R8], R31 ;  /* 0x0000001f08007388 */ /* 0x0001e80000000800 */
[----:B------:R-:W-:Y:S04]  /*1ba0*/  STS [R47], R30 ;  /* 0x0000001e2f007388 */ /* 0x000fe80000000800 */
[----:B------:R-:W-:Y:S01]  /*1bb0*/  STS [R48], R29 ;  /* 0x0000001d30007388 */ /* 0x000fe20000000800 */
[----:B0-----:R-:W0:Y:S03]  /*1bc0*/  LDC.64 R8, c[0x0][0x390] ;  /* 0x0000e400ff087b82 */ /* 0x001e260000000a00 */
[----:B------:R-:W-:Y:S04]  /*1bd0*/  STS [R11], R28 ;  /* 0x0000001c0b007388 */ /* 0x000fe80000000800 */
[----:B------:R-:W-:Y:S04]  /*1be0*/  STS [R12], R27 ;  /* 0x0000001b0c007388 */ /* 0x000fe80000000800 */
[----:B------:R0:W-:Y:S04]  /*1bf0*/  STS [R15], R26 ;  /* 0x0000001a0f007388 */ /* 0x0001e80000000800 */
[----:B------:R1:W-:Y:S01]  /*1c00*/  STS [R52], R25 ;  /* 0x0000001934007388 */ /* 0x0003e20000000800 */
[----:B------:R-:W-:Y:S01]  /*1c10*/  BAR.SYNC.DEFER_BLOCKING 0x0 ;  /* 0x0000000000007b1d */ /* 0x000fe20000010000 */
[----:B0-----:R-:W-:-:S04]  /*1c20*/  IMAD.WIDE R14, R7, 0x4, R8 ;  /* 0x00000004070e7825 */ /* 0x001fc800078e0208 */
[----:B------:R-:W-:-:S04]  /*1c30*/  IMAD.WIDE R56, R56, 0x4, R8 ;  /* 0x0000000438387825 */ /* 0x000fc800078e0208 */
[----:B------:R-:W-:-:S04]  /*1c40*/  IMAD.WIDE R16, R55, 0x4, R8 ;  /* 0x0000000437107825 */ /* 0x000fc800078e0208 */
[----:B------:R-:W-:-:S04]  /*1c50*/  IMAD.WIDE R54, R54, 0x4, R8 ;  /* 0x0000000436367825 */ /* 0x000fc800078e0208 */
[--C-:B------:R-:W-:Y:S01]  /*1c60*/  IMAD.WIDE R18, R53, 0x4, R8.reuse ;  /* 0x0000000435127825 */ /* 0x100fe200078e0208 */
[----:B------:R-:W0:Y:S03]  /*1c70*/  LDS R33, [R0] ;  /* 0x0000000000217984 */ /* 0x000e260000000800 */
[--C-:B------:R-:W-:Y:S01]  /*1c80*/  IMAD.WIDE R20, R51, 0x4, R8.reuse ;  /* 0x0000000433147825 */ /* 0x100fe200078e0208 */
[----:B------:R-:W2:Y:S03]  /*1c90*/  LDS R41, [R0+0x980] ;  /* 0x0009800000297984 */ /* 0x000ea60000000800 */
[--C-:B------:R-:W-:Y:S01]  /*1ca0*/  IMAD.WIDE R50, R50, 0x4, R8.reuse ;  /* 0x0000000432327825 */ /* 0x100fe200078e0208 */
[----:B------:R-:W3:Y:S03]  /*1cb0*/  LDS R43, [R0+0x1300] ;  /* 0x00130000002b7984 */ /* 0x000ee60000000800 */
[--C-:B------:R-:W-:Y:S01]  /*1cc0*/  IMAD.WIDE R22, R49, 0x4, R8.reuse ;  /* 0x0000000431167825 */ /* 0x100fe200078e0208 */
[----:B------:R-:W4:Y:S03]  /*1cd0*/  LDS R47, [R0+0x1c80] ;  /* 0x001c8000002f7984 */ /* 0x000f260000000800 */
[--C-:B------:R-:W-:Y:S01]  /*1ce0*/  IMAD.WIDE R44, R44, 0x4, R8.reuse ;  /* 0x000000042c2c7825 */ /* 0x100fe200078e0208 */
[----:B------:R-:W5:Y:S03]  /*1cf0*/  LDS R59, [R0+0x2600] ;  /* 0x00260000003b7984 */ /* 0x000f660000000800 */
[--C-:B------:R-:W-:Y:S01]  /*1d00*/  IMAD.WIDE R38, R38, 0x4, R8.reuse ;  /* 0x0000000426267825 */ /* 0x100fe200078e0208 */
[----:B------:R-:W5:Y:S03]  /*1d10*/  LDS R61, [R0+0x2f80] ;  /* 0x002f8000003d7984 */ /* 0x000f660000000800 */
[--C-:B-1----:R-:W-:Y:S01]  /*1d20*/  IMAD.WIDE R24, R37, 0x4, R8.reuse ;  /* 0x0000000425187825 */ /* 0x102fe200078e0208 */
[----:B------:R-:W1:Y:S03]  /*1d30*/  LDS R63, [R0+0x3900] ;  /* 0x00390000003f7984 */ /* 0x000e660000000800 */
[--C-:B------:R-:W-:Y:S01]  /*1d40*/  IMAD.WIDE R26, R35, 0x4, R8.reuse ;  /* 0x00000004231a7825 */ /* 0x100fe200078e0208 */
        /* <DEDUP_REMOVED lines=13> */
[----:B------:R-:W-:Y:S01]  /*1e20*/  IMAD.WIDE R4, R4, 0x4, R8 ;  /* 0x0000000404047825 */ /* 0x000fe200078e0208 */
[----:B------:R-:W1:Y:S04]  /*1e30*/  LDS R79, [R0+0x8500] ;  /* 0x00850000004f7984 */ /* 0x000e680000000800 */
[----:B------:R-:W1:Y:S04]  /*1e40*/  LDS R81, [R0+0x8e80] ;  /* 0x008e800000517984 */ /* 0x000e680000000800 */
[----:B------:R-:W1:Y:S04]  /*1e50*/  LDS R83, [R0+0x9800] ;  /* 0x0098000000537984 */ /* 0x000e680000000800 */
[----:B------:R-:W1:Y:S04]  /*1e60*/  LDS R85, [R0+0xa180] ;  /* 0x00a1800000557984 */ /* 0x000e680000000800 */
[----:B------:R-:W1:Y:S04]  /*1e70*/  LDS R87, [R0+0xab00] ;  /* 0x00ab000000577984 */ /* 0x000e680000000800 */
[----:B0-----:R-:W-:Y:S04]  /*1e80*/  STG.E desc[UR8][R14.64], R33 ;  /* 0x000000210e007986 */ /* 0x001fe8000c101908 */
[----:B--2---:R-:W-:Y:S04]  /*1e90*/  STG.E desc[UR8][R56.64], R41 ;  /* 0x0000002938007986 */ /* 0x004fe8000c101908 */
[----:B---3--:R-:W-:Y:S04]  /*1ea0*/  STG.E desc[UR8][R16.64], R43 ;  /* 0x0000002b10007986 */ /* 0x008fe8000c101908 */
[----:B----4-:R-:W-:Y:S04]  /*1eb0*/  STG.E desc[UR8][R54.64], R47 ;  /* 0x0000002f36007986 */ /* 0x010fe8000c101908 */
[----:B-----5:R-:W-:Y:S04]  /*1ec0*/  STG.E desc[UR8][R18.64], R59 ;  /* 0x0000003b12007986 */ /* 0x020fe8000c101908 */
[----:B------:R-:W-:Y:S04]  /*1ed0*/  STG.E desc[UR8][R20.64], R61 ;  /* 0x0000003d14007986 */ /* 0x000fe8000c101908 */
[----:B-1----:R-:W-:Y:S04]  /*1ee0*/  STG.E desc[UR8][R50.64], R63 ;  /* 0x0000003f32007986 */ /* 0x002fe8000c101908 */
[----:B------:R-:W-:Y:S04]  /*1ef0*/  STG.E desc[UR8][R22.64], R65 ;  /* 0x0000004116007986 */ /* 0x000fe8000c101908 */
        /* <DEDUP_REMOVED lines=10> */
[----:B------:R-:W-:Y:S01]  /*1fa0*/  STG.E desc[UR8][R4.64], R87 ;  /* 0x0000005704007986 */ /* 0x000fe2000c101908 */
[----:B------:R-:W-:Y:S05]  /*1fb0*/  EXIT ;  /* 0x000000000000794d */ /* 0x000fea0003800000 */
.L_x_1197:
[----:B------:R-:W0:Y:S01]  /*1fc0*/  S2R R0, SR_TID.X ;  /* 0x0000000000007919 */ /* 0x000e220000002100 */
[----:B------:R-:W1:Y:S01]  /*1fd0*/  LDC R2, c[0x0][0x374] ;  /* 0x0000dd00ff027b82 */ /* 0x000e620000000800 */
[----:B------:R-:W2:Y:S01]  /*1fe0*/  LDCU.64 UR4, c[0x0][0x380] ;  /* 0x00007000ff0477ac */ /* 0x000ea20008000a00 */
[----:B-1----:R-:W-:-:S04]  /*1ff0*/  IMAD R35, R2, UR6, R35 ;  /* 0x0000000602237c24 */ /* 0x002fc8000f8e0223 */
[----:B------:R-:W-:Y:S01]  /*2000*/  IMAD R33, R35, 0x2d20, RZ ;  /* 0x00002d2023217824 */ /* 0x000fe200078e02ff */
[C---:B0-----:R-:W-:Y:S02]  /*2010*/  LOP3.LUT R3, R0.reuse, 0x1f, RZ, 0xc0, !PT ;  /* 0x0000001f00037812 */ /* 0x041fe400078ec0ff */
[----:B------:R-:W-:-:S05]  /*2020*/  LOP3.LUT R4, R0, 0x3e0, RZ, 0xc0, !PT ;  /* 0x000003e000047812 */ /* 0x000fca00078ec0ff */
[----:B------:R-:W-:-:S05]  /*2030*/  IMAD R4, R4, 0x13, R3 ;  /* 0x0000001304047824 */ /* 0x000fca00078e0203 */
[----:B------:R-:W-:-:S04]  /*2040*/  IADD3 R3, P0, PT, R4, R33, RZ ;  /* 0x0000002104037210 */ /* 0x000fc80007f1e0ff */
[----:B------:R-:W-:Y:S02]  /*2050*/  LEA.HI.X.SX32 R4, R33, RZ, 0x1, P0 ;  /* 0x000000ff21047211 */ /* 0x000fe400000f0eff */
[----:B--2---:R-:W-:-:S04]  /*2060*/  LEA R2, P0, R3, UR4, 0x2 ;  /* 0x0000000403027c11 */ /* 0x004fc8000f8010ff */
        /* <DEDUP_REMOVED lines=20> */
[----:B------:R-:W0:Y:S01]  /*21b0*/  S2R R34, SR_LANEID ;  /* 0x0000000000227919 */ /* 0x000e220000000000 */
[----:B------:R-:W1:Y:S01]  /*21c0*/  S2UR UR5, SR_CgaCtaId ;  /* 0x00000000000579c3 */ /* 0x000e620000008800 */
[----:B------:R-:W-:Y:S01]  /*21d0*/  SHF.R.U32.HI R37, RZ, 0x5, R0 ;  /* 0x00000005ff257819 */ /* 0x000fe20000011600 */
[----:B------:R-:W-:-:S02]  /*21e0*/  UMOV UR4, 0x400 ;  /* 0x0000040000047882 */ /* 0x000fc40000000000 */
[----:B-1----:R-:W-:Y:S02]  /*21f0*/  ULEA UR4, UR5, UR4, 0x18 ;  /* 0x0000000405047291 */ /* 0x002fe4000f8ec0ff */
[----:B0-----:R-:W-:-:S05]  /*2200*/  IMAD R16, R37, 0x260, R34 ;  /* 0x0000026025107824 */ /* 0x001fca00078e0222 */
[----:B------:R-:W-:-:S05]  /*2210*/  LEA R25, R16, UR4, 0x2 ;  /* 0x0000000410197c11 */ /* 0x000fca000f8e10ff */
[----:B--2---:R0:W-:Y:S04]  /*2220*/  STS [R25+0x180], R7 ;  /* 0x0001800719007388 */ /* 0x0041e80000000800 */
[----:B---3--:R-:W-:Y:S01]  /*2230*/  STS [R25], R4 ;  /* 0x0000000419007388 */ /* 0x008fe20000000800 */
[----:B0-----:R-:W-:-:S03]  /*2240*/  IMAD R7, R34, 0x48, R25 ;  /* 0x0000004822077824 */ /* 0x001fc600078e0219 */
        /* <DEDUP_REMOVED lines=34> */
[----:B------:R-:W5:Y:S01]  /*2470*/  LDS R22, [R7+0x40] ;  /* 0x0000400007167984 */ /* 0x000f620000000800 */
[----:B0-----:R-:W-:-:S02]  /*2480*/  LOP3.LUT R4, R16, 0x1, RZ, 0xc, !PT ;  /* 0x0000000110047812 */ /* 0x001fc400078e0cff */
[----:B-1----:R-:W-:Y:S01]  /*2490*/  LOP3.LUT R5, R17, 0x1, RZ, 0xc, !PT ;  /* 0x0000000111057812 */ /* 0x002fe200078e0cff */
[----:B------:R-:W0:Y:S01]  /*24a0*/  LDS R21, [R7+0x44] ;  /* 0x0000440007157984 */ /* 0x000e220000000800 */
[----:B--2---:R-:W-:-:S03]  /*24b0*/  LOP3.LUT R6, R18, 0x1, RZ, 0xc, !PT ;  /* 0x0000000112067812 */ /* 0x004fc600078e0cff */
[----:B------:R-:W1:Y:S01]  /*24c0*/  LDS R20, [R7+0x48] ;  /* 0x0000480007147984 */ /* 0x000e620000000800 */
[----:B------:R-:W-:Y:S02]  /*24d0*/  IADD3 R6, PT, PT, R6, R5, R4 ;  /* 0x0000000506067210 */ /* 0x000fe40007ffe004 */
[----:B---3--:R-:W-:Y:S02]  /*24e0*/  LOP3.LUT R4, R19, 0x1, RZ, 0xc, !PT ;  /* 0x0000000113047812 */ /* 0x008fe400078e0cff */
[----:B----4-:R-:W-:-:S04]  /*24f0*/  LOP3.LUT R5, R2, 0x1, RZ, 0xc, !PT ;  /* 0x0000000102057812 */ /* 0x010fc800078e0cff */
[----:B------:R-:W-:Y:S02]  /*2500*/  IADD3 R6, PT, PT, R5, R4, R6 ;  /* 0x0000000405067210 */ /* 0x000fe40007ffe006 */
[----:B-----5:R-:W-:Y:S02]  /*2510*/  LOP3.LUT R4, R3, 0x1, RZ, 0xc, !PT ;  /* 0x0000000103047812 */ /* 0x020fe400078e0cff */
[----:B------:R-:W-:-:S04]  /*2520*/  LOP3.LUT R5, R32, 0x1, RZ, 0xc, !PT ;  /* 0x0000000120057812 */ /* 0x000fc800078e0cff */
[----:B------:R-:W-:Y:S02]  /*2530*/  IADD3 R6, PT, PT, R5, R4, R6 ;  /* 0x0000000405067210 */ /* 0x000fe40007ffe006 */
[----:B------:R-:W-:Y:S02]  /*2540*/  LOP3.LUT R4, R31, 0x1, RZ, 0xc, !PT ;  /* 0x000000011f047812 */ /* 0x000fe400078e0cff */
        /* <DEDUP_REMOVED lines=12> */
[----:B------:R-:W-:Y:S02]  /*2610*/  LOP3.LUT R5, R22, 0x1, RZ, 0xc, !PT ;  /* 0x0000000116057812 */ /* 0x000fe400078e0cff */
[----:B0-----:R-:W-:Y:S02]  /*2620*/  LOP3.LUT R6, R21, 0x1, RZ, 0xc, !PT ;  /* 0x0000000115067812 */ /* 0x001fe400078e0cff */
[----:B-1----:R-:W-:Y:S02]  /*2630*/  LOP3.LUT R7, R20, 0x1, RZ, 0xc, !PT ;  /* 0x0000000114077812 */ /* 0x002fe400078e0cff */
[----:B------:R-:W-:Y:S01]  /*2640*/  IADD3 R4, PT, PT, R5, R4, R8 ;  /* 0x0000000405047210 */ /* 0x000fe20007ffe008 */
[----:B------:R-:W-:Y:S03]  /*2650*/  BAR.SYNC.DEFER_BLOCKING 0x0 ;  /* 0x0000000000007b1d */ /* 0x000fe60000010000 */
[----:B------:R-:W-:-:S05]  /*2660*/  IADD3 R36, PT, PT, R7, R6, R4 ;  /* 0x0000000607247210 */ /* 0x000fca0007ffe004 */
[----:B------:R-:W0:Y:S02]  /*2670*/  SHFL.UP P0, R5, R36, 0x1, RZ ;  /* 0x0420000024057989 */ /* 0x000e2400000000ff */
[----:B0-----:R-:W-:-:S05]  /*2680*/  @P0 IMAD.IADD R5, R36, 0x1, R5 ;  /* 0x0000000124050824 */ /* 0x001fca00078e0205 */
[----:B------:R-:W0:Y:S02]  /*2690*/  SHFL.UP P0, R4, R5, 0x2, RZ ;  /* 0x0440000005047989 */ /* 0x000e2400000000ff */
[----:B0-----:R-:W-:-:S05]  /*26a0*/  @P0 IMAD.IADD R4, R5, 0x1, R4 ;  /* 0x0000000105040824 */ /* 0x001fca00078e0204 */
[----:B------:R-:W0:Y:S02]  /*26b0*/  SHFL.UP P0, R7, R4, 0x4, RZ ;  /* 0x0480000004077989 */ /* 0x000e2400000000ff */
[----:B0-----:R-:W-:-:S05]  /*26c0*/  @P0 IMAD.IADD R7, R4, 0x1, R7 ;  /* 0x0000000104070824 */ /* 0x001fca00078e0207 */
[----:B------:R-:W0:Y:S01]  /*26d0*/  SHFL.UP P0, R6, R7, 0x8, RZ ;  /* 0x0500000007067989 */ /* 0x000e2200000000ff */
[----:B------:R-:W-:Y:S01]  /*26e0*/  ISETP.NE.AND P1, PT, R34, 0x1f, PT ;  /* 0x0000001f2200780c */ /* 0x000fe20003f25270 */
[----:B0-----:R-:W-:-:S05]  /*26f0*/  @P0 IMAD.IADD R6, R7, 0x1, R6 ;  /* 0x0000000107060824 */ /* 0x001fca00078e0206 */
[----:B------:R-:W0:Y:S07]  /*2700*/  SHFL.UP P0, R39, R6, 0x10, RZ ;  /* 0x0600000006277989 */ /* 0x000e2e00000000ff */
[----:B------:R-:W-:Y:S01]  /*2710*/  @!P1 LEA R38, R37, UR4, 0x2 ;  /* 0x0000000425269c11 */ /* 0x000fe2000f8e10ff */
[----:B0-----:R-:W-:-:S05]  /*2720*/  @P0 IMAD.IADD R39, R6, 0x1, R39 ;  /* 0x0000000106270824 */ /* 0x001fca00078e0227 */
[----:B------:R-:W-:Y:S01]  /*2730*/  @!P1 STS [R38], R39 ;  /* 0x0000002726009388 */ /* 0x000fe20000000800 */
[----:B------:R-:W-:Y:S06]  /*2740*/  BAR.SYNC.DEFER_BLOCKING 0x0 ;  /* 0x0000000000007b1d */ /* 0x000fec0000010000 */
[----:B------:R-:W0:Y:S04]  /*2750*/  LDS.128 R12, [UR4] ;  /* 0x00000004ff0c7984 */ /* 0x000e280008000c00 */
[----:B------:R-:W1:Y:S01]  /*2760*/  LDS.128 R8, [UR4+0x10] ;  /* 0x00001004ff087984 */ /* 0x000e620008000c00 */
[----:B------:R-:W-:-:S03]  /*2770*/  ISETP.NE.AND P0, PT, R37, 0x2, PT ;  /* 0x000000022500780c */ /* 0x000fc60003f05270 */
[----:B------:R-:W2:Y:S01]  /*2780*/  LDS.128 R4, [UR4+0x20] ;  /* 0x00002004ff047984 */ /* 0x000ea20008000c00 */
        /* <DEDUP_REMOVED lines=9> */
[----:B------:R-:W-:-:S04]  /*2820*/  ISETP.NE.AND P0, PT, R37, 0x5, PT ;  /* 0x000000052500780c */ /* 0x000fc80003f05270 */
[----:B------:R-:W-:Y:S02]  /*2830*/  SEL R38, R8, R12, !P0 ;  /* 0x0000000c08267207 */ /* 0x000fe40004000000 */
[----:B------:R-:W0:Y:S01]  /*2840*/  LDS.128 R12, [UR4+0x30] ;  /* 0x00003004ff0c7984 */ /* 0x000e220008000c00 */
        /* <DEDUP_REMOVED lines=8> */
[----:B--2---:R-:W-:-:S03]  /*28d0*/  IMAD.IADD R4, R11, 0x1, R4 ;  /* 0x000000010b047824 */ /* 0x004fc600078e0204 */
[----:B------:R-:W-:Y:S02]  /*28e0*/  SEL R38, R11, R38, !P0 ;  /* 0x000000260b267207 */ /* 0x000fe40004000000 */
[----:B------:R-:W1:Y:S01]  /*28f0*/  LDS.128 R8, [UR4+0x40] ;  /* 0x00004004ff087984 */ /* 0x000e620008000c00 */
        /* <DEDUP_REMOVED lines=10> */
[----:B0-----:R-:W-:-:S03]  /*29a0*/  IMAD.IADD R12, R7, 0x1, R12 ;  /* 0x00000001070c7824 */ /* 0x001fc600078e020c */
        /* <DEDUP_REMOVED lines=11> */
[----:B-1----:R-:W-:Y:S01]  /*2a60*/  IMAD.IADD R8, R15, 0x1, R8 ;  /* 0x000000010f087824 */ /* 0x002fe200078e0208 */
        /* <DEDUP_REMOVED lines=8> */
[----:B------:R-:W-:Y:S02]  /*2af0*/  ISETP.GT.U32.AND P0, PT, R0, 0x1f, PT ;  /* 0x0000001f0000780c */ /* 0x000fe40003f04070 */
        /* <DEDUP_REMOVED lines=21> */
.L_x_1231:
[----:B------:R-:W-:Y:S05]  /*2c50*/  @!P0 BRA `(.L_x_1200) ;  /* 0x0000000000848947 */ /* 0x000fea0003800000 */
[----:B------:R-:W-:-:S07]  /*2c60*/  IMAD.MOV.U32 R8, RZ, RZ, 0x16a ;  /* 0x0000016aff087424 */ /* 0x000fce00078e00ff */
.L_x_1202:
        /* <DEDUP_REMOVED lines=29> */
.L_x_1234:
[----:B------:R-:W-:Y:S05]  /*2e40*/  @P0 BRA `(.L_x_1202) ;  /* 0xfffffffc00880947 */ /* 0x000fea000383ffff */
[----:B------:R-:W-:Y:S02]  /*2e50*/  IMAD.MOV.U32 R8, RZ, RZ, R36 ;  /* 0x000000ffff087224 */ /* 0x000fe400078e0024 */
[----:B------:R-:W-:-:S07]  /*2e60*/  IMAD.MOV.U32 R9, RZ, RZ, R37 ;  /* 0x000000ffff097224 */ /* 0x000fce00078e0025 */
.L_x_1200:
[----:B------:R-:W-:Y:S01]  /*2e70*/  UMOV UR5, 0xffffffff ;  /* 0xffffffff00057882 */ /* 0x000fe20000000000 */
[----:B------:R-:W-:Y:S02]  /*2e80*/  ISETP.NE.AND P0, PT, R8, 0x65, PT ;  /* 0x000000650800780c */ /* 0x000fe40003f05270 */
[----:B------:R-:W-:Y:S11]  /*2e90*/  BRA.DIV UR5, `(.L_x_1203) ;  /* 0x0000007a05d47947 */ /* 0x000ff6000b800000 */
[----:B------:R-:W0:Y:S01]  /*2ea0*/  S2R R14, SR_GEMASK ;  /* 0x00000000000e7919 */ /* 0x000e220000003c00 */
[----:B------:R-:W-:Y:S01]  /*2eb0*/  VOTE.ANY R13, PT, !P0 ;  /* 0x00000000000d7806 */ /* 0x000fe200040e0100 */
[C---:B------:R-:W-:Y:S01]  /*2ec0*/  VIADD R36, R34.reuse, 0x2 ;  /* 0x0000000222247836 */ /* 0x040fe20000000000 */
[----:B------:R-:W1:Y:S01]  /*2ed0*/  LDC.64 R44, c[0x0][0x3a0] ;  /* 0x0000e800ff2c7b82 */ /* 0x000e620000000a00 */
[C---:B------:R-:W-:Y:S02]  /*2ee0*/  VIADD R39, R34.reuse, 0x4 ;  /* 0x0000000422277836 */ /* 0x040fe40000000000 */
[----:B------:R-:W-:Y:S01]  /*2ef0*/  VIADD R40, R34, 0x8 ;  /* 0x0000000822287836 */ /* 0x000fe20000000000 */
[----:B-1----:R-:W-:Y:S02]  /*2f00*/  IADD3 R44, P2, PT, R44, 0x100, RZ ;  /* 0x000001002c2c7810 */ /* 0x002fe40007f5e0ff */
[----:B0-----:R-:W-:-:S03]  /*2f10*/  LOP3.LUT R13, R13, 0x80000000, R14, 0xec, !PT ;  /* 0x800000000d0d7812 */ /* 0x001fc600078eec0e */
[----:B------:R-:W-:Y:S02]  /*2f20*/  IMAD.X R45, RZ, RZ, R45, P2 ;  /* 0x000000ffff2d7224 */ /* 0x000fe400010e062d */
        /* <DEDUP_REMOVED lines=24> */
[----:B0-----:R-:W-:-:S05]  /*30b0*/  SEL R42, R37, RZ, !P1 ;  /* 0x000000ff252a7207 */ /* 0x001fca0004800000 */
[----:B------:R-:W-:-:S07]  /*30c0*/  IMAD.IADD R42, R13, 0x1, R42 ;  /* 0x000000010d2a7824 */ /* 0x000fce00078e022a */
.L_x_1243:
[----:B------:R-:W-:Y:S05]  /*30d0*/  @!P0 BRA `(.L_x_1204) ;  /* 0x00000004002c8947 */ /* 0x000fea0003800000 */
[----:B------:R-:W-:-:S07]  /*30e0*/  IMAD.MOV.U32 R43, RZ, RZ, 0x16a ;  /* 0x0000016aff2b7424 */ /* 0x000fce00078e00ff */
.L_x_1210:
        /* <DEDUP_REMOVED lines=8> */
.L_x_1246:
[----:B------:R-:W-:Y:S05]  /*3170*/  @!P0 BRA `(.L_x_1206) ;  /* 0x0000000000848947 */ /* 0x000fea0003800000 */
[----:B------:R-:W-:-:S07]  /*3180*/  IMAD.MOV.U32 R12, RZ, RZ, R43 ;  /* 0x000000ffff0c7224 */ /* 0x000fce00078e002b */
.L_x_1208:
[----:B------:R-:W-:Y:S01]  /*3190*/  SHF.R.U32.HI R15, RZ, 0x1, R12 ;  /* 0x00000001ff0f7819 */ /* 0x000fe2000001160c */
[----:B------:R-:W-:-:S03]  /*31a0*/  IMAD R46, R35, 0x41a7, RZ ;  /* 0x000041a7232e7824 */ /* 0x000fc600078e02ff */
[----:B------:R-:W-:-:S04]  /*31b0*/  IADD3 R4, PT, PT, R12, 0x1, -R15 ;  /* 0x000000010c047810 */ /* 0x000fc80007ffe80f */
        /* <DEDUP_REMOVED lines=8> */
[----:B------:R-:W-:Y:S01]  /*3240*/  IMAD.HI.U32 R38, R13, R35, R12 ;  /* 0x000000230d267227 */ /* 0x000fe200078e000c */
[----:B------:R-:W-:-:S05]  /*3250*/  LOP3.LUT R35, R46, 0x7fffffff, RZ, 0xc0, !PT ;  /* 0x7fffffff2e237812 */ /* 0x000fca00078ec0ff */
        /* <DEDUP_REMOVED lines=16> */
.L_x_1249:
[----:B------:R-:W-:Y:S05]  /*3360*/  @P0 BRA `(.L_x_1208) ;  /* 0xfffffffc00880947 */ /* 0x000fea000383ffff */
[----:B------:R-:W-:Y:S02]  /*3370*/  IMAD.MOV.U32 R12, RZ, RZ, R46 ;  /* 0x000000ffff0c7224 */ /* 0x000fe400078e002e */
[----:B------:R-:W-:-:S07]  /*3380*/  IMAD.MOV.U32 R13, RZ, RZ, R47 ;  /* 0x000000ffff0d7224 */ /* 0x000fce00078e002f */
.L_x_1206:
        /* <DEDUP_REMOVED lines=31> */
.L_x_1258:
[----:B------:R-:W-:Y:S05]  /*3580*/  @P0 BRA `(.L_x_1210) ;  /* 0xfffffff800d80947 */ /* 0x000fea000383ffff */
.L_x_1204:
        /* <DEDUP_REMOVED lines=16> */
.L_x_1198:
[----:B------:R-:W-:Y:S05]  /*3690*/  WARPSYNC.ALL ;  /* 0x0000000000007948 */ /* 0x000fea0003800000 */
[----:B------:R-:W0:Y:S08]  /*36a0*/  S2UR UR6, SR_CgaCtaId ;  /* 0x00000000000679c3 */ /* 0x000e300000008800 */
[----:B------:R-:W-:Y:S01]  /*36b0*/  BAR.SYNC.DEFER_BLOCKING 0x0 ;  /* 0x0000000000007b1d */ /* 0x000fe20000010000 */
[C---:B------:R-:W-:Y:S01]  /*36c0*/  ISETP.NE.AND P0, PT, R0.reuse, RZ, PT ;  /* 0x000000ff0000720c */ /* 0x040fe20003f05270 */
[----:B------:R-:W-:Y:S01]  /*36d0*/  VIADD R56, R0, 0x2600 ;  /* 0x0000260000387836 */ /* 0x000fe20000000000 */
[----:B--2---:R-:W-:Y:S01]  /*36e0*/  LOP3.LUT R6, R16, 0x1, RZ, 0xc, !PT ;  /* 0x0000000110067812 */ /* 0x004fe200078e0cff */
[----:B------:R-:W-:Y:S01]  /*36f0*/  VIADD R58, R0, 0x2ac0 ;  /* 0x00002ac0003a7836 */ /* 0x000fe20000000000 */
[----:B------:R-:W-:Y:S01]  /*3700*/  LOP3.LUT R67, R17, 0x1, RZ, 0xc, !PT ;  /* 0x0000000111437812 */ /* 0x000fe200078e0cff */
[----:B------:R-:W-:Y:S01]  /*3710*/  UMOV UR5, 0x400 ;  /* 0x0000040000057882 */ /* 0x000fe20000000000 */
[----:B------:R-:W-:-:S02]  /*3720*/  LOP3.LUT R41, R18, 0x1, RZ, 0xc, !PT ;  /* 0x0000000112297812 */ /* 0x000fc400078e0cff */
[----:B------:R-:W-:Y:S02]  /*3730*/  LOP3.LUT R39, R19, 0x1, RZ, 0xc, !PT ;  /* 0x0000000113277812 */ /* 0x000fe400078e0cff */
[----:B------:R-:W-:Y:S02]  /*3740*/  LOP3.LUT R38, R2, 0x1, RZ, 0xc, !PT ;  /* 0x0000000102267812 */ /* 0x000fe400078e0cff */
[----:B------:R-:W-:Y:S02]  /*3750*/  LOP3.LUT R36, R3, 0x1, RZ, 0xc, !PT ;  /* 0x0000000103247812 */ /* 0x000fe400078e0cff */
[----:B------:R-:W-:Y:S02]  /*3760*/  LOP3.LUT R34, R32, 0x1, RZ, 0xc, !PT ;  /* 0x0000000120227812 */ /* 0x000fe400078e0cff */
[----:B------:R-:W-:Y:S02]  /*3770*/  LOP3.LUT R15, R31, 0x1, RZ, 0xc, !PT ;  /* 0x000000011f0f7812 */ /* 0x000fe400078e0cff */
[----:B------:R-:W-:-:S02]  /*3780*/  LOP3.LUT R14, R30, 0x1, RZ, 0xc, !PT ;  /* 0x000000011e0e7812 */ /* 0x000fc400078e0cff */
[----:B------:R-:W-:Y:S01]  /*3790*/  LOP3.LUT R37, R29, 0x1, RZ, 0xc, !PT ;  /* 0x000000011d257812 */ /* 0x000fe200078e0cff */
[----:B0-----:R-:W-:Y:S01]  /*37a0*/  ULEA UR5, UR6, UR5, 0x18 ;  /* 0x0000000506057291 */ /* 0x001fe2000f8ec0ff */
[----:B------:R-:W-:Y:S01]  /*37b0*/  LOP3.LUT R35, R28, 0x1, RZ, 0xc, !PT ;  /* 0x000000011c237812 */ /* 0x000fe200078e0cff */
[----:B------:R-:W0:Y:S01]  /*37c0*/  LDCU UR6, c[0x0][0x3ac] ;  /* 0x00007580ff0677ac */ /* 0x000e220008000800 */
[----:B------:R-:W-:Y:S02]  /*37d0*/  LOP3.LUT R13, R27, 0x1, RZ, 0xc, !PT ;  /* 0x000000011b0d7812 */ /* 0x000fe400078e0cff */
[----:B------:R-:W-:Y:S02]  /*37e0*/  LOP3.LUT R12, R26, 0x1, RZ, 0xc, !PT ;  /* 0x000000011a0c7812 */ /* 0x000fe400078e0cff */
[----:B------:R-:W-:Y:S02]  /*37f0*/  LOP3.LUT R10, R24, 0x1, RZ, 0xc, !PT ;  /* 0x00000001180a7812 */ /* 0x000fe400078e0cff */
[----:B------:R-:W1:Y:S01]  /*3800*/  @P0 LDS R4, [UR5+0x60] ;  /* 0x00006005ff040984 */ /* 0x000e620008000800 */
[----:B------:R-:W-:-:S02]  /*3810*/  LOP3.LUT R9, R23, 0x1, RZ, 0xc, !PT ;  /* 0x0000000117097812 */ /* 0x000fc400078e0cff */
[----:B------:R-:W-:Y:S01]  /*3820*/  LOP3.LUT R7, R20, 0x1, RZ, 0xc0, !PT ;  /* 0x0000000114077812 */ /* 0x000fe200078ec0ff */
[----:B------:R-:W2:Y:S01]  /*3830*/  LDS R81, [UR5+0x84] ;  /* 0x00008405ff517984 */ /* 0x000ea20008000800 */
[----:B------:R-:W-:Y:S02]  /*3840*/  LOP3.LUT P5, RZ, R17, 0x1, RZ, 0xc0, !PT ;  /* 0x0000000111ff7812 */ /* 0x000fe400078ac0ff */
[----:B------:R-:W-:Y:S01]  /*3850*/  ISETP.NE.U32.AND P4, PT, R7, 0x1, PT ;  /* 0x000000010700780c */ /* 0x000fe20003f85070 */
[----:B------:R-:W3:Y:S01]  /*3860*/  LDS R51, [UR5+0x8c] ;  /* 0x00008c05ff337984 */ /* 0x000ee20008000800 */
[----:B------:R-:W-:Y:S01]  /*3870*/  LOP3.LUT R7, R22, 0x1, RZ, 0xc, !PT ;  /* 0x0000000116077812 */ /* 0x000fe200078e0cff */
[----:B------:R-:W-:Y:S01]  /*3880*/  BAR.SYNC.DEFER_BLOCKING 0x0 ;  /* 0x0000000000007b1d */ /* 0x000fe20000010000 */
[----:B------:R-:W-:Y:S02]  /*3890*/  LOP3.LUT P6, RZ, R18, 0x1, RZ, 0xc0, !PT ;  /* 0x0000000112ff7812 */ /* 0x000fe400078cc0ff */
[----:B------:R-:W-:Y:S01]  /*38a0*/  LOP3.LUT R8, R21, 0x1, RZ, 0xc, !PT ;  /* 0x0000000115087812 */ /* 0x000fe200078e0cff */
[----:B-1----:R-:W-:Y:S01]  /*38b0*/  @P0 IMAD.IADD R11, R11, 0x1, R4 ;  /* 0x000000010b0b0824 */ /* 0x002fe200078e0204 */
[----:B------:R-:W-:-:S03]  /*38c0*/  LOP3.LUT P0, RZ, R16, 0x1, RZ, 0xc0, !PT ;  /* 0x0000000110ff7812 */ /* 0x000fc6000780c0ff */
[----:B------:R-:W-:Y:S01]  /*38d0*/  IMAD.IADD R40, R6, 0x1, R11 ;  /* 0x0000000106287824 */ /* 0x000fe200078e020b */
[--C-:B--2---:R-:W-:Y:S01]  /*38e0*/  IADD3 R33, PT, PT, R0, R33, -R81.reuse ;  /* 0x0000002100217210 */ /* 0x104fe20007ffe851 */
[----:B------:R-:W-:Y:S02]  /*38f0*/  IMAD.IADD R11, R11, 0x1, -R81 ;  /* 0x000000010b0b7824 */ /* 0x000fe400078e0a51 */
[----:B------:R-:W-:Y:S01]  /*3900*/  IMAD.IADD R42, R40, 0x1, R67 ;  /* 0x00000001282a7824 */ /* 0x000fe200078e0243 */
[----:B---3--:R-:W-:Y:S01]  /*3910*/  IADD3 R5, PT, PT, -R51, 0x2d20, RZ ;  /* 0x00002d2033057810 */ /* 0x008fe20007ffe1ff */
[----:B------:R-:W-:Y:S01]  /*3920*/  IMAD R4, R0, 0x13, -R11 ;  /* 0x0000001300047824 */ /* 0x000fe200078e0a0b */
[----:B------:R-:W-:Y:S01]  /*3930*/  LOP3.LUT R33, RZ, R33, RZ, 0x33, !PT ;  /* 0x00000021ff217212 */ /* 0x000fe200078e33ff */
[----:B------:R-:W-:Y:S02]  /*3940*/  IMAD.IADD R44, R42, 0x1, R41 ;  /* 0x000000012a2c7824 */ /* 0x000fe400078e0229 */
[----:B------:R-:W-:-:S02]  /*3950*/  IMAD.IADD R11, R5, 0x1, R11 ;  /* 0x00000001050b7824 */ /* 0x000fc400078e020b */
[----:B------:R-:W-:Y:S02]  /*3960*/  IMAD.IADD R43, R44, 0x1, R39 ;  /* 0x000000012c2b7824 */ /* 0x000fe400078e0227 */
[----:B------:R-:W-:Y:S01]  /*3970*/  IMAD.IADD R54, R6, 0x1, R11 ;  /* 0x0000000106367824 */ /* 0x000fe200078e020b */
[----:B------:R-:W-:Y:S01]  /*3980*/  SEL R4, R11, R4, !P0 ;  /* 0x000000040b047207 */ /* 0x000fe20004000000 */
[----:B------:R-:W-:Y:S01]  /*3990*/  IMAD.IADD R45, R43, 0x1, R38 ;  /* 0x000000012b2d7824 */ /* 0x000fe200078e0226 */
[----:B------:R-:W-:Y:S01]  /*39a0*/  LOP3.LUT R11, R25, 0x1, RZ, 0xc, !PT ;  /* 0x00000001190b7812 */ /* 0x000fe200078e0cff */
[----:B------:R-:W-:Y:S01]  /*39b0*/  IMAD.IADD R69, R81, 0x1, -R40 ;  /* 0x0000000151457824 */ /* 0x000fe200078e0a28 */
[----:B------:R-:W-:Y:S01]  /*39c0*/  IADD3 R6, PT, PT, R0, R51, R81 ;  /* 0x0000003300067210 */ /* 0x000fe20007ffe051 */
[----:B------:R-:W-:Y:S02]  /*39d0*/  IMAD.IADD R47, R45, 0x1, R36 ;  /* 0x000000012d2f7824 */ /* 0x000fe400078e0224 */
[----:B------:R-:W-:-:S02]  /*39e0*/  IMAD.IADD R71, R81, 0x1, -R42 ;  /* 0x0000000151477824 */ /* 0x000fc400078e0a2a */
[----:B------:R-:W-:Y:S02]  /*39f0*/  IMAD.IADD R46, R47, 0x1, R34 ;  /* 0x000000012f2e7824 */ /* 0x000fe400078e0222 */
[C---:B------:R-:W-:Y:S02]  /*3a00*/  IMAD.IADD R79, R81.reuse, 0x1, -R47 ;  /* 0x00000001514f7824 */ /* 0x040fe400078e0a2f */
[----:B------:R-:W-:Y:S02]  /*3a10*/  IMAD.IADD R63, R46, 0x1, R15 ;  /* 0x000000012e3f7824 */ /* 0x000fe400078e020f */
[----:B------:R-:W-:Y:S02]  /*3a20*/  IMAD.IADD R73, R81, 0x1, -R44 ;  /* 0x0000000151497824 */ /* 0x000fe400078e0a2c */
[----:B------:R-:W-:Y:S02]  /*3a30*/  IMAD.IADD R48, R63, 0x1, R14 ;  /* 0x000000013f307824 */ /* 0x000fe400078e020e */
[----:B------:R-:W-:-:S02]  /*3a40*/  IMAD R69, R0, 0x13, R69 ;  /* 0x0000001300457824 */ /* 0x000fc400078e0245 */
[----:B------:R-:W-:Y:S02]  /*3a50*/  IMAD.IADD R50, R48, 0x1, R37 ;  /* 0x0000000130327824 */ /* 0x000fe400078e0225 */
[----:B------:R-:W-:Y:S02]  /*3a60*/  IMAD R71, R0, 0x13, R71 ;  /* 0x0000001300477824 */ /* 0x000fe400078e0247 */
[----:B------:R-:W-:Y:S02]  /*3a70*/  IMAD.IADD R52, R50, 0x1, R35 ;  /* 0x0000000132347824 */ /* 0x000fe400078e0223 */
[C---:B------:R-:W-:Y:S02]  /*3a80*/  IMAD.IADD R75, R81.reuse, 0x1, -R43 ;  /* 0x00000001514b7824 */ /* 0x040fe400078e0a2b */
[----:B------:R-:W-:Y:S02]  /*3a90*/  IMAD.IADD R49, R52, 0x1, R13 ;  /* 0x0000000134317824 */ /* 0x000fe400078e020d */
[----:B------:R-:W-:-:S02]  /*3aa0*/  IMAD.IADD R77, R81, 0x1, -R45 ;  /* 0x00000001514d7824 */ /* 0x000fc400078e0a2d */
[----:B------:R-:W-:Y:S02]  /*3ab0*/  IMAD.IADD R40, R49, 0x1, R12 ;  /* 0x0000000131287824 */ /* 0x000fe400078e020c */
[C---:B------:R-:W-:Y:S02]  /*3ac0*/  IMAD.IADD R47, R81.reuse, 0x1, -R49 ;  /* 0x00000001512f7824 */ /* 0x040fe400078e0a31 */
[----:B------:R-:W-:Y:S02]  /*3ad0*/  IMAD.IADD R51, R40, 0x1, R11 ;  /* 0x0000000128337824 */ /* 0x000fe400078e020b */
[----:B------:R-:W-:Y:S02]  /*3ae0*/  IMAD.IADD R53, R81, 0x1, -R40 ;  /* 0x0000000151357824 */ /* 0x000fe400078e0a28 */
[----:B------:R-:W-:Y:S02]  /*3af0*/  VIADD R40, R0, 0x260 ;  /* 0x0000026000287836 */ /* 0x000fe40000000000 */
[----:B------:R-:W-:-:S02]  /*3b00*/  IMAD.IADD R42, R51, 0x1, R10 ;  /* 0x00000001332a7824 */ /* 0x000fc400078e020a */
[----:B------:R-:W-:Y:S01]  /*3b10*/  VIADD R71, R71, 0x2 ;  /* 0x0000000247477836 */ /* 0x000fe20000000000 */
[-C--:B------:R-:W-:Y:S01]  /*3b20*/  ISETP.GE.AND P3, PT, R40, R5.reuse, PT ;  /* 0x000000052800720c */ /* 0x080fe20003f66270 */
[----:B------:R-:W-:Y:S02]  /*3b30*/  VIADD R40, R0, 0x4c0 ;  /* 0x000004c000287836 */ /* 0x000fe40000000000 */
[----:B------:R-:W-:Y:S02]  /*3b40*/  IMAD.IADD R44, R42, 0x1, R9 ;  /* 0x000000012a2c7824 */ /* 0x000fe400078e0209 */
[----:B------:R-:W-:Y:S01]  /*3b50*/  IMAD.IADD R49, R81, 0x1, -R42 ;  /* 0x0000000151317824 */ /* 0x000fe200078e0a2a */
[----:B------:R-:W-:Y:S01]  /*3b60*/  ISETP.GE.AND P2, PT, R40, R5, PT ;  /* 0x000000052800720c */ /* 0x000fe20003f46270 */
[C---:B------:R-:W-:Y:S02]  /*3b70*/  VIADD R42, R0.reuse, 0x720 ;  /* 0x00000720002a7836 */ /* 0x040fe40000000000 */
[----:B------:R-:W-:-:S02]  /*3b80*/  VIADD R40, R0, 0x980 ;  /* 0x0000098000287836 */ /* 0x000fc40000000000 */
[----:B------:R-:W-:Y:S01]  /*3b90*/  IMAD R73, R0, 0x13, R73 ;  /* 0x0000001300497824 */ /* 0x000fe200078e0249 */
[-C--:B------:R-:W-:Y:S01]  /*3ba0*/  ISETP.GE.AND P1, PT, R42, R5.reuse, PT ;  /* 0x000000052a00720c */ /* 0x080fe20003f26270 */
[----:B------:R-:W-:Y:S01]  /*3bb0*/  IMAD.IADD R42, R67, 0x1, R54 ;  /* 0x00000001432a7824 */ /* 0x000fe200078e0236 */
[----:B------:R-:W-:Y:S01]  /*3bc0*/  ISETP.GE.AND P0, PT, R40, R5, PT ;  /* 0x000000052800720c */ /* 0x000fe20003f06270 */
[----:B------:R-:W-:Y:S02]  /*3bd0*/  VIADD R40, R69, 0x1 ;  /* 0x0000000145287836 */ /* 0x000fe40000000000 */
[----:B------:R-:W-:Y:S02]  /*3be0*/  IMAD.IADD R45, R44, 0x1, R7 ;  /* 0x000000012c2d7824 */ /* 0x000fe400078e0207 */
[----:B------:R-:W-:Y:S01]  /*3bf0*/  IMAD.IADD R61, R81, 0x1, -R44 ;  /* 0x00000001513d7824 */ /* 0x000fe200078e0a2c */
[----:B------:R-:W-:Y:S01]  /*3c00*/  SEL R40, R54, R40, !P5 ;  /* 0x0000002836287207 */ /* 0x000fe20006800000 */
[----:B------:R-:W-:Y:S01]  /*3c10*/  IMAD.IADD R44, R41, 0x1, R42 ;  /* 0x00000001292c7824 */ /* 0x000fe200078e022a */
[----:B------:R-:W-:Y:S01]  /*3c20*/  SEL R41, R42, R71, !P6 ;  /* 0x000000472a297207 */ /* 0x000fe20007000000 */
[----:B------:R-:W-:Y:S01]  /*3c30*/  IMAD R75, R0, 0x13, R75 ;  /* 0x00000013004b7824 */ /* 0x000fe200078e024b */
[----:B------:R-:W-:Y:S01]  /*3c40*/  LOP3.LUT P5, RZ, R19, 0x1, RZ, 0xc0, !PT ;  /* 0x0000000113ff7812 */ /* 0x000fe200078ac0ff */
[----:B------:R-:W-:Y:S01]  /*3c50*/  VIADD R73, R73, 0x3 ;  /* 0x0000000349497836 */ /* 0x000fe20000000000 */
[----:B------:R-:W-:Y:S01]  /*3c60*/  LOP3.LUT P6, RZ, R2, 0x1, RZ, 0xc0, !PT ;  /* 0x0000000102ff7812 */ /* 0x000fe200078cc0ff */
[----:B------:R-:W-:Y:S01]  /*3c70*/  IMAD.IADD R42, R39, 0x1, R44 ;  /* 0x00000001272a7824 */ /* 0x000fe200078e022c */
[----:B------:R-:W-:Y:S01]  /*3c80*/  LEA R40, R40, UR5, 0x2 ;  /* 0x0000000528287c11 */ /* 0x000fe2000f8e10ff */
[----:B------:R-:W-:Y:S01]  /*3c90*/  VIADD R75, R75, 0x4 ;  /* 0x000000044b4b7836 */ /* 0x000fe20000000000 */
[----:B------:R-:W-:Y:S01]  /*3ca0*/  SEL R39, R44, R73, !P5 ;  /* 0x000000492c277207 */ /* 0x000fe20006800000 */
[----:B------:R-:W-:Y:S01]  /*3cb0*/  IMAD R77, R0, 0x13, R77 ;  /* 0x00000013004d7824 */ /* 0x000fe200078e024d */
[----:B------:R-:W-:Y:S01]  /*3cc0*/  LOP3.LUT P5, RZ, R3, 0x1, RZ, 0xc0, !PT ;  /* 0x0000000103ff7812 */ /* 0x000fe200078ac0ff */
[----:B------:R-:W-:Y:S01]  /*3cd0*/  IMAD.IADD R44, R38, 0x1, R42 ;  /* 0x00000001262c7824 */ /* 0x000fe200078e022a */
[----:B------:R-:W-:Y:S01]  /*3ce0*/  SEL R38, R42, R75, !P6 ;  /* 0x0000004b2a267207 */ /* 0x000fe20007000000 */
[----:B------:R-:W-:Y:S01]  /*3cf0*/  IMAD.IADD R65, R81, 0x1, -R46 ;  /* 0x0000000151417824 */ /* 0x000fe200078e0a2e */
[----:B------:R-:W-:Y:S01]  /*3d00*/  LOP3.LUT P6, RZ, R32, 0x1, RZ, 0xc0, !PT ;  /* 0x0000000120ff7812 */ /* 0x000fe200078cc0ff */
[----:B------:R-:W-:Y:S01]  /*3d10*/  IMAD R79, R0, 0x13, R79 ;  /* 0x00000013004f7824 */ /* 0x000fe200078e024f */
[----:B------:R-:W-:Y:S01]  /*3d20*/  LEA R41, R41, UR5, 0x2 ;  /* 0x0000000529297c11 */ /* 0x000fe2000f8e10ff */
[----:B------:R-:W-:-:S02]  /*3d30*/  VIADD R77, R77, 0x5 ;  /* 0x000000054d4d7836 */ /* 0x000fc40000000000 */
[----:B------:R-:W-:Y:S02]  /*3d40*/  IMAD.IADD R42, R36, 0x1, R44 ;  /* 0x00000001242a7824 */ /* 0x000fe400078e022c */
[----:B------:R-:W-:Y:S01]  /*3d50*/  IMAD.IADD R63, R81, 0x1, -R63 ;  /* 0x00000001513f7824 */ /* 0x000fe200078e0a3f */
[----:B------:R-:W-:Y:S01]  /*3d60*/  SEL R36, R44, R77, !P5 ;  /* 0x0000004d2c247207 */ /* 0x000fe20006800000 */
[----:B------:R-:W-:Y:S01]  /*3d70*/  VIADD R79, R79, 0x6 ;  /* 0x000000064f4f7836 */ /* 0x000fe20000000000 */
[----:B------:R-:W-:Y:S01]  /*3d80*/  LOP3.LUT P5, RZ, R31, 0x1, RZ, 0xc0, !PT ;  /* 0x000000011fff7812 */ /* 0x000fe200078ac0ff */
[----:B------:R-:W-:Y:S01]  /*3d90*/  IMAD R65, R0, 0x13, R65 ;  /* 0x0000001300417824 */ /* 0x000fe200078e0241 */
[----:B------:R-:W-:Y:S01]  /*3da0*/  LEA R36, R36, UR5, 0x2 ;  /* 0x0000000524247c11 */ /* 0x000fe2000f8e10ff */
[----:B------:R-:W-:Y:S01]  /*3db0*/  IMAD.IADD R44, R34, 0x1, R42 ;  /* 0x00000001222c7824 */ /* 0x000fe200078e022a */
[----:B------:R-:W-:Y:S01]  /*3dc0*/  SEL R34, R42, R79, !P6 ;  /* 0x0000004f2a227207 */ /* 0x000fe20007000000 */
[----:B------:R-:W-:Y:S01]  /*3dd0*/  IMAD.IADD R59, R81, 0x1, -R48 ;  /* 0x00000001513b7824 */ /* 0x000fe200078e0a30 */
[----:B------:R-:W-:Y:S01]  /*3de0*/  LOP3.LUT P6, RZ, R30, 0x1, RZ, 0xc0, !PT ;  /* 0x000000011eff7812 */ /* 0x000fe200078cc0ff */
[----:B------:R-:W-:-:S02]  /*3df0*/  IMAD R63, R0, 0x13, R63 ;  /* 0x00000013003f7824 */ /* 0x000fc400078e023f */
[----:B------:R-:W-:Y:S02]  /*3e00*/  VIADD R65, R65, 0x7 ;  /* 0x0000000741417836 */ /* 0x000fe40000000000 */
[----:B------:R-:W-:Y:S02]  /*3e10*/  IMAD.IADD R42, R15, 0x1, R44 ;  /* 0x000000010f2a7824 */ /* 0x000fe400078e022c */
[----:B------:R-:W-:Y:S01]  /*3e20*/  IMAD.IADD R57, R81, 0x1, -R50 ;  /* 0x0000000151397824 */ /* 0x000fe200078e0a32 */
[----:B------:R-:W-:Y:S01]  /*3e30*/  SEL R15, R44, R65, !P5 ;  /* 0x000000412c0f7207 */ /* 0x000fe20006800000 */
[----:B------:R-:W-:Y:S01]  /*3e40*/  VIADD R63, R63, 0x8 ;  /* 0x000000083f3f7836 */ /* 0x000fe20000000000 */
[----:B------:R-:W-:Y:S01]  /*3e50*/  LOP3.LUT P5, RZ, R29, 0x1, RZ, 0xc0, !PT ;  /* 0x000000011dff7812 */ /* 0x000fe200078ac0ff */
[----:B------:R-:W-:Y:S02]  /*3e60*/  IMAD R59, R0, 0x13, R59 ;  /* 0x00000013003b7824 */ /* 0x000fe400078e023b */
[----:B------:R-:W-:Y:S01]  /*3e70*/  IMAD.IADD R44, R14, 0x1, R42 ;  /* 0x000000010e2c7824 */ /* 0x000fe200078e022a */
[----:B------:R-:W-:Y:S01]  /*3e80*/  SEL R14, R42, R63, !P6 ;  /* 0x0000003f2a0e7207 */ /* 0x000fe20007000000 */
[----:B------:R-:W-:Y:S01]  /*3e90*/  IMAD R57, R0, 0x13, R57 ;  /* 0x0000001300397824 */ /* 0x000fe200078e0239 */
[----:B------:R-:W-:Y:S01]  /*3ea0*/  LOP3.LUT P6, RZ, R28, 0x1, RZ, 0xc0, !PT ;  /* 0x000000011cff7812 */ /* 0x000fe200078cc0ff */
[----:B------:R-:W-:-:S02]  /*3eb0*/  VIADD R59, R59, 0x9 ;  /* 0x000000093b3b7836 */ /* 0x000fc40000000000 */
[----:B------:R-:W-:Y:S02]  /*3ec0*/  IMAD.IADD R42, R37, 0x1, R44 ;  /* 0x00000001252a7824 */ /* 0x000fe400078e022c */
[----:B------:R-:W-:Y:S01]  /*3ed0*/  IMAD.IADD R55, R81, 0x1, -R52 ;  /* 0x0000000151377824 */ /* 0x000fe200078e0a34 */
[----:B------:R-:W-:Y:S01]  /*3ee0*/  SEL R37, R44, R59, !P5 ;  /* 0x0000003b2c257207 */ /* 0x000fe20006800000 */
[----:B------:R-:W-:Y:S01]  /*3ef0*/  VIADD R57, R57, 0xa ;  /* 0x0000000a39397836 */ /* 0x000fe20000000000 */
[----:B------:R-:W-:Y:S01]  /*3f00*/  LOP3.LUT P5, RZ, R27, 0x1, RZ, 0xc0, !PT ;  /* 0x000000011bff7812 */ /* 0x000fe200078ac0ff */
[----:B------:R-:W-:Y:S02]  /*3f10*/  IMAD.IADD R44, R35, 0x1, R42 ;  /* 0x00000001232c7824 */ /* 0x000fe400078e022a */
[----:B------:R-:W-:Y:S01]  /*3f20*/  IMAD R55, R0, 0x13, R55 ;  /* 0x0000001300377824 */ /* 0x000fe200078e0237 */
[----:B------:R-:W-:Y:S01]  /*3f30*/  SEL R35, R42, R57, !P6 ;  /* 0x000000392a237207 */ /* 0x000fe20007000000 */
[----:B------:R-:W-:Y:S01]  /*3f40*/  IMAD.IADD R42, R13, 0x1, R44 ;  /* 0x000000010d2a7824 */ /* 0x000fe200078e022c */
[----:B------:R-:W-:Y:S01]  /*3f50*/  LOP3.LUT P6, RZ, R26, 0x1, RZ, 0xc0, !PT ;  /* 0x000000011aff7812 */ /* 0x000fe200078cc0ff */
[----:B------:R-:W-:Y:S01]  /*3f60*/  IMAD R47, R0, 0x13, R47 ;  /* 0x00000013002f7824 */ /* 0x000fe200078e022f */
[----:B------:R-:W-:Y:S01]  /*3f70*/  LEA R35, R35, UR5, 0x2 ;  /* 0x0000000523237c11 */ /* 0x000fe2000f8e10ff */
[----:B------:R-:W-:-:S02]  /*3f80*/  VIADD R55, R55, 0xb ;  /* 0x0000000b37377836 */ /* 0x000fc40000000000 */
[----:B------:R-:W-:Y:S02]  /*3f90*/  IMAD.IADD R51, R81, 0x1, -R51 ;  /* 0x0000000151337824 */ /* 0x000fe400078e0a33 */
[----:B------:R-:W-:Y:S01]  /*3fa0*/  IMAD R53, R0, 0x13, R53 ;  /* 0x0000001300357824 */ /* 0x000fe200078e0235 */
[----:B------:R-:W-:Y:S01]  /*3fb0*/  SEL R13, R44, R55, !P5 ;  /* 0x000000372c0d7207 */ /* 0x000fe20006800000 */
[----:B------:R-:W-:Y:S01]  /*3fc0*/  IMAD.IADD R46, R12, 0x1, R42 ;  /* 0x000000010c2e7824 */ /* 0x000fe200078e022a */
[----:B------:R-:W-:Y:S01]  /*3fd0*/  LOP3.LUT P5, RZ, R25, 0x1, RZ, 0xc0, !PT ;  /* 0x0000000119ff7812 */ /* 0x000fe200078ac0ff */
[----:B------:R-:W-:Y:S02]  /*3fe0*/  VIADD R47, R47, 0xc ;  /* 0x0000000c2f2f7836 */ /* 0x000fe40000000000 */
[----:B------:R-:W-:Y:S02]  /*3ff0*/  IMAD R51, R0, 0x13, R51 ;  /* 0x0000001300337824 */ /* 0x000fe400078e0233 */
[----:B------:R-:W-:Y:S01]  /*4000*/  VIADD R44, R53, 0xd ;  /* 0x0000000d352c7836 */ /* 0x000fe20000000000 */
[----:B------:R-:W-:Y:S01]  /*4010*/  SEL R12, R42, R47, !P6 ;  /* 0x0000002f2a0c7207 */ /* 0x000fe20007000000 */
[----:B------:R-:W-:Y:S01]  /*4020*/  IMAD.IADD R11, R11, 0x1, R46 ;  /* 0x000000010b0b7824 */ /* 0x000fe200078e022e */
[----:B------:R-:W-:Y:S01]  /*4030*/  LOP3.LUT P6, RZ, R24, 0x1, RZ, 0xc0, !PT ;  /* 0x0000000118ff7812 */ /* 0x000fe200078cc0ff */
[----:B------:R-:W-:Y:S01]  /*4040*/  IMAD R49, R0, 0x13, R49 ;  /* 0x0000001300317824 */ /* 0x000fe200078e0231 */
[----:B------:R-:W-:Y:S01]  /*4050*/  SEL R44, R46, R44, !P5 ;  /* 0x0000002c2e2c7207 */ /* 0x000fe20006800000 */
[----:B------:R-:W-:Y:S01]  /*4060*/  VIADD R51, R51, 0xe ;  /* 0x0000000e33337836 */ /* 0x000fe20000000000 */
[----:B------:R-:W-:Y:S01]  /*4070*/  LOP3.LUT P5, RZ, R23, 0x1, RZ, 0xc0, !PT ;  /* 0x0000000117ff7812 */ /* 0x000fe200078ac0ff */
[----:B------:R-:W-:Y:S01]  /*4080*/  VIADD R42, R0, 0xbe0 ;  /* 0x00000be0002a7836 */ /* 0x000fe20000000000 */
[----:B------:R-:W-:Y:S01]  /*4090*/  LEA R53, R34, UR5, 0x2 ;  /* 0x0000000522357c11 */ /* 0x000fe2000f8e10ff */
[----:B------:R-:W-:Y:S01]  /*40a0*/  IMAD.IADD R10, R10, 0x1, R11 ;  /* 0x000000010a0a7824 */ /* 0x000fe200078e020b */
[----:B------:R-:W-:Y:S01]  /*40b0*/  SEL R46, R11, R51, !P6 ;  /* 0x000000330b2e7207 */ /* 0x000fe20007000000 */
[----:B------:R-:W-:Y:S01]  /*40c0*/  VIADD R48, R49, 0xf ;  /* 0x0000000f31307836 */ /* 0x000fe20000000000 */
[----:B------:R-:W-:Y:S01]  /*40d0*/  ISETP.GE.AND P6, PT, R42, R5, PT ;  /* 0x000000052a00720c */ /* 0x000fe20003fc6270 */
[----:B------:R-:W-:Y:S01]  /*40e0*/  IMAD R61, R0, 0x13, R61 ;  /* 0x00000013003d7824 */ /* 0x000fe200078e023d */
[----:B------:R-:W-:Y:S01]  /*40f0*/  LEA R34, R15, UR5, 0x2 ;  /* 0x000000050f227c11 */ /* 0x000fe2000f8e10ff */
[C---:B------:R-:W-:Y:S01]  /*4100*/  IMAD.IADD R43, R81.reuse, 0x1, -R45 ;  /* 0x00000001512b7824 */ /* 0x040fe200078e0a2d */
[----:B------:R-:W-:Y:S01]  /*4110*/  IADD3 R45, PT, PT, R81, -R45, -R8 ;  /* 0x8000002d512d7210 */ /* 0x000fe20007ffe808 */
[----:B------:R-:W-:Y:S01]  /*4120*/  IMAD.IADD R42, R9, 0x1, R10 ;  /* 0x00000001092a7824 */ /* 0x000fe200078e020a */
[----:B------:R-:W-:Y:S01]  /*4130*/  SEL R48, R10, R48, !P5 ;  /* 0x000000300a307207 */ /* 0x000fe20006800000 */
[----:B------:R-:W-:Y:S01]  /*4140*/  VIADD R61, R61, 0x10 ;  /* 0x000000103d3d7836 */ /* 0x000fe20000000000 */
[----:B------:R-:W-:Y:S01]  /*4150*/  LOP3.LUT P5, RZ, R22, 0x1, RZ, 0xc0, !PT ;  /* 0x0000000116ff7812 */ /* 0x000fe200078ac0ff */
[----:B------:R-:W-:Y:S01]  /*4160*/  IMAD R43, R0, 0x13, R43 ;  /* 0x00000013002b7824 */ /* 0x000fe200078e022b */
[----:B------:R-:W-:Y:S01]  /*4170*/  LEA R15, R14, UR5, 0x2 ;  /* 0x000000050e0f7c11 */ /* 0x000fe2000f8e10ff */
[----:B------:R-:W-:Y:S01]  /*4180*/  IMAD R45, R0, 0x13, R45 ;  /* 0x00000013002d7824 */ /* 0x000fe200078e022d */
[----:B------:R-:W-:Y:S01]  /*4190*/  SEL R61, R42, R61, !P5 ;  /* 0x0000003d2a3d7207 */ /* 0x000fe20006800000 */
[----:B------:R-:W-:Y:S01]  /*41a0*/  IMAD.IADD R7, R7, 0x1, R42 ;  /* 0x0000000107077824 */ /* 0x000fe200078e022a */
[----:B------:R-:W-:Y:S01]  /*41b0*/  LOP3.LUT P5, RZ, R21, 0x1, RZ, 0xc0, !PT ;  /* 0x0000000115ff7812 */ /* 0x000fe200078ac0ff */
[----:B------:R-:W-:Y:S01]  /*41c0*/  VIADD R43, R43, 0x11 ;  /* 0x000000112b2b7836 */ /* 0x000fe20000000000 */
[----:B------:R-:W-:Y:S01]  /*41d0*/  LEA R14, R13, UR5, 0x2 ;  /* 0x000000050d0e7c11 */ /* 0x000fe2000f8e10ff */
[----:B------:R-:W-:Y:S01]  /*41e0*/  VIADD R10, R0, 0xe40 ;  /* 0x00000e40000a7836 */ /* 0x000fe20000000000 */
[----:B------:R-:W-:Y:S01]  /*41f0*/  LEA R44, R44, UR5, 0x2 ;  /* 0x000000052c2c7c11 */ /* 0x000fe2000f8e10ff */
[----:B------:R-:W-:Y:S01]  /*4200*/  VIADD R54, R45, 0x12 ;  /* 0x000000122d367836 */ /* 0x000fe20000000000 */
[----:B------:R-:W-:Y:S01]  /*4210*/  SEL R52, R7, R43, !P5 ;  /* 0x0000002b07347207 */ /* 0x000fe20006800000 */
[----:B------:R-:W-:Y:S01]  /*4220*/  @P4 IMAD.IADD R54, R8, 0x1, R7 ;  /* 0x0000000108364824 */ /* 0x000fe200078e0207 */
[-C--:B------:R-:W-:Y:S01]  /*4230*/  ISETP.GE.AND P4, PT, R0, R5.reuse, PT ;  /* 0x000000050000720c */ /* 0x080fe20003f86270 */
[----:B0-----:R-:W-:Y:S01]  /*4240*/  VIADD R50, R33, UR6 ;  /* 0x0000000621327c36 */ /* 0x001fe20008000000 */
[----:B------:R-:W-:Y:S01]  /*4250*/  ISETP.GE.AND P5, PT, R10, R5, PT ;  /* 0x000000050a00720c */ /* 0x000fe20003fa6270 */
[----:B------:R-:W-:Y:S01]  /*4260*/  VIADD R51, R6, 0xffffd2e0 ;  /* 0xffffd2e006337836 */ /* 0x000fe20000000000 */
[----:B------:R-:W-:Y:S01]  /*4270*/  LEA R13, R46, UR5, 0x2 ;  /* 0x000000052e0d7c11 */ /* 0x000fe2000f8e10ff */
[----:B------:R-:W-:Y:S01]  /*4280*/  VIADD R8, R0, 0x10a0 ;  /* 0x000010a000087836 */ /* 0x000fe20000000000 */
[----:B------:R-:W-:Y:S01]  /*4290*/  LEA R48, R48, UR5, 0x2 ;  /* 0x0000000530307c11 */ /* 0x000fe2000f8e10ff */
[----:B------:R-:W-:Y:S01]  /*42a0*/  VIADD R10, R0, 0x1300 ;  /* 0x00001300000a7836 */ /* 0x000fe20000000000 */
[C---:B------:R-:W-:Y:S01]  /*42b0*/  SEL R51, R50.reuse, R51, !P4 ;  /* 0x0000003332337207 */ /* 0x040fe20006000000 */
[----:B------:R-:W-:Y:S01]  /*42c0*/  VIADD R49, R50, 0xfffffda0 ;  /* 0xfffffda032317836 */ /* 0x000fe20000000000 */
[-C--:B------:R-:W-:Y:S01]  /*42d0*/  ISETP.GE.AND P4, PT, R8, R5.reuse, PT ;  /* 0x000000050800720c */ /* 0x080fe20003f86270 */
[----:B------:R-:W-:Y:S01]  /*42e0*/  VIADD R8, R0, 0x1560 ;  /* 0x0000156000087836 */ /* 0x000fe20000000000 */
[----:B------:R-:W-:Y:S01]  /*42f0*/  LEA R61, R61, UR5, 0x2 ;  /* 0x000000053d3d7c11 */ /* 0x000fe2000f8e10ff */
[----:B------:R-:W-:Y:S01]  /*4300*/  @P3 VIADD R49, R6, 0xffffd540 ;  /* 0xffffd54006313836 */ /* 0x000fe20000000000 */
[----:B------:R-:W-:Y:S01]  /*4310*/  ISETP.GE.AND P3, PT, R10, R5, PT ;  /* 0x000000050a00720c */ /* 0x000fe20003f66270 */
[----:B------:R-:W-:Y:S01]  /*4320*/  VIADD R47, R50, 0xfffffb40 ;  /* 0xfffffb40322f7836 */ /* 0x000fe20000000000 */
[----:B------:R-:W-:Y:S01]  /*4330*/  LEA R52, R52, UR5, 0x2 ;  /* 0x0000000534347c11 */ /* 0x000fe2000f8e10ff */
[----:B------:R-:W-:-:S02]  /*4340*/  VIADD R10, R0, 0x17c0 ;  /* 0x000017c0000a7836 */ /* 0x000fc40000000000 */
[----:B------:R-:W-:Y:S01]  /*4350*/  @P2 VIADD R47, R6, 0xffffd7a0 ;  /* 0xffffd7a0062f2836 */ /* 0x000fe20000000000 */
[-C--:B------:R-:W-:Y:S01]  /*4360*/  ISETP.GE.AND P2, PT, R8, R5.reuse, PT ;  /* 0x000000050800720c */ /* 0x080fe20003f46270 */
[----:B------:R-:W-:Y:S02]  /*4370*/  VIADD R45, R50, 0xfffff8e0 ;  /* 0xfffff8e0322d7836 */ /* 0x000fe40000000000 */
[----:B------:R-:W-:Y:S02]  /*4380*/  VIADD R8, R0, 0x1a20 ;  /* 0x00001a2000087836 */ /* 0x000fe40000000000 */
[----:B------:R-:W-:Y:S01]  /*4390*/  @P1 VIADD R45, R6, 0xffffda00 ;  /* 0xffffda00062d1836 */ /* 0x000fe20000000000 */
[----:B------:R-:W-:Y:S01]  /*43a0*/  ISETP.GE.AND P1, PT, R10, R5, PT ;  /* 0x000000050a00720c */ /* 0x000fe20003f26270 */
[----:B------:R-:W-:Y:S02]  /*43b0*/  VIADD R43, R50, 0xfffff680 ;  /* 0xfffff680322b7836 */ /* 0x000fe40000000000 */
        /* <DEDUP_REMOVED lines=13> */
[----:B------:R-:W-:Y:S02]  /*4490*/  VIADD R9, R50, 0xffffeaa0 ;  /* 0xffffeaa032097836 */ /* 0x000fe40000000000 */
[----:B------:R-:W-:Y:S01]  /*44a0*/  @P4 VIADD R11, R6, 0xffffe380 ;  /* 0xffffe380060b4836 */ /* 0x000fe20000000000 */
[-C--:B------:R-:W-:Y:S01]  /*44b0*/  ISETP.GE.AND P4, PT, R10, R5.reuse, PT ;  /* 0x000000050a00720c */ /* 0x080fe20003f86270 */
[----:B------:R-:W-:Y:S01]  /*44c0*/  @P2 VIADD R9, R6, 0xffffe840 ;  /* 0xffffe84006092836 */ /* 0x000fe20000000000 */
[----:B------:R-:W-:Y:S01]  /*44d0*/  ISETP.GE.AND P2, PT, R56, R5, PT ;  /* 0x000000053800720c */ /* 0x000fe20003f46270 */
[----:B------:R-:W-:-:S02]  /*44e0*/  VIADD R10, R50, 0xffffed00 ;  /* 0xffffed00320a7836 */ /* 0x000fc40000000000 */
[C---:B------:R-:W-:Y:S01]  /*44f0*/  VIADD R56, R0.reuse, 0x2860 ;  /* 0x0000286000387836 */ /* 0x040fe20000000000 */
[----:B------:R-:W-:Y:S01]  /*4500*/  LEA R0, R0, UR5, 0x2 ;  /* 0x0000000500007c11 */ /* 0x000fe2000f8e10ff */
[----:B------:R-:W-:Y:S01]  /*4510*/  @P3 VIADD R10, R6, 0xffffe5e0 ;  /* 0xffffe5e0060a3836 */ /* 0x000fe20000000000 */
[-C--:B------:R-:W-:Y:S01]  /*4520*/  ISETP.GE.AND P3, PT, R8, R5.reuse, PT ;  /* 0x000000050800720c */ /* 0x080fe20003f66270 */
[C---:B------:R-:W-:Y:S02]  /*4530*/  VIADD R8, R50.reuse, 0xffffe840 ;  /* 0xffffe84032087836 */ /* 0x040fe40000000000 */
[----:B------:R-:W-:Y:S02]  /*4540*/  VIADD R7, R50, 0xffffe5e0 ;  /* 0xffffe5e032077836 */ /* 0x000fe40000000000 */
[----:B------:R-:W-:Y:S01]  /*4550*/  @P1 VIADD R8, R6, 0xffffeaa0 ;  /* 0xffffeaa006081836 */ /* 0x000fe20000000000 */
[-C--:B------:R-:W-:Y:S01]  /*4560*/  ISETP.GE.AND P1, PT, R56, R5.reuse, PT ;  /* 0x000000053800720c */ /* 0x080fe20003f26270 */
[----:B------:R-:W-:Y:S01]  /*4570*/  @P0 VIADD R7, R6, 0xffffed00 ;  /* 0xffffed0006070836 */ /* 0x000fe20000000000 */
[----:B------:R-:W-:Y:S01]  /*4580*/  ISETP.GE.AND P0, PT, R58, R5, PT ;  /* 0x000000053a00720c */ /* 0x000fe20003f06270 */
[----:B------:R-:W-:Y:S01]  /*4590*/  VIADD R83, R50, 0xffffd7a0 ;  /* 0xffffd7a032537836 */ /* 0x000fe20000000000 */
[----:B------:R-:W-:Y:S01]  /*45a0*/  LEA R5, R4, UR5, 0x2 ;  /* 0x0000000504057c11 */ /* 0x000fe2000f8e10ff */
[----:B------:R-:W-:Y:S01]  /*45b0*/  VIADD R87, R50, 0xffffd540 ;  /* 0xffffd54032577836 */ /* 0x000fe20000000000 */
[----:B------:R-:W-:-:S02]  /*45c0*/  LEA R4, R39, UR5, 0x2 ;  /* 0x0000000527047c11 */ /* 0x000fc4000f8e10ff */
[----:B------:R-:W-:Y:S01]  /*45d0*/  LEA R39, R38, UR5, 0x2 ;  /* 0x0000000526277c11 */ /* 0x000fe2000f8e10ff */
[----:B------:R0:W-:Y:S04]  /*45e0*/  STS [R5], R16 ;  /* 0x0000001005007388 */ /* 0x0001e80000000800 */
[----:B------:R-:W-:Y:S01]  /*45f0*/  STS [R40], R17 ;  /* 0x0000001128007388 */ /* 0x000fe20000000800 */
[C---:B------:R-:W-:Y:S02]  /*4600*/  @P1 VIADD R83, R6.reuse, 0xfffffb40 ;  /* 0xfffffb4006531836 */ /* 0x040fe40000000000 */
[----:B------:R-:W-:Y:S01]  /*4610*/  @P0 VIADD R87, R6, 0xfffffda0 ;  /* 0xfffffda006570836 */ /* 0x000fe20000000000 */
[----:B------:R-:W-:Y:S01]  /*4620*/  STS [R41], R18 ;  /* 0x0000001229007388 */ /* 0x000fe20000000800 */
[----:B0-----:R-:W-:-:S03]  /*4630*/  LEA R5, R12, UR5, 0x2 ;  /* 0x000000050c057c11 */ /* 0x001fc6000f8e10ff */
[----:B------:R0:W-:Y:S04]  /*4640*/  STS [R4], R19 ;  /* 0x0000001304007388 */ /* 0x0001e80000000800 */
[----:B------:R-:W-:Y:S04]  /*4650*/  STS [R39], R2 ;  /* 0x0000000227007388 */ /* 0x000fe80000000800 */
[----:B------:R1:W-:Y:S01]  /*4660*/  STS [R36], R3 ;  /* 0x0000000324007388 */ /* 0x0003e20000000800 */
[----:B0-----:R-:W-:Y:S01]  /*4670*/  LEA R4, R37, UR5, 0x2 ;  /* 0x0000000525047c11 */ /* 0x001fe2000f8e10ff */
[----:B------:R-:W-:-:S02]  /*4680*/  VIADD R37, R50, 0xffffda00 ;  /* 0xffffda0032257836 */ /* 0x000fc40000000000 */
[----:B------:R-:W-:Y:S01]  /*4690*/  STS [R53], R32 ;  /* 0x0000002035007388 */ /* 0x000fe20000000800 */
[----:B------:R-:W-:-:S03]  /*46a0*/  @P2 VIADD R37, R6, 0xfffff8e0 ;  /* 0xfffff8e006252836 */ /* 0x000fc60000000000 */
[----:B------:R0:W-:Y:S01]  /*46b0*/  STS [R34], R31 ;  /* 0x0000001f22007388 */ /* 0x0001e20000000800 */
[----:B-1----:R-:W1:Y:S03]  /*46c0*/  LDC.64 R2, c[0x0][0x390] ;  /* 0x0000e400ff027b82 */ /* 0x002e660000000a00 */
[----:B------:R2:W-:Y:S04]  /*46d0*/  STS [R15], R30 ;  /* 0x0000001e0f007388 */ /* 0x0005e80000000800 */
[----:B------:R3:W-:Y:S01]  /*46e0*/  STS [R4], R29 ;  /* 0x0000001d04007388 */ /* 0x0007e20000000800 */
[----:B0-----:R-:W-:-:S03]  /*46f0*/  VIADD R31, R50, 0xffffdec0 ;  /* 0xffffdec0321f7836 */ /* 0x001fc60000000000 */
[----:B------:R0:W-:Y:S01]  /*4700*/  STS [R35], R28 ;  /* 0x0000001c23007388 */ /* 0x0001e20000000800 */
[----:B------:R-:W-:Y:S01]  /*4710*/  @P4 VIADD R31, R6, 0xfffff420 ;  /* 0xfffff420061f4836 */ /* 0x000fe20000000000 */
[----:B--2---:R-:W-:Y:S02]  /*4720*/  LEA R15, R54, UR5, 0x2 ;  /* 0x00000005360f7c11 */ /* 0x004fe4000f8e10ff */
[----:B------:R-:W-:Y:S01]  /*4730*/  STS [R14], R27 ;  /* 0x0000001b0e007388 */ /* 0x000fe20000000800 */
[----:B---3--:R-:W-:-:S03]  /*4740*/  VIADD R29, R50, 0xffffe120 ;  /* 0xffffe120321d7836 */ /* 0x008fc60000000000 */
[----:B------:R2:W-:Y:S01]  /*4750*/  STS [R5], R26 ;  /* 0x0000001a05007388 */ /* 0x0005e20000000800 */
[----:B------:R-:W-:Y:S02]  /*4760*/  @P5 VIADD R29, R6, 0xfffff1c0 ;  /* 0xfffff1c0061d5836 */ /* 0x000fe40000000000 */
[----:B0-----:R-:W-:Y:S01]  /*4770*/  VIADD R35, R50, 0xffffdc60 ;  /* 0xffffdc6032237836 */ /* 0x001fe20000000000 */
[----:B------:R-:W-:Y:S01]  /*4780*/  STS [R44], R25 ;  /* 0x000000192c007388 */ /* 0x000fe20000000800 */
[----:B------:R-:W-:Y:S02]  /*4790*/  @P3 VIADD R35, R6, 0xfffff680 ;  /* 0xfffff68006233836 */ /* 0x000fe40000000000 */
[--C-:B-1----:R-:W-:Y:S01]  /*47a0*/  IMAD.WIDE R16, R45, 0x4, R2.reuse ;  /* 0x000000042d107825 */ /* 0x102fe200078e0202 */
[----:B------:R0:W-:Y:S03]  /*47b0*/  STS [R13], R24 ;  /* 0x000000180d007388 */ /* 0x0001e60000000800 */
[--C-:B--2---:R-:W-:Y:S01]  /*47c0*/  IMAD.WIDE R4, R51, 0x4, R2.reuse ;  /* 0x0000000433047825 */ /* 0x104fe200078e0202 */
[----:B------:R-:W-:Y:S03]  /*47d0*/  STS [R48], R23 ;  /* 0x0000001730007388 */ /* 0x000fe60000000800 */
[--C-:B------:R-:W-:Y:S01]  /*47e0*/  IMAD.WIDE R18, R43, 0x4, R2.reuse ;  /* 0x000000042b127825 */ /* 0x100fe200078e0202 */
[----:B------:R1:W-:Y:S03]  /*47f0*/  STS [R61], R22 ;  /* 0x000000163d007388 */ /* 0x0003e60000000800 */
[--C-:B0-----:R-:W-:Y:S01]  /*4800*/  IMAD.WIDE R12, R49, 0x4, R2.reuse ;  /* 0x00000004310c7825 */ /* 0x101fe200078e0202 */
[----:B------:R-:W-:Y:S03]  /*4810*/  STS [R52], R21 ;  /* 0x0000001534007388 */ /* 0x000fe60000000800 */
[--C-:B------:R-:W-:Y:S01]  /*4820*/  IMAD.WIDE R42, R42, 0x4, R2.reuse ;  /* 0x000000042a2a7825 */ /* 0x100fe200078e0202 */
[----:B------:R0:W-:Y:S03]  /*4830*/  STS [R15], R20 ;  /* 0x000000140f007388 */ /* 0x0001e60000000800 */
[----:B------:R-:W-:Y:S01]  /*4840*/  VIADD R27, R50, 0xffffe380 ;  /* 0xffffe380321b7836 */ /* 0x000fe20000000000 */
[----:B------:R-:W-:Y:S01]  /*4850*/  BAR.SYNC.DEFER_BLOCKING 0x0 ;  /* 0x0000000000007b1d */ /* 0x000fe20000010000 */
[----:B-1----:R-:W-:-:S04]  /*4860*/  IMAD.WIDE R22, R11, 0x4, R2 ;  /* 0x000000040b167825 */ /* 0x002fc800078e0202 */
[----:B------:R-:W-:Y:S02]  /*4870*/  @P6 VIADD R27, R6, 0xffffef60 ;  /* 0xffffef60061b6836 */ /* 0x000fe40000000000 */
[----:B0-----:R-:W-:-:S04]  /*4880*/  IMAD.WIDE R14, R47, 0x4, R2 ;  /* 0x000000042f0e7825 */ /* 0x001fc800078e0202 */
[----:B------:R-:W-:-:S04]  /*4890*/  IMAD.WIDE R20, R33, 0x4, R2 ;  /* 0x0000000421147825 */ /* 0x000fc800078e0202 */
[----:B------:R-:W-:-:S04]  /*48a0*/  IMAD.WIDE R10, R10, 0x4, R2 ;  /* 0x000000040a0a7825 */ /* 0x000fc800078e0202 */
[----:B------:R-:W-:-:S04]  /*48b0*/  IMAD.WIDE R24, R9, 0x4, R2 ;  /* 0x0000000409187825 */ /* 0x000fc800078e0202 */
[--C-:B------:R-:W-:Y:S01]  /*48c0*/  IMAD.WIDE R8, R8, 0x4, R2.reuse ;  /* 0x0000000408087825 */ /* 0x100fe200078e0202 */
[----:B------:R-:W0:Y:S03]  /*48d0*/  LDS R39, [R0] ;  /* 0x0000000000277984 */ /* 0x000e260000000800 */
[--C-:B------:R-:W-:Y:S01]  /*48e0*/  IMAD.WIDE R6, R7, 0x4, R2.reuse ;  /* 0x0000000407067825 */ /* 0x100fe200078e0202 */
[----:B------:R-:W1:Y:S03]  /*48f0*/  LDS R41, [R0+0x980] ;  /* 0x0009800000297984 */ /* 0x000e660000000800 */
        /* <DEDUP_REMOVED lines=10> */
[--C-:B------:R-:W-:Y:S01]  /*49a0*/  IMAD.WIDE R36, R83, 0x4, R2.reuse ;  /* 0x0000000453247825 */ /* 0x100fe200078e0202 */
[----:B------:R-:W5:Y:S03]  /*49b0*/  LDS R63, [R0+0x4280] ;  /* 0x00428000003f7984 */ /* 0x000f660000000800 */
[----:B------:R-:W-:Y:S01]  /*49c0*/  IMAD.WIDE R2, R87, 0x4, R2 ;  /* 0x0000000457027825 */ /* 0x000fe200078e0202 */
        /* <DEDUP_REMOVED lines=11> */
[----:B0-----:R-:W-:Y:S04]  /*4a80*/  STG.E desc[UR8][R4.64], R39 ;  /* 0x0000002704007986 */ /* 0x001fe8000c101908 */
        /* <DEDUP_REMOVED lines=19> */
.L_x_1196:
[----:B------:R-:W0:Y:S01]  /*4bc0*/  LDC R0, c[0x0][0x3ac] ;  /* 0x0000eb00ff007b82 */ /* 0x000e220000000800 */
[----:B------:R-:W-:Y:S01]  /*4bd0*/  ISETP.NE.AND P0, PT, R2, RZ, PT ;  /* 0x000000ff0200720c */ /* 0x000fe20003f05270 */
[----:B------:R-:W-:Y:S01]  /*4be0*/  BSSY.RECONVERGENT B0, `(.L_x_1211) ;  /* 0x00005ca000007945 */ /* 0x000fe20003800200 */
[----:B0-----:R-:W-:-:S11]  /*4bf0*/  IMAD.IADD R6, R0, 0x1, -R3 ;  /* 0x0000000100067824 */ /* 0x001fd600078e0a03 */
[----:B------:R-:W-:Y:S05]  /*4c00*/  @P0 BRA `(.L_x_1212) ;  /* 0x0000002400a80947 */ /* 0x000fea0003800000 */
[----:B------:R-:W0:Y:S01]  /*4c10*/  S2R R2, SR_TID.X ;  /* 0x0000000000027919 */ /* 0x000e220000002100 */
[----:B------:R-:W1:Y:S01]  /*4c20*/  LDC.64 R4, c[0x0][0x380] ;  /* 0x0000e000ff047b82 */ /* 0x000e620000000a00 */
[C---:B0-----:R-:W-:Y:S02]  /*4c30*/  LOP3.LUT R9, R2.reuse, 0x1f, RZ, 0xc0, !PT ;  /* 0x0000001f02097812 */ /* 0x041fe400078ec0ff */
[----:B------:R-:W-:-:S05]  /*4c40*/  LOP3.LUT R28, R2, 0x3e0, RZ, 0xc0, !PT ;  /* 0x000003e0021c7812 */ /* 0x000fca00078ec0ff */
[----:B------:R-:W-:-:S04]  /*4c50*/  IMAD R28, R28, 0x13, R9 ;  /* 0x000000131c1c7824 */ /* 0x000fc800078e0209 */
[C---:B------:R-:W-:Y:S01]  /*4c60*/  VIADD R9, R28.reuse, 0x20 ;  /* 0x000000201c097836 */ /* 0x040fe20000000000 */
[CC--:B------:R-:W-:Y:S01]  /*4c70*/  ISETP.GE.AND P1, PT, R28.reuse, R6.reuse, PT ;  /* 0x000000061c00720c */ /* 0x0c0fe20003f26270 */
[C---:B------:R-:W-:Y:S02]  /*4c80*/  VIADD R11, R28.reuse, 0x40 ;  /* 0x000000401c0b7836 */ /* 0x040fe40000000000 */
[----:B------:R-:W-:Y:S01]  /*4c90*/  IMAD.IADD R3, R3, 0x1, R28 ;  /* 0x0000000103037824 */ /* 0x000fe200078e021c */
[-C--:B------:R-:W-:Y:S01]  /*4ca0*/  ISETP.GE.AND P2, PT, R9, R6.reuse, PT ;  /* 0x000000060900720c */ /* 0x080fe20003f46270 */
[C---:B------:R-:W-:Y:S01]  /*4cb0*/  VIADD R9, R28.reuse, 0x60 ;  /* 0x000000601c097836 */ /* 0x040fe20000000000 */
[-C--:B------:R-:W-:Y:S01]  /*4cc0*/  ISETP.GE.AND P3, PT, R11, R6.reuse, PT ;  /* 0x000000060b00720c */ /* 0x080fe20003f66270 */
[----:B------:R-:W-:Y:S02]  /*4cd0*/  VIADD R11, R28, 0x80 ;  /* 0x000000801c0b7836 */ /* 0x000fe40000000000 */
[----:B-1----:R-:W-:Y:S01]  /*4ce0*/  IMAD.WIDE.U32 R4, R3, 0x4, R4 ;  /* 0x0000000403047825 */ /* 0x002fe200078e0004 */
[----:B------:R-:W-:-:S02]  /*4cf0*/  ISETP.GE.AND P4, PT, R9, R6, PT ;  /* 0x000000060900720c */ /* 0x000fc40003f86270 */
[-C--:B------:R-:W-:Y:S01]  /*4d00*/  ISETP.GE.AND P5, PT, R11, R6.reuse, PT ;  /* 0x000000060b00720c */ /* 0x080fe20003fa6270 */
[C---:B------:R-:W-:Y:S01]  /*4d10*/  VIADD R9, R28.reuse, 0xa0 ;  /* 0x000000a01c097836 */ /* 0x040fe20000000000 */
[----:B------:R-:W2:Y:S01]  /*4d20*/  @!P1 LDG.E R7, desc[UR8][R4.64] ;  /* 0x0000000804079981 */ /* 0x000ea2000c1e1900 */
[C---:B------:R-:W-:Y:S02]  /*4d30*/  VIADD R3, R28.reuse, 0xe0 ;  /* 0x000000e01c037836 */ /* 0x040fe40000000000 */
[C---:B------:R-:W-:Y:S01]  /*4d40*/  VIADD R11, R28.reuse, 0xc0 ;  /* 0x000000c01c0b7836 */ /* 0x040fe20000000000 */
[-C--:B------:R-:W-:Y:S01]  /*4d50*/  ISETP.GE.AND P6, PT, R9, R6.reuse, PT ;  /* 0x000000060900720c */ /* 0x080fe20003fc6270 */
[C---:B------:R-:W-:Y:S01]  /*4d60*/  VIADD R9, R28.reuse, 0x100 ;  /* 0x000001001c097836 */ /* 0x040fe20000000000 */
[----:B------:R-:W3:Y:S01]  /*4d70*/  @!P2 LDG.E R8, desc[UR8][R4.64+0x80] ;  /* 0x000080080408a981 */ /* 0x000ee2000c1e1900 */
[-C--:B------:R-:W-:Y:S01]  /*4d80*/  ISETP.GE.AND P1, PT, R3, R6.reuse, PT ;  /* 0x000000060300720c */ /* 0x080fe20003f26270 */
[C---:B------:R-:W-:Y:S01]  /*4d90*/  VIADD R3, R28.reuse, 0x120 ;  /* 0x000001201c037836 */ /* 0x040fe20000000000 */
[-C--:B------:R-:W-:Y:S01]  /*4da0*/  ISETP.GE.AND P0, PT, R11, R6.reuse, PT ;  /* 0x000000060b00720c */ /* 0x080fe20003f06270 */
[----:B------:R-:W4:Y:S01]  /*4db0*/  @!P3 LDG.E R10, desc[UR8][R4.64+0x100] ;  /* 0x00010008040ab981 */ /* 0x000f22000c1e1900 */
[-C--:B------:R-:W-:Y:S01]  /*4dc0*/  ISETP.GE.AND P2, PT, R9, R6.reuse, PT ;  /* 0x000000060900720c */ /* 0x080fe20003f46270 */
[C---:B------:R-:W-:Y:S01]  /*4dd0*/  VIADD R9, R28.reuse, 0x140 ;  /* 0x000001401c097836 */ /* 0x040fe20000000000 */
[----:B------:R-:W-:Y:S01]  /*4de0*/  ISETP.GE.AND P3, PT, R3, R6, PT ;  /* 0x000000060300720c */ /* 0x000fe20003f66270 */
[----:B------:R-:W5:Y:S01]  /*4df0*/  @!P4 LDG.E R12, desc[UR8][R4.64+0x180] ;  /* 0x00018008040cc981 */ /* 0x000f62000c1e1900 */
[----:B------:R-:W-:-:S02]  /*4e00*/  VIADD R3, R28, 0x160 ;  /* 0x000001601c037836 */ /* 0x000fc40000000000 */
[-C--:B------:R-:W-:Y:S01]  /*4e10*/  ISETP.GE.AND P4, PT, R9, R6.reuse, PT ;  /* 0x000000060900720c */ /* 0x080fe20003f86270 */
[C---:B------:R-:W-:Y:S01]  /*4e20*/  VIADD R9, R28.reuse, 0x180 ;  /* 0x000001801c097836 */ /* 0x040fe20000000000 */
[----:B------:R-:W5:Y:S01]  /*4e30*/  @!P5 LDG.E R13, desc[UR8][R4.64+0x200] ;  /* 0x00020008040dd981 */ /* 0x000f62000c1e1900 */
[-C--:B------:R-:W-:Y:S01]  /*4e40*/  ISETP.GE.AND P5, PT, R3, R6.reuse, PT ;  /* 0x000000060300720c */ /* 0x080fe20003fa6270 */
[C---:B------:R-:W-:Y:S02]  /*4e50*/  VIADD R3, R28.reuse, 0x1a0 ;  /* 0x000001a01c037836 */ /* 0x040fe40000000000 */
[----:B------:R-:W5:Y:S01]  /*4e60*/  @!P6 LDG.E R14, desc[UR8][R4.64+0x280] ;  /* 0x00028008040ee981 */ /* 0x000f62000c1e1900 */
[-C--:B------:R-:W-:Y:S01]  /*4e70*/  ISETP.GE.AND P6, PT, R9, R6.reuse, PT ;  /* 0x000000060900720c */ /* 0x080fe20003fc6270 */
[C---:B------:R-:W-:Y:S02]  /*4e80*/  VIADD R9, R28.reuse, 0x1c0 ;  /* 0x000001c01c097836 */ /* 0x040fe40000000000 */
[----:B------:R-:W5:Y:S01]  /*4e90*/  @!P0 LDG.E R15, desc[UR8][R4.64+0x300] ;  /* 0x00030008040f8981 */ /* 0x000f62000c1e1900 */
[----:B------:R-:W-:Y:S01]  /*4ea0*/  ISETP.GE.AND P0, PT, R3, R6, PT ;  /* 0x000000060300720c */ /* 0x000fe20003f06270 */
[----:B------:R-:W-:-:S02]  /*4eb0*/  VIADD R3, R28, 0x1e0 ;  /* 0x000001e01c037836 */ /* 0x000fc40000000000 */
        /* <DEDUP_REMOVED lines=20> */
[----:B------:R-:W1:Y:S01]  /*5000*/  S2R R48, SR_LANEID ;  /* 0x0000000000307919 */ /* 0x000e620000000000 */
[----:B------:R-:W1:Y:S01]  /*5010*/  S2UR UR5, SR_CgaCtaId ;  /* 0x00000000000579c3 */ /* 0x000e620000008800 */
[----:B------:R-:W-:Y:S01]  /*5020*/  SHF.R.U32.HI R51, RZ, 0x5, R2 ;  /* 0x00000005ff337819 */ /* 0x000fe20000011602 */
[----:B------:R-:W-:-:S06]  /*5030*/  UMOV UR4, 0x400 ;  /* 0x0000040000047882 */ /* 0x000fcc0000000000 */
[----:B0-----:R-:W0:Y:S01]  /*5040*/  LDC R4, c[0x0][0x374] ;  /* 0x0000dd00ff047b82 */ /* 0x001e220000000800 */
[----:B-1----:R-:W-:Y:S01]  /*5050*/  ULEA UR4, UR5, UR4, 0x18 ;  /* 0x0000000405047291 */ /* 0x002fe2000f8ec0ff */
[----:B------:R-:W-:-:S05]  /*5060*/  IMAD R3, R51, 0x260, R48 ;  /* 0x0000026033037824 */ /* 0x000fca00078e0230 */
[----:B------:R-:W-:-:S05]  /*5070*/  LEA R9, R3, UR4, 0x2 ;  /* 0x0000000403097c11 */ /* 0x000fca000f8e10ff */
[----:B------:R-:W-:Y:S02]  /*5080*/  IMAD R5, R48, 0x48, R9 ;  /* 0x0000004830057824 */ /* 0x000fe400078e0209 */
[----:B0-----:R-:W-:Y:S02]  /*5090*/  IMAD R3, R4, UR6, R35 ;  /* 0x0000000604037c24 */ /* 0x001fe4000f8e0223 */
[----:B------:R-:W-:Y:S02]  /*50a0*/  IMAD R50, R2, 0x13, RZ ;  /* 0x0000001302327824 */ /* 0x000fe400078e02ff */
[----:B------:R-:W-:Y:S02]  /*50b0*/  IMAD R3, R3, -0x2d20, R0 ;  /* 0xffffd2e003037824 */ /* 0x000fe400078e0200 */
[C---:B------:R-:W-:Y:S02]  /*50c0*/  VIADD R4, R50.reuse, 0x4 ;  /* 0x0000000432047836 */ /* 0x040fe40000000000 */
[----:B------:R-:W-:-:S03]  /*50d0*/  VIADD R52, R50, 0x1 ;  /* 0x0000000132347836 */ /* 0x000fc60000000000 */
[-C--:B------:R-:W-:Y:S01]  /*50e0*/  ISETP.GE.AND P5, PT, R4, R3.reuse, PT ;  /* 0x000000030400720c */ /* 0x080fe20003fa6270 */
[C---:B------:R-:W-:Y:S01]  /*50f0*/  VIADD R4, R50.reuse, 0x6 ;  /* 0x0000000632047836 */ /* 0x040fe20000000000 */
[CC--:B------:R-:W-:Y:S01]  /*5100*/  ISETP.GE.AND P4, PT, R50.reuse, R3.reuse, PT ;  /* 0x000000033200720c */ /* 0x0c0fe20003f86270 */
[----:B------:R-:W-:Y:S01]  /*5110*/  VIADD R56, R50, 0x2 ;  /* 0x0000000232387836 */ /* 0x000fe20000000000 */
[-C--:B------:R-:W-:Y:S02]  /*5120*/  ISETP.GE.AND P3, PT, R52, R3.reuse, PT ;  /* 0x000000033400720c */ /* 0x080fe40003f66270 */
[----:B------:R-:W-:Y:S01]  /*5130*/  ISETP.GE.AND P0, PT, R4, R3, PT ;  /* 0x000000030400720c */ /* 0x000fe20003f06270 */
[C---:B------:R-:W-:Y:S02]  /*5140*/  VIADD R4, R50.reuse, 0xc ;  /* 0x0000000c32047836 */ /* 0x040fe40000000000 */
[C---:B------:R-:W-:Y:S02]  /*5150*/  VIADD R54, R50.reuse, 0x3 ;  /* 0x0000000332367836 */ /* 0x040fe40000000000 */
[----:B------:R-:W-:-:S02]  /*5160*/  VIADD R60, R50, 0x7 ;  /* 0x00000007323c7836 */ /* 0x000fc40000000000 */
[----:B------:R-:W-:Y:S01]  /*5170*/  VIADD R58, R50, 0x8 ;  /* 0x00000008323a7836 */ /* 0x000fe20000000000 */
        /* <DEDUP_REMOVED lines=32> */
[----:B------:R-:W0:Y:S04]  /*5380*/  LDS R29, [R5+0x2c] ;  /* 0x00002c00051d7984 */ /* 0x000e280000000800 */
[----:B------:R-:W0:Y:S01]  /*5390*/  LDS R28, [R5+0x30] ;  /* 0x00003000051c7984 */ /* 0x000e220000000800 */
[----:B-1----:R-:W-:Y:S02]  /*53a0*/  LOP3.LUT R32, R20, 0x1, RZ, 0xc, !PT ;  /* 0x0000000114207812 */ /* 0x002fe400078e0cff */
[----:B------:R-:W-:Y:S01]  /*53b0*/  SEL R53, R53, 0x1, !P4 ;  /* 0x0000000135357807 */ /* 0x000fe20006000000 */
[----:B------:R-:W1:Y:S01]  /*53c0*/  LDS R27, [R5+0x34] ;  /* 0x00003400051b7984 */ /* 0x000e620000000800 */
[----:B------:R-:W-:Y:S02]  /*53d0*/  ISETP.GE.AND P4, PT, R56, R3, PT ;  /* 0x000000033800720c */ /* 0x000fe40003f86270 */
[----:B--2---:R-:W-:Y:S01]  /*53e0*/  LOP3.LUT R49, R19, 0x1, RZ, 0xc, !PT ;  /* 0x0000000113317812 */ /* 0x004fe200078e0cff */
[----:B------:R-:W2:Y:S01]  /*53f0*/  LDS R26, [R5+0x38] ;  /* 0x00003800051a7984 */ /* 0x000ea20000000800 */
[----:B------:R-:W-:Y:S01]  /*5400*/  VIADD R6, R50, 0x5 ;  /* 0x0000000532067836 */ /* 0x000fe20000000000 */
[----:B------:R-:W-:-:S02]  /*5410*/  SEL R32, R32, 0x1, !P3 ;  /* 0x0000000120207807 */ /* 0x000fc40005800000 */
[----:B------:R-:W2:Y:S01]  /*5420*/  LDS R23, [R5+0x3c] ;  /* 0x00003c0005177984 */ /* 0x000ea20000000800 */
[-C--:B------:R-:W-:Y:S01]  /*5430*/  ISETP.GE.AND P3, PT, R4, R3.reuse, PT ;  /* 0x000000030400720c */ /* 0x080fe20003f66270 */
[----:B------:R-:W-:Y:S01]  /*5440*/  VIADD R4, R50, 0xd ;  /* 0x0000000d32047836 */ /* 0x000fe20000000000 */
[----:B------:R-:W-:Y:S01]  /*5450*/  SEL R49, R49, 0x1, !P4 ;  /* 0x0000000131317807 */ /* 0x000fe20006000000 */
[----:B------:R-:W2:Y:S01]  /*5460*/  LDS R17, [R5+0x40] ;  /* 0x0000400005117984 */ /* 0x000ea20000000800 */
[-C--:B------:R-:W-:Y:S02]  /*5470*/  ISETP.GE.AND P4, PT, R54, R3.reuse, PT ;  /* 0x000000033600720c */ /* 0x080fe40003f86270 */
[----:B---3--:R-:W-:Y:S01]  /*5480*/  LOP3.LUT R46, R45, 0x1, RZ, 0xc, !PT ;  /* 0x000000012d2e7812 */ /* 0x008fe200078e0cff */
[----:B------:R-:W3:Y:S01]  /*5490*/  LDS R16, [R5+0x44] ;  /* 0x0000440005107984 */ /* 0x000ee20000000800 */
[----:B------:R-:W-:Y:S02]  /*54a0*/  ISETP.GE.AND P6, PT, R6, R3, PT ;  /* 0x000000030600720c */ /* 0x000fe40003fc6270 */
[----:B----4-:R-:W-:Y:S01]  /*54b0*/  LOP3.LUT R47, R41, 0x1, RZ, 0xc, !PT ;  /* 0x00000001292f7812 */ /* 0x010fe200078e0cff */
[----:B------:R4:W3:Y:S01]  /*54c0*/  LDS R18, [R5+0x48] ;  /* 0x0000480005127984 */ /* 0x0008e20000000800 */
[----:B------:R-:W-:-:S02]  /*54d0*/  SEL R46, R46, 0x1, !P4 ;  /* 0x000000012e2e7807 */ /* 0x000fc40006000000 */
[-C--:B------:R-:W-:Y:S01]  /*54e0*/  ISETP.GE.AND P4, PT, R4, R3.reuse, PT ;  /* 0x000000030400720c */ /* 0x080fe20003f86270 */
[----:B------:R-:W-:Y:S01]  /*54f0*/  VIADD R4, R50, 0xa ;  /* 0x0000000a32047836 */ /* 0x000fe20000000000 */
[----:B-----5:R-:W-:Y:S02]  /*5500*/  LOP3.LUT R42, R38, 0x1, RZ, 0xc, !PT ;  /* 0x00000001262a7812 */ /* 0x020fe400078e0cff */
[----:B------:R-:W-:Y:S02]  /*5510*/  SEL R47, R47, 0x1, !P6 ;  /* 0x000000012f2f7807 */ /* 0x000fe40007000000 */
[----:B------:R-:W-:Y:S02]  /*5520*/  ISETP.GE.AND P6, PT, R60, R3, PT ;  /* 0x000000033c00720c */ /* 0x000fe40003fc6270 */
[----:B------:R-:W-:Y:S02]  /*5530*/  LOP3.LUT R40, R37, 0x1, RZ, 0xc, !PT ;  /* 0x0000000125287812 */ /* 0x000fe400078e0cff */
[----:B------:R-:W-:-:S02]  /*5540*/  SEL R42, R42, 0x1, !P0 ;  /* 0x000000012a2a7807 */ /* 0x000fc40004000000 */
[-C--:B------:R-:W-:Y:S01]  /*5550*/  ISETP.GE.AND P0, PT, R4, R3.reuse, PT ;  /* 0x000000030400720c */ /* 0x080fe20003f06270 */
[----:B------:R-:W-:Y:S01]  /*5560*/  VIADD R4, R50, 0xf ;  /* 0x0000000f32047836 */ /* 0x000fe20000000000 */
[----:B------:R-:W-:Y:S02]  /*5570*/  SEL R40, R40, 0x1, !P6 ;  /* 0x0000000128287807 */ /* 0x000fe40007000000 */
[----:B------:R-:W-:Y:S02]  /*5580*/  ISETP.GE.AND P6, PT, R58, R3, PT ;  /* 0x000000033a00720c */ /* 0x000fe40003fc6270 */
[----:B------:R-:W-:Y:S02]  /*5590*/  LOP3.LUT R39, R35, 0x1, RZ, 0xc, !PT ;  /* 0x0000000123277812 */ /* 0x000fe400078e0cff */
[----:B------:R-:W-:Y:S02]  /*55a0*/  LOP3.LUT R43, R44, 0x1, RZ, 0xc, !PT ;  /* 0x000000012c2b7812 */ /* 0x000fe400078e0cff */
[----:B------:R-:W-:-:S02]  /*55b0*/  SEL R39, R39, 0x1, !P6 ;  /* 0x0000000127277807 */ /* 0x000fc40007000000 */
[-C--:B------:R-:W-:Y:S01]  /*55c0*/  ISETP.GE.AND P6, PT, R4, R3.reuse, PT ;  /* 0x000000030400720c */ /* 0x080fe20003fc6270 */
[C---:B------:R-:W-:Y:S01]  /*55d0*/  VIADD R6, R50.reuse, 0x9 ;  /* 0x0000000932067836 */ /* 0x040fe20000000000 */
[----:B------:R-:W-:Y:S02]  /*55e0*/  SEL R43, R43, 0x1, !P5 ;  /* 0x000000012b2b7807 */ /* 0x000fe40006800000 */
[----:B------:R-:W-:Y:S01]  /*55f0*/  IADD3 R4, PT, PT, R49, R32, R53 ;  /* 0x0000002031047210 */ /* 0x000fe20007ffe035 */
[----:B------:R-:W-:Y:S01]  /*5600*/  VIADD R8, R50, 0xb ;  /* 0x0000000b32087836 */ /* 0x000fe20000000000 */
[----:B------:R-:W-:Y:S02]  /*5610*/  ISETP.GE.AND P1, PT, R6, R3, PT ;  /* 0x000000030600720c */ /* 0x000fe40003f26270 */
[----:B----4-:R-:W-:Y:S01]  /*5620*/  IADD3 R5, PT, PT, R43, R46, R4 ;  /* 0x0000002e2b057210 */ /* 0x010fe20007ffe004 */
[----:B------:R-:W-:Y:S01]  /*5630*/  VIADD R6, R50, 0xe ;  /* 0x0000000e32067836 */ /* 0x000fe20000000000 */
[----:B------:R-:W-:-:S02]  /*5640*/  LOP3.LUT R36, R34, 0x1, RZ, 0xc, !PT ;  /* 0x0000000122247812 */ /* 0x000fc400078e0cff */
[----:B------:R-:W-:Y:S02]  /*5650*/  LOP3.LUT R4, R31, 0x1, RZ, 0xc, !PT ;  /* 0x000000011f047812 */ /* 0x000fe400078e0cff */
[----:B------:R-:W-:Y:S02]  /*5660*/  IADD3 R7, PT, PT, R42, R47, R5 ;  /* 0x0000002f2a077210 */ /* 0x000fe40007ffe005 */
[-C--:B------:R-:W-:Y:S02]  /*5670*/  ISETP.GE.AND P2, PT, R8, R3.reuse, PT ;  /* 0x000000030800720c */ /* 0x080fe40003f46270 */
[----:B------:R-:W-:Y:S01]  /*5680*/  ISETP.GE.AND P5, PT, R6, R3, PT ;  /* 0x000000030600720c */ /* 0x000fe20003fa6270 */
[----:B------:R-:W-:Y:S01]  /*5690*/  VIADD R6, R50, 0x10 ;  /* 0x0000001032067836 */ /* 0x000fe20000000000 */
[----:B------:R-:W-:Y:S02]  /*56a0*/  SEL R36, R36, 0x1, !P1 ;  /* 0x0000000124247807 */ /* 0x000fe40004800000 */
[----:B0-----:R-:W-:-:S02]  /*56b0*/  LOP3.LUT R33, R29, 0x1, RZ, 0xc, !PT ;  /* 0x000000011d217812 */ /* 0x001fc400078e0cff */
[----:B------:R-:W-:Y:S02]  /*56c0*/  LOP3.LUT R22, R28, 0x1, RZ, 0xc, !PT ;  /* 0x000000011c167812 */ /* 0x000fe400078e0cff */
[----:B------:R-:W-:Y:S02]  /*56d0*/  SEL R5, R4, 0x1, !P0 ;  /* 0x0000000104057807 */ /* 0x000fe40004000000 */
[----:B------:R-:W-:Y:S02]  /*56e0*/  IADD3 R7, PT, PT, R39, R40, R7 ;  /* 0x0000002827077210 */ /* 0x000fe40007ffe007 */
[----:B------:R-:W-:Y:S02]  /*56f0*/  SEL R33, R33, 0x1, !P2 ;  /* 0x0000000121217807 */ /* 0x000fe40005000000 */
[----:B------:R-:W-:Y:S02]  /*5700*/  SEL R22, R22, 0x1, !P3 ;  /* 0x0000000116167807 */ /* 0x000fe40005800000 */
[----:B------:R-:W-:-:S02]  /*5710*/  IADD3 R7, PT, PT, R5, R36, R7 ;  /* 0x0000002405077210 */ /* 0x000fc40007ffe007 */
[----:B-1----:R-:W-:Y:S02]  /*5720*/  LOP3.LUT R30, R27, 0x1, RZ, 0xc, !PT ;  /* 0x000000011b1e7812 */ /* 0x002fe400078e0cff */
[----:B--2---:R-:W-:Y:S01]  /*5730*/  LOP3.LUT R25, R26, 0x1, RZ, 0xc, !PT ;  /* 0x000000011a197812 */ /* 0x004fe200078e0cff */
[----:B------:R-:W-:Y:S01]  /*5740*/  VIADD R8, R50, 0x12 ;  /* 0x0000001232087836 */ /* 0x000fe20000000000 */
[----:B------:R-:W-:Y:S01]  /*5750*/  ISETP.GE.AND P1, PT, R6, R3, PT ;  /* 0x000000030600720c */ /* 0x000fe20003f26270 */
[----:B------:R-:W-:Y:S01]  /*5760*/  VIADD R6, R50, 0x11 ;  /* 0x0000001132067836 */ /* 0x000fe20000000000 */
[----:B------:R-:W-:Y:S02]  /*5770*/  LOP3.LUT R4, R23, 0x1, RZ, 0xc, !PT ;  /* 0x0000000117047812 */ /* 0x000fe400078e0cff */
[----:B------:R-:W-:Y:S02]  /*5780*/  LOP3.LUT R5, R17, 0x1, RZ, 0xc, !PT ;  /* 0x0000000111057812 */ /* 0x000fe400078e0cff */
[----:B------:R-:W-:-:S02]  /*5790*/  SEL R30, R30, 0x1, !P4 ;  /* 0x000000011e1e7807 */ /* 0x000fc40006000000 */
[----:B------:R-:W-:Y:S02]  /*57a0*/  SEL R25, R25, 0x1, !P5 ;  /* 0x0000000119197807 */ /* 0x000fe40006800000 */
[----:B------:R-:W-:Y:S02]  /*57b0*/  IADD3 R7, PT, PT, R22, R33, R7 ;  /* 0x0000002116077210 */ /* 0x000fe40007ffe007 */
[-C--:B------:R-:W-:Y:S01]  /*57c0*/  ISETP.GE.AND P2, PT, R6, R3.reuse, PT ;  /* 0x000000030600720c */ /* 0x080fe20003f46270 */
[----:B------:R-:W-:Y:S01]  /*57d0*/  BAR.SYNC.DEFER_BLOCKING 0x0 ;  /* 0x0000000000007b1d */ /* 0x000fe20000010000 */
[----:B------:R-:W-:Y:S02]  /*57e0*/  ISETP.GE.AND P3, PT, R8, R3, PT ;  /* 0x000000030800720c */ /* 0x000fe40003f66270 */
[----:B---3--:R-:W-:Y:S02]  /*57f0*/  LOP3.LUT R24, R16, 0x1, RZ, 0xc, !PT ;  /* 0x0000000110187812 */ /* 0x008fe400078e0cff */
[----:B------:R-:W-:-:S02]  /*5800*/  LOP3.LUT R55, R18, 0x1, RZ, 0xc, !PT ;  /* 0x0000000112377812 */ /* 0x000fc400078e0cff */
[----:B------:R-:W-:Y:S02]  /*5810*/  SEL R4, R4, 0x1, !P6 ;  /* 0x0000000104047807 */ /* 0x000fe40007000000 */
[----:B------:R-:W-:Y:S02]  /*5820*/  SEL R5, R5, 0x1, !P1 ;  /* 0x0000000105057807 */ /* 0x000fe40004800000 */
[----:B------:R-:W-:Y:S02]  /*5830*/  IADD3 R7, PT, PT, R25, R30, R7 ;  /* 0x0000001e19077210 */ /* 0x000fe40007ffe007 */
[----:B------:R-:W-:Y:S02]  /*5840*/  SEL R24, R24, 0x1, !P2 ;  /* 0x0000000118187807 */ /* 0x000fe40005000000 */
[----:B------:R-:W-:Y:S02]  /*5850*/  SEL R55, R55, 0x1, !P3 ;  /* 0x0000000137377807 */ /* 0x000fe40005800000 */
[----:B------:R-:W-:-:S04]  /*5860*/  IADD3 R4, PT, PT, R5, R4, R7 ;  /* 0x0000000405047210 */ /* 0x000fc80007ffe007 */
        /* <DEDUP_REMOVED lines=43> */
[----:B------:R-:W-:Y:S01]  /*5b20*/  IMAD.IADD R5, R5, 0x1, R4 ;  /* 0x0000000105057824 */ /* 0x000fe200078e0204 */
[----:B------:R-:W1:Y:S02]  /*5b30*/  LDS.128 R8, [UR4+0x40] ;  /* 0x00004004ff087984 */ /* 0x000e640008000c00 */
[----:B------:R-:W-:Y:S01]  /*5b40*/  SEL R57, R4, R57, !P2 ;  /* 0x0000003904397207 */ /* 0x000fe20005000000 */
[----:B------:R-:W-:Y:S01]  /*5b50*/  BAR.SYNC.DEFER_BLOCKING 0x0 ;  /* 0x0000000000007b1d */ /* 0x000fe20000010000 */
[----:B------:R-:W-:Y:S01]  /*5b60*/  ISETP.NE.AND P2, PT, R51, 0xa, PT ;  /* 0x0000000a3300780c */ /* 0x000fe20003f45270 */
[----:B------:R-:W-:-:S03]  /*5b70*/  IMAD.IADD R6, R6, 0x1, R5 ;  /* 0x0000000106067824 */ /* 0x000fc600078e0205 */
[----:B------:R-:W-:Y:S02]  /*5b80*/  SEL R57, R5, R57, !P2 ;  /* 0x0000003905397207 */ /* 0x000fe40005000000 */
[----:B------:R-:W-:Y:S01]  /*5b90*/  ISETP.NE.AND P2, PT, R51, 0xb, PT ;  /* 0x0000000b3300780c */ /* 0x000fe20003f45270 */
[----:B------:R-:W-:-:S03]  /*5ba0*/  IMAD.IADD R7, R7, 0x1, R6 ;  /* 0x0000000107077824 */ /* 0x000fc600078e0206 */
[----:B------:R-:W-:Y:S01]  /*5bb0*/  SEL R57, R6, R57, !P2 ;  /* 0x0000003906397207 */ /* 0x000fe20005000000 */
[----:B------:R-:W-:Y:S01]  /*5bc0*/  IMAD.IADD R6, R53, 0x1, R32 ;  /* 0x0000000135067824 */ /* 0x000fe200078e0220 */
[----:B------:R-:W-:Y:S01]  /*5bd0*/  ISETP.NE.AND P2, PT, R51, 0xc, PT ;  /* 0x0000000c3300780c */ /* 0x000fe20003f45270 */
[----:B0-----:R-:W-:Y:S02]  /*5be0*/  IMAD.IADD R12, R7, 0x1, R12 ;  /* 0x00000001070c7824 */ /* 0x001fe400078e020c */
[----:B------:R-:W-:Y:S01]  /*5bf0*/  IMAD.IADD R5, R49, 0x1, R6 ;  /* 0x0000000131057824 */ /* 0x000fe200078e0206 */
[----:B------:R-:W-:Y:S02]  /*5c00*/  SEL R57, R7, R57, !P2 ;  /* 0x0000003907397207 */ /* 0x000fe40005000000 */
[----:B------:R-:W-:Y:S01]  /*5c10*/  ISETP.NE.AND P2, PT, R51, 0xd, PT ;  /* 0x0000000d3300780c */ /* 0x000fe20003f45270 */
[----:B------:R-:W-:Y:S02]  /*5c20*/  IMAD.IADD R4, R46, 0x1, R5 ;  /* 0x000000012e047824 */ /* 0x000fe400078e0205 */
[----:B------:R-:W-:Y:S01]  /*5c30*/  IMAD.IADD R13, R13, 0x1, R12 ;  /* 0x000000010d0d7824 */ /* 0x000fe200078e020c */
[----:B------:R-:W-:Y:S01]  /*5c40*/  SEL R57, R12, R57, !P2 ;  /* 0x000000390c397207 */ /* 0x000fe20005000000 */
[----:B------:R-:W-:Y:S01]  /*5c50*/  IMAD.IADD R12, R43, 0x1, R4 ;  /* 0x000000012b0c7824 */ /* 0x000fe200078e0204 */
[----:B------:R-:W-:-:S03]  /*5c60*/  ISETP.NE.AND P2, PT, R51, 0xe, PT ;  /* 0x0000000e3300780c */ /* 0x000fc60003f45270 */
[----:B------:R-:W-:Y:S01]  /*5c70*/  IMAD.IADD R7, R47, 0x1, R12 ;  /* 0x000000012f077824 */ /* 0x000fe200078e020c */
[----:B------:R-:W-:Y:S01]  /*5c80*/  SEL R57, R13, R57, !P2 ;  /* 0x000000390d397207 */ /* 0x000fe20005000000 */
[----:B------:R-:W-:Y:S02]  /*5c90*/  IMAD.IADD R14, R14, 0x1, R13 ;  /* 0x000000010e0e7824 */ /* 0x000fe400078e020d */
[----:B------:R-:W-:Y:S01]  /*5ca0*/  IMAD.IADD R61, R42, 0x1, R7 ;  /* 0x000000012a3d7824 */ /* 0x000fe200078e0207 */
[----:B------:R-:W-:Y:S01]  /*5cb0*/  ISETP.NE.AND P2, PT, R51, 0xf, PT ;  /* 0x0000000f3300780c */ /* 0x000fe20003f45270 */
[----:B------:R-:W-:Y:S02]  /*5cc0*/  IMAD.IADD R15, R15, 0x1, R14 ;  /* 0x000000010f0f7824 */ /* 0x000fe400078e020e */
[----:B------:R-:W-:Y:S01]  /*5cd0*/  IMAD.IADD R63, R40, 0x1, R61 ;  /* 0x00000001283f7824 */ /* 0x000fe200078e023d */
[----:B------:R-:W-:Y:S02]  /*5ce0*/  SEL R57, R14, R57, !P2 ;  /* 0x000000390e397207 */ /* 0x000fe40005000000 */
[----:B------:R-:W-:Y:S01]  /*5cf0*/  LOP3.LUT R14, R31, 0x1, RZ, 0xc, !PT ;  /* 0x000000011f0e7812 */ /* 0x000fe200078e0cff */
[----:B------:R-:W-:-:S02]  /*5d00*/  IMAD.IADD R13, R39, 0x1, R63 ;  /* 0x00000001270d7824 */ /* 0x000fc400078e023f */
[----:B-1----:R-:W-:Y:S01]  /*5d10*/  IMAD.IADD R64, R15, 0x1, R8 ;  /* 0x000000010f407824 */ /* 0x002fe200078e0208 */
[----:B------:R-:W-:Y:S01]  /*5d20*/  SEL R8, R14, 0x1, !P0 ;  /* 0x000000010e087807 */ /* 0x000fe20004000000 */
[----:B------:R-:W-:Y:S01]  /*5d30*/  IMAD.IADD R65, R36, 0x1, R13 ;  /* 0x0000000124417824 */ /* 0x000fe200078e020d */
[C---:B------:R-:W-:Y:S02]  /*5d40*/  ISETP.NE.AND P2, PT, R51.reuse, 0x10, PT ;  /* 0x000000103300780c */ /* 0x040fe40003f45270 */
[----:B------:R-:W-:Y:S01]  /*5d50*/  ISETP.NE.AND P0, PT, R51, 0x11, PT ;  /* 0x000000113300780c */ /* 0x000fe20003f05270 */
[----:B------:R-:W-:Y:S01]  /*5d60*/  IMAD.IADD R14, R8, 0x1, R65 ;  /* 0x00000001080e7824 */ /* 0x000fe200078e0241 */
[----:B------:R-:W-:Y:S02]  /*5d70*/  SEL R57, R15, R57, !P2 ;  /* 0x000000390f397207 */ /* 0x000fe40005000000 */
[----:B------:R-:W-:Y:S01]  /*5d80*/  ISETP.NE.AND P2, PT, R51, 0x12, PT ;  /* 0x000000123300780c */ /* 0x000fe20003f45270 */
[----:B------:R-:W-:Y:S01]  /*5d90*/  IMAD.IADD R51, R33, 0x1, R14 ;  /* 0x0000000121337824 */ /* 0x000fe200078e020e */
[----:B------:R-:W-:Y:S01]  /*5da0*/  SEL R57, R64, R57, !P0 ;  /* 0x0000003940397207 */ /* 0x000fe20004000000 */
[----:B------:R-:W-:Y:S01]  /*5db0*/  IMAD.IADD R64, R9, 0x1, R64 ;  /* 0x0000000109407824 */ /* 0x000fe200078e0240 */
[----:B------:R-:W-:Y:S01]  /*5dc0*/  ISETP.NE.AND P3, PT, R48, RZ, PT ;  /* 0x000000ff3000720c */ /* 0x000fe20003f65270 */
[----:B------:R-:W-:-:S03]  /*5dd0*/  IMAD.IADD R59, R22, 0x1, R51 ;  /* 0x00000001163b7824 */ /* 0x000fc600078e0233 */
[C---:B------:R-:W-:Y:S02]  /*5de0*/  IADD3 R48, PT, PT, R64.reuse, R3, R10 ;  /* 0x0000000340307210 */ /* 0x040fe40007ffe00a */
[----:B------:R-:W-:Y:S01]  /*5df0*/  SEL R15, R64, R57, !P2 ;  /* 0x00000039400f7207 */ /* 0x000fe20005000000 */
[----:B------:R-:W-:Y:S01]  /*5e00*/  IMAD.IADD R64, R30, 0x1, R59 ;  /* 0x000000011e407824 */ /* 0x000fe200078e023b */
[----:B------:R-:W-:Y:S02]  /*5e10*/  LOP3.LUT R10, R23, 0x1, RZ, 0xc, !PT ;  /* 0x00000001170a7812 */ /* 0x000fe400078e0cff */
[----:B------:R-:W-:Y:S01]  /*5e20*/  LOP3.LUT R9, R17, 0x1, RZ, 0xc, !PT ;  /* 0x0000000111097812 */ /* 0x000fe200078e0cff */
[----:B------:R-:W-:Y:S01]  /*5e30*/  IMAD.IADD R67, R25, 0x1, R64 ;  /* 0x0000000119437824 */ /* 0x000fe200078e0240 */
[----:B------:R-:W-:Y:S02]  /*5e40*/  SEL R10, R10, 0x1, !P6 ;  /* 0x000000010a0a7807 */ /* 0x000fe40007000000 */
[----:B------:R-:W-:-:S03]  /*5e50*/  SEL R9, R9, 0x1, !P1 ;  /* 0x0000000109097807 */ /* 0x000fc60004800000 */
[----:B------:R-:W-:-:S04]  /*5e60*/  IMAD.IADD R66, R10, 0x1, R67 ;  /* 0x000000010a427824 */ /* 0x000fc800078e0243 */
[----:B------:R-:W-:-:S04]  /*5e70*/  IMAD.IADD R57, R9, 0x1, R66 ;  /* 0x0000000109397824 */ /* 0x000fc800078e0242 */
[----:B------:R-:W-:Y:S01]  /*5e80*/  IMAD.IADD R11, R24, 0x1, R57 ;  /* 0x00000001180b7824 */ /* 0x000fe200078e0239 */
[----:B------:R-:W-:-:S04]  /*5e90*/  ISETP.GE.U32.AND P0, PT, R2, 0x20, PT ;  /* 0x000000200200780c */ /* 0x000fc80003f06070 */
[----:B------:R-:W-:Y:S02]  /*5ea0*/  IADD3 R62, PT, PT, R62, -R55, -R11 ;  /* 0x800000373e3e7210 */ /* 0x000fe40007ffe80b */
[----:B------:R-:W-:Y:S02]  /*5eb0*/  SEL R15, R15, RZ, P0 ;  /* 0x000000ff0f0f7207 */ /* 0x000fe40000000000 */
[----:B------:R-:W-:-:S05]  /*5ec0*/  SEL R62, R62, RZ, P3 ;  /* 0x000000ff3e3e7207 */ /* 0x000fca0001800000 */
[----:B------:R-:W-:-:S05]  /*5ed0*/  IMAD.IADD R62, R15, 0x1, R62 ;  /* 0x000000010f3e7824 */ /* 0x000fca00078e023e */
[--C-:B------:R-:W-:Y:S01]  /*5ee0*/  IADD3 R56, PT, PT, R56, -R6, -R62.reuse ;  /* 0x8000000638387210 */ /* 0x100fe20007ffe83e */
[----:B------:R-:W-:Y:S01]  /*5ef0*/  VIADD R6, R48, 0xffffd2e0 ;  /* 0xffffd2e030067836 */ /* 0x000fe20000000000 */
[----:B------:R-:W-:-:S03]  /*5f00*/  IADD3 R54, PT, PT, R54, -R5, -R62 ;  /* 0x8000000536367210 */ /* 0x000fc60007ffe83e */
[----:B------:R-:W-:Y:S01]  /*5f10*/  IMAD.IADD R5, R3, 0x1, -R6 ;  /* 0x0000000103057824 */ /* 0x000fe200078e0a06 */
[----:B------:R-:W-:Y:S01]  /*5f20*/  ISETP.NE.AND P1, PT, R53, RZ, PT ;  /* 0x000000ff3500720c */ /* 0x000fe20003f25270 */
[----:B------:R-:W-:Y:S02]  /*5f30*/  IMAD R15, R2, 0x13, -R62 ;  /* 0x00000013020f7824 */ /* 0x000fe400078e0a3e */
[----:B------:R-:W-:Y:S01]  /*5f40*/  IMAD.IADD R48, R62, 0x1, R5 ;  /* 0x000000013e307824 */ /* 0x000fe200078e0205 */
[----:B------:R-:W-:-:S03]  /*5f50*/  IADD3 R68, PT, PT, R52, -R62, -R53 ;  /* 0x8000003e34447210 */ /* 0x000fc60007ffe835 */
[----:B------:R-:W-:Y:S01]  /*5f60*/  IMAD.IADD R69, R53, 0x1, R48 ;  /* 0x0000000135457824 */ /* 0x000fe200078e0230 */
[----:B------:R-:W-:Y:S02]  /*5f70*/  SEL R52, R15, R48, !P1 ;  /* 0x000000300f347207 */ /* 0x000fe40004800000 */
[C---:B------:R-:W-:Y:S01]  /*5f80*/  ISETP.NE.AND P1, PT, R32.reuse, RZ, PT ;  /* 0x000000ff2000720c */ /* 0x040fe20003f25270 */
[----:B------:R-:W-:Y:S01]  /*5f90*/  IMAD.IADD R32, R32, 0x1, R69 ;  /* 0x0000000120207824 */ /* 0x000fe200078e0245 */
[--C-:B------:R-:W-:Y:S01]  /*5fa0*/  IADD3 R60, PT, PT, R60, -R61, -R62.reuse ;  /* 0x8000003d3c3c7210 */ /* 0x100fe20007ffe83e */
[----:B------:R-:W-:Y:S01]  /*5fb0*/  VIADD R15, R50, 0xa ;  /* 0x0000000a320f7836 */ /* 0x000fe20000000000 */
[----:B------:R-:W-:Y:S01]  /*5fc0*/  SEL R68, R68, R69, !P1 ;  /* 0x0000004544447207 */ /* 0x000fe20004800000 */
[----:B------:R-:W-:Y:S01]  /*5fd0*/  IMAD.IADD R61, R4, 0x1, R62 ;  /* 0x00000001043d7824 */ /* 0x000fe200078e023e */
[C---:B------:R-:W-:Y:S01]  /*5fe0*/  ISETP.NE.AND P1, PT, R49.reuse, RZ, PT ;  /* 0x000000ff3100720c */ /* 0x040fe20003f25270 */
[----:B------:R-:W-:Y:S01]  /*5ff0*/  IMAD.IADD R49, R49, 0x1, R32 ;  /* 0x0000000131317824 */ /* 0x000fe200078e0220 */
[--C-:B------:R-:W-:Y:S01]  /*6000*/  IADD3 R15, PT, PT, R15, -R65, -R62.reuse ;  /* 0x800000410f0f7210 */ /* 0x100fe20007ffe83e */
[----:B------:R-:W-:Y:S01]  /*6010*/  IMAD R61, R2, 0x13, -R61 ;  /* 0x00000013023d7824 */ /* 0x000fe200078e0a3d */
[----:B------:R-:W-:Y:S01]  /*6020*/  SEL R56, R56, R32, !P1 ;  /* 0x0000002038387207 */ /* 0x000fe20004800000 */
[----:B------:R-:W-:Y:S01]  /*6030*/  IMAD.IADD R65, R7, 0x1, R62 ;  /* 0x0000000107417824 */ /* 0x000fe200078e023e */
[C---:B------:R-:W-:Y:S01]  /*6040*/  ISETP.NE.AND P1, PT, R46.reuse, RZ, PT ;  /* 0x000000ff2e00720c */ /* 0x040fe20003f25270 */
[----:B------:R-:W-:-:S02]  /*6050*/  IMAD.IADD R46, R46, 0x1, R49 ;  /* 0x000000012e2e7824 */ /* 0x000fc400078e0231 */
[----:B------:R-:W-:Y:S01]  /*6060*/  VIADD R61, R61, 0x4 ;  /* 0x000000043d3d7836 */ /* 0x000fe20000000000 */
[----:B------:R-:W-:Y:S01]  /*6070*/  SEL R54, R54, R49, !P1 ;  /* 0x0000003136367207 */ /* 0x000fe20004800000 */
[C---:B------:R-:W-:Y:S01]  /*6080*/  IMAD.IADD R4, R43.reuse, 0x1, R46 ;  /* 0x000000012b047824 */ /* 0x040fe200078e022e */
[----:B------:R-:W-:Y:S01]  /*6090*/  ISETP.NE.AND P1, PT, R43, RZ, PT ;  /* 0x000000ff2b00720c */ /* 0x000fe20003f25270 */
[----:B------:R-:W-:Y:S01]  /*60a0*/  IMAD R65, R2, 0x13, -R65 ;  /* 0x0000001302417824 */ /* 0x000fe200078e0a41 */
[--C-:B------:R-:W-:Y:S01]  /*60b0*/  IADD3 R58, PT, PT, R58, -R63, -R62.reuse ;  /* 0x8000003f3a3a7210 */ /* 0x100fe20007ffe83e */
[----:B------:R-:W-:Y:S01]  /*60c0*/  IMAD.IADD R63, R12, 0x1, R62 ;  /* 0x000000010c3f7824 */ /* 0x000fe200078e023e */
[C---:B------:R-:W-:Y:S01]  /*60d0*/  ISETP.NE.AND P2, PT, R47.reuse, RZ, PT ;  /* 0x000000ff2f00720c */ /* 0x040fe20003f45270 */
[----:B------:R-:W-:Y:S01]  /*60e0*/  IMAD.IADD R47, R47, 0x1, R4 ;  /* 0x000000012f2f7824 */ /* 0x000fe200078e0204 */
[----:B------:R-:W-:Y:S01]  /*60f0*/  SEL R61, R61, R46, !P1 ;  /* 0x0000002e3d3d7207 */ /* 0x000fe20004800000 */
[----:B------:R-:W-:Y:S01]  /*6100*/  VIADD R65, R65, 0x6 ;  /* 0x0000000641417836 */ /* 0x000fe20000000000 */
[----:B------:R-:W-:Y:S01]  /*6110*/  ISETP.NE.AND P1, PT, R42, RZ, PT ;  /* 0x000000ff2a00720c */ /* 0x000fe20003f25270 */
[----:B------:R-:W-:-:S02]  /*6120*/  IMAD R63, R2, 0x13, -R63 ;  /* 0x00000013023f7824 */ /* 0x000fc400078e0a3f */
[----:B------:R-:W-:Y:S01]  /*6130*/  IMAD.IADD R13, R13, 0x1, R62 ;  /* 0x000000010d0d7824 */ /* 0x000fe200078e023e */
[----:B------:R-:W-:Y:S01]  /*6140*/  SEL R65, R65, R47, !P1 ;  /* 0x0000002f41417207 */ /* 0x000fe20004800000 */
[----:B------:R-:W-:Y:S02]  /*6150*/  IMAD.IADD R47, R42, 0x1, R47 ;  /* 0x000000012a2f7824 */ /* 0x000fe400078e022f */
[----:B------:R-:W-:Y:S01]  /*6160*/  VIADD R63, R63, 0x5 ;  /* 0x000000053f3f7836 */ /* 0x000fe20000000000 */
[C---:B------:R-:W-:Y:S01]  /*6170*/  ISETP.NE.AND P1, PT, R40.reuse, RZ, PT ;  /* 0x000000ff2800720c */ /* 0x040fe20003f25270 */
[----:B------:R-:W-:Y:S02]  /*6180*/  IMAD.IADD R40, R40, 0x1, R47 ;  /* 0x0000000128287824 */ /* 0x000fe400078e022f */
[----:B------:R-:W-:Y:S01]  /*6190*/  IMAD R13, R2, 0x13, -R13 ;  /* 0x00000013020d7824 */ /* 0x000fe200078e0a0d */
[----:B------:R-:W-:Y:S02]  /*61a0*/  SEL R63, R63, R4, !P2 ;  /* 0x000000043f3f7207 */ /* 0x000fe40005000000 */
[C---:B------:R-:W-:Y:S01]  /*61b0*/  ISETP.NE.AND P2, PT, R39.reuse, RZ, PT ;  /* 0x000000ff2700720c */ /* 0x040fe20003f45270 */
[----:B------:R-:W-:Y:S01]  /*61c0*/  IMAD.IADD R39, R39, 0x1, R40 ;  /* 0x0000000127277824 */ /* 0x000fe200078e0228 */
[----:B------:R-:W-:Y:S01]  /*61d0*/  SEL R60, R60, R47, !P1 ;  /* 0x0000002f3c3c7207 */ /* 0x000fe20004800000 */
[----:B------:R-:W-:Y:S01]  /*61e0*/  VIADD R13, R13, 0x9 ;  /* 0x000000090d0d7836 */ /* 0x000fe20000000000 */
[----:B------:R-:W-:Y:S01]  /*61f0*/  ISETP.NE.AND P1, PT, R36, RZ, PT ;  /* 0x000000ff2400720c */ /* 0x000fe20003f25270 */
[----:B------:R-:W-:-:S02]  /*6200*/  IMAD.IADD R7, R14, 0x1, R62 ;  /* 0x000000010e077824 */ /* 0x000fc400078e023e */
[----:B------:R-:W-:Y:S01]  /*6210*/  VIADD R53, R50, 0x10 ;  /* 0x0000001032357836 */ /* 0x000fe20000000000 */
[----:B------:R-:W-:Y:S01]  /*6220*/  SEL R13, R13, R39, !P1 ;  /* 0x000000270d0d7207 */ /* 0x000fe20004800000 */
[----:B------:R-:W-:Y:S01]  /*6230*/  IMAD.IADD R36, R36, 0x1, R39 ;  /* 0x0000000124247824 */ /* 0x000fe200078e0227 */
[----:B------:R-:W-:Y:S01]  /*6240*/  ISETP.NE.AND P1, PT, R8, RZ, PT ;  /* 0x000000ff0800720c */ /* 0x000fe20003f25270 */
[----:B------:R-:W-:Y:S02]  /*6250*/  IMAD R7, R2, 0x13, -R7 ;  /* 0x0000001302077824 */ /* 0x000fe400078e0a07 */
[----:B------:R-:W-:Y:S01]  /*6260*/  VIADD R48, R50, 0xf ;  /* 0x0000000f32307836 */ /* 0x000fe20000000000 */
[--C-:B------:R-:W-:Y:S01]  /*6270*/  IADD3 R50, PT, PT, R53, -R66, -R62.reuse ;  /* 0x8000004235327210 */ /* 0x100fe20007ffe83e */
[----:B------:R-:W-:Y:S01]  /*6280*/  IMAD.IADD R53, R59, 0x1, R62 ;  /* 0x000000013b357824 */ /* 0x000fe200078e023e */
[----:B------:R-:W-:Y:S01]  /*6290*/  SEL R15, R15, R36, !P1 ;  /* 0x000000240f0f7207 */ /* 0x000fe20004800000 */
[----:B------:R-:W-:Y:S01]  /*62a0*/  IMAD.IADD R8, R8, 0x1, R36 ;  /* 0x0000000108087824 */ /* 0x000fe200078e0224 */
[----:B------:R-:W-:Y:S01]  /*62b0*/  ISETP.NE.AND P1, PT, R33, RZ, PT ;  /* 0x000000ff2100720c */ /* 0x000fe20003f25270 */
[----:B------:R-:W-:-:S02]  /*62c0*/  VIADD R7, R7, 0xb ;  /* 0x0000000b07077836 */ /* 0x000fc40000000000 */
[----:B------:R-:W-:Y:S02]  /*62d0*/  IMAD.IADD R51, R51, 0x1, R62 ;  /* 0x0000000133337824 */ /* 0x000fe400078e023e */
[----:B------:R-:W-:Y:S02]  /*62e0*/  IMAD.IADD R33, R33, 0x1, R8 ;  /* 0x0000000121217824 */ /* 0x000fe400078e0208 */
[C---:B------:R-:W-:Y:S01]  /*62f0*/  IMAD R53, R2.reuse, 0x13, -R53 ;  /* 0x0000001302357824 */ /* 0x040fe200078e0a35 */
[----:B------:R-:W-:Y:S01]  /*6300*/  SEL R7, R7, R8, !P1 ;  /* 0x0000000807077207 */ /* 0x000fe20004800000 */
[----:B------:R-:W-:Y:S01]  /*6310*/  IMAD R51, R2, 0x13, -R51 ;  /* 0x0000001302337824 */ /* 0x000fe200078e0a33 */
[----:B------:R-:W-:Y:S01]  /*6320*/  ISETP.NE.AND P1, PT, R22, RZ, PT ;  /* 0x000000ff1600720c */ /* 0x000fe20003f25270 */
[----:B------:R-:W-:Y:S01]  /*6330*/  VIADD R53, R53, 0xd ;  /* 0x0000000d35357836 */ /* 0x000fe20000000000 */
[----:B------:R-:W-:Y:S01]  /*6340*/  SEL R58, R58, R40, !P2 ;  /* 0x000000283a3a7207 */ /* 0x000fe20005000000 */
[----:B------:R-:W-:Y:S01]  /*6350*/  IMAD.IADD R22, R22, 0x1, R33 ;  /* 0x0000000116167824 */ /* 0x000fe200078e0221 */
[----:B------:R-:W-:Y:S01]  /*6360*/  ISETP.NE.AND P2, PT, R30, RZ, PT ;  /* 0x000000ff1e00720c */ /* 0x000fe20003f45270 */
[----:B------:R-:W-:Y:S01]  /*6370*/  VIADD R51, R51, 0xc ;  /* 0x0000000c33337836 */ /* 0x000fe20000000000 */
[----:B------:R-:W-:Y:S01]  /*6380*/  ISETP.NE.AND P0, PT, R55, RZ, PT ;  /* 0x000000ff3700720c */ /* 0x000fe20003f05270 */
[----:B------:R-:W-:Y:S01]  /*6390*/  IMAD.IADD R55, R64, 0x1, R62 ;  /* 0x0000000140377824 */ /* 0x000fe200078e023e */
[----:B------:R-:W-:Y:S01]  /*63a0*/  SEL R53, R53, R22, !P2 ;  /* 0x0000001635357207 */ /* 0x000fe20005000000 */
[----:B------:R-:W-:Y:S01]  /*63b0*/  IMAD.IADD R22, R30, 0x1, R22 ;  /* 0x000000011e167824 */ /* 0x000fe200078e0216 */
[----:B------:R-:W-:Y:S01]  /*63c0*/  LEA R52, R52, UR4, 0x2 ;  /* 0x0000000434347c11 */ /* 0x000fe2000f8e10ff */
[----:B------:R-:W-:Y:S01]  /*63d0*/  IMAD R55, R2, 0x13, -R55 ;  /* 0x0000001302377824 */ /* 0x000fe200078e0a37 */
[----:B------:R-:W-:-:S02]  /*63e0*/  LEA R59, R68, UR4, 0x2 ;  /* 0x00000004443b7c11 */ /* 0x000fc4000f8e10ff */
[----:B------:R-:W-:Y:S02]  /*63f0*/  LEA R56, R56, UR4, 0x2 ;  /* 0x0000000438387c11 */ /* 0x000fe4000f8e10ff */
[----:B------:R-:W-:Y:S01]  /*6400*/  SEL R51, R51, R33, !P1 ;  /* 0x0000002133337207 */ /* 0x000fe20004800000 */
[----:B------:R-:W-:Y:S01]  /*6410*/  IMAD.IADD R57, R57, 0x1, R62 ;  /* 0x0000000139397824 */ /* 0x000fe200078e023e */
[----:B------:R-:W-:Y:S02]  /*6420*/  LEA R54, R54, UR4, 0x2 ;  /* 0x0000000436367c11 */ /* 0x000fe4000f8e10ff */
[C---:B------:R-:W-:Y:S01]  /*6430*/  ISETP.NE.AND P1, PT, R25.reuse, RZ, PT ;  /* 0x000000ff1900720c */ /* 0x040fe20003f25270 */
[----:B------:R-:W-:Y:S01]  /*6440*/  IMAD.IADD R25, R25, 0x1, R22 ;  /* 0x0000000119197824 */ /* 0x000fe200078e0216 */
[----:B------:R-:W-:Y:S01]  /*6450*/  LEA R61, R61, UR4, 0x2 ;  /* 0x000000043d3d7c11 */ /* 0x000fe2000f8e10ff */
[----:B------:R-:W-:Y:S01]  /*6460*/  STS [R52], R21 ;  /* 0x0000001534007388 */ /* 0x000fe20000000800 */
[----:B------:R-:W-:Y:S01]  /*6470*/  LEA R4, R63, UR4, 0x2 ;  /* 0x000000043f047c11 */ /* 0x000fe2000f8e10ff */
[----:B------:R-:W-:Y:S01]  /*6480*/  VIADD R55, R55, 0xe ;  /* 0x0000000e37377836 */ /* 0x000fe20000000000 */
[----:B------:R-:W-:Y:S01]  /*6490*/  LEA R65, R65, UR4, 0x2 ;  /* 0x0000000441417c11 */ /* 0x000fe2000f8e10ff */
[----:B------:R-:W-:Y:S01]  /*64a0*/  STS [R59], R20 ;  /* 0x000000143b007388 */ /* 0x000fe20000000800 */
[----:B------:R-:W-:Y:S01]  /*64b0*/  ISETP.NE.AND P2, PT, R10, RZ, PT ;  /* 0x000000ff0a00720c */ /* 0x000fe20003f45270 */
[--C-:B------:R-:W-:Y:S01]  /*64c0*/  IMAD.IADD R11, R11, 0x1, R62.reuse ;  /* 0x000000010b0b7824 */ /* 0x100fe200078e023e */
[----:B------:R-:W-:Y:S01]  /*64d0*/  IADD3 R48, PT, PT, R48, -R67, -R62 ;  /* 0x8000004330307210 */ /* 0x000fe20007ffe83e */
[----:B------:R-:W-:Y:S01]  /*64e0*/  STS [R56], R19 ;  /* 0x0000001338007388 */ /* 0x000fe20000000800 */
[----:B------:R-:W-:Y:S01]  /*64f0*/  LEA R60, R60, UR4, 0x2 ;  /* 0x000000043c3c7c11 */ /* 0x000fe2000f8e10ff */
[----:B------:R-:W-:Y:S01]  /*6500*/  IMAD.IADD R10, R10, 0x1, R25 ;  /* 0x000000010a0a7824 */ /* 0x000fe200078e0219 */
[----:B------:R-:W-:Y:S01]  /*6510*/  LEA R58, R58, UR4, 0x2 ;  /* 0x000000043a3a7c11 */ /* 0x000fe2000f8e10ff */
[----:B------:R-:W-:Y:S01]  /*6520*/  STS [R54], R45 ;  /* 0x0000002d36007388 */ /* 0x000fe20000000800 */
[----:B------:R-:W-:Y:S01]  /*6530*/  IMAD R57, R2, 0x13, -R57 ;  /* 0x0000001302397824 */ /* 0x000fe200078e0a39 */
[----:B------:R-:W-:-:S02]  /*6540*/  LEA R13, R13, UR4, 0x2 ;  /* 0x000000040d0d7c11 */ /* 0x000fc4000f8e10ff */
[----:B------:R-:W-:Y:S01]  /*6550*/  STS [R61], R44 ;  /* 0x0000002c3d007388 */ /* 0x000fe20000000800 */
[----:B------:R-:W-:Y:S01]  /*6560*/  SEL R55, R55, R22, !P1 ;  /* 0x0000001637377207 */ /* 0x000fe20004800000 */
[----:B------:R-:W-:Y:S01]  /*6570*/  IMAD R11, R2, 0x13, -R11 ;  /* 0x00000013020b7824 */ /* 0x000fe200078e0a0b */
[C---:B------:R-:W-:Y:S01]  /*6580*/  ISETP.NE.AND P1, PT, R9.reuse, RZ, PT ;  /* 0x000000ff0900720c */ /* 0x040fe20003f25270 */
[----:B------:R0:W-:Y:S01]  /*6590*/  STS [R4], R41 ;  /* 0x0000002904007388 */ /* 0x0001e20000000800 */
[----:B------:R-:W-:Y:S01]  /*65a0*/  SEL R48, R48, R25, !P2 ;  /* 0x0000001930307207 */ /* 0x000fe20005000000 */
[----:B------:R-:W-:Y:S01]  /*65b0*/  IMAD.IADD R9, R9, 0x1, R10 ;  /* 0x0000000109097824 */ /* 0x000fe200078e020a */
[----:B------:R-:W-:Y:S01]  /*65c0*/  ISETP.NE.AND P2, PT, R24, RZ, PT ;  /* 0x000000ff1800720c */ /* 0x000fe20003f45270 */
[----:B------:R-:W-:Y:S01]  /*65d0*/  STS [R65], R38 ;  /* 0x0000002641007388 */ /* 0x000fe20000000800 */
[----:B------:R-:W-:Y:S01]  /*65e0*/  VIADD R57, R57, 0x11 ;  /* 0x0000001139397836 */ /* 0x000fe20000000000 */
[----:B------:R-:W-:-:S02]  /*65f0*/  LEA R8, R7, UR4, 0x2 ;  /* 0x0000000407087c11 */ /* 0x000fc4000f8e10ff */
[----:B------:R-:W-:Y:S01]  /*6600*/  STS [R60], R37 ;  /* 0x000000253c007388 */ /* 0x000fe20000000800 */
[----:B0-----:R-:W-:-:S03]  /*6610*/  LEA R4, R15, UR4, 0x2 ;  /* 0x000000040f047c11 */ /* 0x001fc6000f8e10ff */
[----:B------:R-:W-:Y:S01]  /*6620*/  STS [R58], R35 ;  /* 0x000000233a007388 */ /* 0x000fe20000000800 */
[----:B------:R-:W-:Y:S01]  /*6630*/  LEA R51, R51, UR4, 0x2 ;  /* 0x0000000433337c11 */ /* 0x000fe2000f8e10ff */
[----:B------:R-:W-:Y:S01]  /*6640*/  VIADD R11, R11, 0x12 ;  /* 0x000000120b0b7836 */ /* 0x000fe20000000000 */
[----:B------:R-:W-:Y:S01]  /*6650*/  SEL R50, R50, R10, !P1 ;  /* 0x0000000a32327207 */ /* 0x000fe20004800000 */
[----:B------:R-:W-:Y:S01]  /*6660*/  STS [R13], R34 ;  /* 0x000000220d007388 */ /* 0x000fe20000000800 */
[----:B------:R-:W-:Y:S01]  /*6670*/  @P0 IMAD.IADD R11, R24, 0x1, R9 ;  /* 0x00000001180b0824 */ /* 0x000fe200078e0209 */
[----:B------:R-:W-:Y:S02]  /*6680*/  SEL R57, R57, R9, !P2 ;  /* 0x0000000939397207 */ /* 0x000fe40005000000 */
[----:B------:R0:W-:Y:S01]  /*6690*/  STS [R4], R31 ;  /* 0x0000001f04007388 */ /* 0x0001e20000000800 */
[----:B------:R-:W-:Y:S02]  /*66a0*/  LEA R55, R55, UR4, 0x2 ;  /* 0x0000000437377c11 */ /* 0x000fe4000f8e10ff */
[----:B------:R-:W-:Y:S01]  /*66b0*/  LEA R48, R48, UR4, 0x2 ;  /* 0x0000000430307c11 */ /* 0x000fe2000f8e10ff */
[----:B------:R1:W-:Y:S01]  /*66c0*/  STS [R8], R29 ;  /* 0x0000001d08007388 */ /* 0x0003e20000000800 */
[----:B------:R-:W-:-:S02]  /*66d0*/  LEA R50, R50, UR4, 0x2 ;  /* 0x0000000432327c11 */ /* 0x000fc4000f8e10ff */
[----:B0-----:R-:W-:Y:S01]  /*66e0*/  LEA R4, R53, UR4, 0x2 ;  /* 0x0000000435047c11 */ /* 0x001fe2000f8e10ff */
[----:B------:R-:W-:Y:S01]  /*66f0*/  STS [R51], R28 ;  /* 0x0000001c33007388 */ /* 0x000fe20000000800 */
[----:B------:R-:W-:Y:S02]  /*6700*/  LEA R57, R57, UR4, 0x2 ;  /* 0x0000000439397c11 */ /* 0x000fe4000f8e10ff */
[----:B------:R-:W-:Y:S01]  /*6710*/  LEA R9, R11, UR4, 0x2 ;  /* 0x000000040b097c11 */ /* 0x000fe2000f8e10ff */
[----:B------:R0:W-:Y:S04]  /*6720*/  STS [R4], R27 ;  /* 0x0000001b04007388 */ /* 0x0001e80000000800 */
[----:B------:R-:W-:Y:S04]  /*6730*/  STS [R55], R26 ;  /* 0x0000001a37007388 */ /* 0x000fe80000000800 */
[----:B------:R-:W-:Y:S04]  /*6740*/  STS [R48], R23 ;  /* 0x0000001730007388 */ /* 0x000fe80000000800 */
[----:B------:R-:W-:Y:S04]  /*6750*/  STS [R50], R17 ;  /* 0x0000001132007388 */ /* 0x000fe80000000800 */
[----:B------:R2:W-:Y:S04]  /*6760*/  STS [R57], R16 ;  /* 0x0000001039007388 */ /* 0x0005e80000000800 */
[----:B------:R3:W-:Y:S01]  /*6770*/  STS [R9], R18 ;  /* 0x0000001209007388 */ /* 0x0007e20000000800 */
[----:B-1----:R-:W-:-:S02]  /*6780*/  VIADD R8, R2, 0x260 ;  /* 0x0000026002087836 */ /* 0x002fc40000000000 */
[C---:B------:R-:W-:Y:S02]  /*6790*/  VIADD R20, R2.reuse, 0x4c0 ;  /* 0x000004c002147836 */ /* 0x040fe40000000000 */
[C---:B------:R-:W-:Y:S02]  /*67a0*/  VIADD R22, R2.reuse, 0x720 ;  /* 0x0000072002167836 */ /* 0x040fe40000000000 */
[----:B------:R-:W-:Y:S01]  /*67b0*/  VIADD R24, R2, 0x980 ;  /* 0x0000098002187836 */ /* 0x000fe20000000000 */
[-C--:B------:R-:W-:Y:S02]  /*67c0*/  ISETP.GE.AND P0, PT, R8, R3.reuse, PT ;  /* 0x000000030800720c */ /* 0x080fe40003f06270 */
[-C--:B------:R-:W-:Y:S02]  /*67d0*/  ISETP.GE.AND P2, PT, R20, R3.reuse, PT ;  /* 0x000000031400720c */ /* 0x080fe40003f46270 */
[-C--:B------:R-:W-:Y:S02]  /*67e0*/  ISETP.GE.AND P1, PT, R22, R3.reuse, PT ;  /* 0x000000031600720c */ /* 0x080fe40003f26270 */
[----:B------:R-:W-:-:S02]  /*67f0*/  ISETP.GE.AND P5, PT, R24, R3, PT ;  /* 0x000000031800720c */ /* 0x000fc40003fa6270 */
[----:B0-----:R-:W-:Y:S01]  /*6800*/  LEA R4, R2, UR4, 0x2 ;  /* 0x0000000402047c11 */ /* 0x001fe2000f8e10ff */
[----:B------:R-:W-:Y:S01]  /*6810*/  BAR.SYNC.DEFER_BLOCKING 0x0 ;  /* 0x0000000000007b1d */ /* 0x000fe20000010000 */
[-C--:B------:R-:W-:Y:S02]  /*6820*/  ISETP.GE.AND P6, PT, R22, R5.reuse, !P1 ;  /* 0x000000051600720c */ /* 0x080fe40004fc6270 */
[----:B------:R-:W-:-:S05]  /*6830*/  ISETP.GE.AND P4, PT, R8, R5, !P0 ;  /* 0x000000050800720c */ /* 0x000fca0004786270 */
[----:B------:R-:W0:Y:S01]  /*6840*/  @!P0 LDC.64 R10, c[0x0][0x390] ;  /* 0x0000e400ff0a8b82 */ /* 0x000e220000000a00 */
[----:B------:R-:W-:-:S07]  /*6850*/  IMAD.IADD R7, R0, 0x1, -R2 ;  /* 0x0000000100077824 */ /* 0x000fce00078e0a02 */
[----:B------:R-:W1:Y:S01]  /*6860*/  @!P2 LDC.64 R12, c[0x0][0x390] ;  /* 0x0000e400ff0cab82 */ /* 0x000e620000000a00 */
[----:B------:R-:W-:-:S07]  /*6870*/  ISETP.GE.AND P3, PT, R20, R5, !P2 ;  /* 0x000000051400720c */ /* 0x000fce0005766270 */
[----:B------:R-:W4:Y:S01]  /*6880*/  @!P1 LDC.64 R14, c[0x0][0x390] ;  /* 0x0000e400ff0e9b82 */ /* 0x000f220000000a00 */
[----:B------:R0:W4:Y:S04]  /*6890*/  @!P0 LDS R25, [R4+0x980] ;  /* 0x0009800004198984 */ /* 0x0001280000000800 */
[----:B------:R0:W4:Y:S03]  /*68a0*/  @!P2 LDS R27, [R4+0x1300] ;  /* 0x00130000041ba984 */ /* 0x0001260000000800 */
[----:B--2---:R-:W2:Y:S01]  /*68b0*/  @!P5 LDC.64 R16, c[0x0][0x390] ;  /* 0x0000e400ff10db82 */ /* 0x004ea20000000a00 */
[----:B------:R0:W2:Y:S04]  /*68c0*/  @!P1 LDS R29, [R4+0x1c80] ;  /* 0x001c8000041d9984 */ /* 0x0000a80000000800 */
[----:B------:R0:W2:Y:S01]  /*68d0*/  @!P5 LDS R31, [R4+0x2600] ;  /* 0x00260000041fd984 */ /* 0x0000a20000000800 */
[----:B------:R-:W-:-:S02]  /*68e0*/  @!P1 VIADD R23, R7, 0xfffff8df ;  /* 0xfffff8df07179836 */ /* 0x000fc40000000000 */
[--C-:B------:R-:W-:Y:S01]  /*68f0*/  @P6 IMAD.IADD R23, R22, 0x1, -R5.reuse ;  /* 0x0000000116176824 */ /* 0x100fe200078e0a05 */
[----:B------:R-:W-:Y:S01]  /*6900*/  ISETP.GE.AND P6, PT, R2, R3, PT ;  /* 0x000000030200720c */ /* 0x000fe20003fc6270 */
[C---:B---3--:R-:W-:Y:S02]  /*6910*/  @!P0 VIADD R9, R7.reuse, 0xfffffd9f ;  /* 0xfffffd9f07098836 */ /* 0x048fe40000000000 */
[--C-:B------:R-:W-:Y:S01]  /*6920*/  @P4 IMAD.IADD R9, R8, 0x1, -R5.reuse ;  /* 0x0000000108094824 */ /* 0x100fe200078e0a05 */
[----:B------:R-:W-:Y:S01]  /*6930*/  ISETP.GE.AND P4, PT, R24, R5, !P5 ;  /* 0x000000051800720c */ /* 0x000fe20006f86270 */
[----:B------:R-:W-:Y:S02]  /*6940*/  @!P2 VIADD R19, R7, 0xfffffb3f ;  /* 0xfffffb3f0713a836 */ /* 0x000fe40000000000 */
[----:B------:R-:W-:Y:S01]  /*6950*/  VIADD R18, R2, 0xbe0 ;  /* 0x00000be002127836 */ /* 0x000fe20000000000 */
[----:B------:R-:W-:Y:S01]  /*6960*/  BSSY.RECONVERGENT B1, `(.L_x_1213) ;  /* 0x0000010000017945 */ /* 0x000fe20003800200 */
[----:B------:R-:W-:-:S02]  /*6970*/  @P3 IMAD.IADD R19, R20, 0x1, -R5 ;  /* 0x0000000114133824 */ /* 0x000fc400078e0a05 */
[----:B------:R-:W-:Y:S01]  /*6980*/  @!P5 VIADD R33, R7, 0xfffff67f ;  /* 0xfffff67f0721d836 */ /* 0x000fe20000000000 */
[----:B------:R-:W-:Y:S01]  /*6990*/  ISETP.GE.AND P3, PT, R18, R3, PT ;  /* 0x000000031200720c */ /* 0x000fe20003f66270 */
[----:B0-----:R-:W-:-:S04]  /*69a0*/  @!P0 IMAD.WIDE R10, R9, 0x4, R10 ;  /* 0x00000004090a8825 */ /* 0x001fc800078e020a */
[----:B------:R-:W-:Y:S02]  /*69b0*/  @P4 IMAD.IADD R33, R24, 0x1, -R5 ;  /* 0x0000000118214824 */ /* 0x000fe400078e0a05 */
[----:B-1----:R-:W-:Y:S01]  /*69c0*/  @!P2 IMAD.WIDE R12, R19, 0x4, R12 ;  /* 0x00000004130ca825 */ /* 0x002fe200078e020c */
[----:B------:R-:W-:Y:S06]  /*69d0*/  @P6 BRA `(.L_x_1214) ;  /* 0x0000000000206947 */ /* 0x000fec0003800000 */
[----:B------:R-:W0:Y:S01]  /*69e0*/  LDS R19, [R4] ;  /* 0x0000000004137984 */ /* 0x000e220000000800 */
[----:B------:R-:W1:Y:S01]  /*69f0*/  LDC.64 R8, c[0x0][0x390] ;  /* 0x0000e400ff087b82 */ /* 0x000e620000000a00 */
[----:B------:R-:W-:Y:S02]  /*6a00*/  ISETP.GE.AND P4, PT, R2, R5, PT ;  /* 0x000000050200720c */ /* 0x000fe40003f86270 */
[----:B------:R-:W-:-:S05]  /*6a10*/  LOP3.LUT R21, RZ, R2, RZ, 0x33, !PT ;  /* 0x00000002ff157212 */ /* 0x000fca00078e33ff */
[----:B------:R-:W-:-:S06]  /*6a20*/  IMAD.IADD R21, R21, 0x1, R0 ;  /* 0x0000000115157824 */ /* 0x000fcc00078e0200 */
[----:B------:R-:W-:-:S04]  /*6a30*/  @P4 IMAD.IADD R21, R2, 0x1, -R5 ;  /* 0x0000000102154824 */ /* 0x000fc800078e0a05 */
[----:B-1----:R-:W-:-:S05]  /*6a40*/  IMAD.WIDE R8, R21, 0x4, R8 ;  /* 0x0000000415087825 */ /* 0x002fca00078e0208 */
[----:B0-----:R0:W-:Y:S02]  /*6a50*/  STG.E desc[UR8][R8.64], R19 ;  /* 0x0000001308007986 */ /* 0x0011e4000c101908 */
.L_x_1214:
[----:B------:R-:W-:Y:S05]  /*6a60*/  BSYNC.RECONVERGENT B1 ;  /* 0x0000000000017941 */ /* 0x000fea0003800200 */
.L_x_1213:
[----:B------:R-:W-:Y:S01]  /*6a70*/  VIADD R0, R2, 0xe40 ;  /* 0x00000e4002007836 */ /* 0x000fe20000000000 */
[----:B0-----:R-:W0:Y:S01]  /*6a80*/  @!P3 LDS R19, [R4+0x2f80] ;  /* 0x002f80000413b984 */ /* 0x001e220000000800 */
[----:B------:R-:W-:Y:S01]  /*6a90*/  ISETP.GE.AND P6, PT, R18, R5, !P3 ;  /* 0x000000051200720c */ /* 0x000fe20005fc6270 */
[----:B----4-:R-:W-:Y:S02]  /*6aa0*/  @!P1 IMAD.WIDE R8, R23, 0x4, R14 ;  /* 0x0000000417089825 */ /* 0x010fe400078e020e */
[----:B------:R1:W-:Y:S01]  /*6ab0*/  @!P0 STG.E desc[UR8][R10.64], R25 ;  /* 0x000000190a008986 */ /* 0x0003e2000c101908 */
[C---:B------:R-:W-:Y:S01]  /*6ac0*/  ISETP.GE.AND P0, PT, R0.reuse, R3, PT ;  /* 0x000000030000720c */ /* 0x040fe20003f06270 */
[----:B--2---:R-:W-:Y:S02]  /*6ad0*/  @!P5 IMAD.WIDE R14, R33, 0x4, R16 ;  /* 0x00000004210ed825 */ /* 0x004fe400078e0210 */
[----:B------:R2:W-:Y:S01]  /*6ae0*/  @!P2 STG.E desc[UR8][R12.64], R27 ;  /* 0x0000001b0c00a986 */ /* 0x0005e2000c101908 */
[----:B------:R-:W-:Y:S01]  /*6af0*/  ISETP.GE.AND P4, PT, R0, R5, !P0 ;  /* 0x000000050000720c */ /* 0x000fe20004786270 */
[----:B------:R-:W-:-:S02]  /*6b00*/  VIADD R20, R2, 0x1300 ;  /* 0x0000130002147836 */ /* 0x000fc40000000000 */
[C---:B------:R-:W-:Y:S01]  /*6b10*/  VIADD R16, R2.reuse, 0x10a0 ;  /* 0x000010a002107836 */ /* 0x040fe20000000000 */
[----:B------:R3:W-:Y:S01]  /*6b20*/  @!P1 STG.E desc[UR8][R8.64], R29 ;  /* 0x0000001d08009986 */ /* 0x0007e2000c101908 */
[----:B------:R-:W-:Y:S01]  /*6b30*/  VIADD R22, R2, 0x1a20 ;  /* 0x00001a2002167836 */ /* 0x000fe20000000000 */
[-C--:B------:R-:W-:Y:S01]  /*6b40*/  ISETP.GE.AND P1, PT, R20, R3.reuse, PT ;  /* 0x000000031400720c */ /* 0x080fe20003f26270 */
[----:B-1----:R-:W1:Y:S01]  /*6b50*/  @!P3 LDC.64 R10, c[0x0][0x390] ;  /* 0x0000e400ff0abb82 */ /* 0x002e620000000a00 */
[C---:B------:R-:W-:Y:S01]  /*6b60*/  ISETP.GE.AND P2, PT, R16.reuse, R3, PT ;  /* 0x000000031000720c */ /* 0x040fe20003f46270 */
[----:B------:R4:W-:Y:S01]  /*6b70*/  @!P5 STG.E desc[UR8][R14.64], R31 ;  /* 0x0000001f0e00d986 */ /* 0x0009e2000c101908 */
[C---:B------:R-:W-:Y:S02]  /*6b80*/  @!P0 VIADD R25, R7.reuse, 0xfffff1bf ;  /* 0xfffff1bf07198836 */ /* 0x040fe40000000000 */
[----:B--2---:R-:W-:Y:S01]  /*6b90*/  @!P3 VIADD R13, R7, 0xfffff41f ;  /* 0xfffff41f070db836 */ /* 0x004fe20000000000 */
[-C--:B------:R-:W-:Y:S01]  /*6ba0*/  ISETP.GE.AND P5, PT, R16, R5.reuse, !P2 ;  /* 0x000000051000720c */ /* 0x080fe200057a6270 */
[--C-:B------:R-:W-:Y:S01]  /*6bb0*/  @P6 IMAD.IADD R13, R18, 0x1, -R5.reuse ;  /* 0x00000001120d6824 */ /* 0x100fe200078e0a05 */
[----:B------:R-:W-:Y:S01]  /*6bc0*/  ISETP.GE.AND P6, PT, R20, R5, !P1 ;  /* 0x000000051400720c */ /* 0x000fe20004fc6270 */
[----:B------:R-:W-:Y:S01]  /*6bd0*/  VIADD R12, R2, 0x1560 ;  /* 0x00001560020c7836 */ /* 0x000fe20000000000 */
[----:B------:R-:W2:Y:S01]  /*6be0*/  @!P0 LDS R23, [R4+0x3900] ;  /* 0x0039000004178984 */ /* 0x000ea20000000800 */
[----:B------:R-:W-:-:S02]  /*6bf0*/  @P4 IMAD.IADD R25, R0, 0x1, -R5 ;  /* 0x0000000100194824 */ /* 0x000fc400078e0a05 */
[----:B------:R-:W-:Y:S01]  /*6c00*/  VIADD R0, R2, 0x17c0 ;  /* 0x000017c002007836 */ /* 0x000fe20000000000 */
[----:B------:R-:W-:Y:S01]  /*6c10*/  ISETP.GE.AND P4, PT, R12, R3, PT ;  /* 0x000000030c00720c */ /* 0x000fe20003f86270 */
[C---:B------:R-:W-:Y:S01]  /*6c20*/  @!P1 VIADD R33, R7.reuse, 0xffffecff ;  /* 0xffffecff07219836 */ /* 0x040fe20000000000 */
[----:B------:R-:W5:Y:S01]  /*6c30*/  @!P2 LDS R27, [R4+0x4280] ;  /* 0x00428000041ba984 */ /* 0x000f620000000800 */
[----:B---3--:R-:W-:Y:S01]  /*6c40*/  @!P2 VIADD R29, R7, 0xffffef5f ;  /* 0xffffef5f071da836 */ /* 0x008fe20000000000 */
[----:B----4-:R-:W3:Y:S01]  /*6c50*/  @!P1 LDC.64 R14, c[0x0][0x390] ;  /* 0x0000e400ff0e9b82 */ /* 0x010ee20000000a00 */
[--C-:B------:R-:W-:Y:S01]  /*6c60*/  @P5 IMAD.IADD R29, R16, 0x1, -R5.reuse ;  /* 0x00000001101d5824 */ /* 0x100fe200078e0a05 */
[----:B------:R-:W-:Y:S01]  /*6c70*/  ISETP.GE.AND P5, PT, R12, R5, !P4 ;  /* 0x000000050c00720c */ /* 0x000fe200067a6270 */
[----:B------:R-:W-:Y:S01]  /*6c80*/  @P6 IMAD.IADD R33, R20, 0x1, -R5 ;  /* 0x0000000114216824 */ /* 0x000fe200078e0a05 */
[----:B------:R-:W-:Y:S01]  /*6c90*/  ISETP.GE.AND P6, PT, R0, R3, PT ;  /* 0x000000030000720c */ /* 0x000fe20003fc6270 */
[----:B------:R-:W4:Y:S01]  /*6ca0*/  @!P1 LDS R31, [R4+0x4c00] ;  /* 0x004c0000041f9984 */ /* 0x000f220000000800 */
[----:B-1----:R-:W-:-:S02]  /*6cb0*/  @!P3 IMAD.WIDE R8, R13, 0x4, R10 ;  /* 0x000000040d08b825 */ /* 0x002fc400078e020a */
[----:B------:R-:W1:Y:S01]  /*6cc0*/  @!P0 LDC.64 R10, c[0x0][0x390] ;  /* 0x0000e400ff0a8b82 */ /* 0x000e620000000a00 */
[----:B------:R-:W4:Y:S01]  /*6cd0*/  @!P4 LDS R35, [R4+0x5580] ;  /* 0x005580000423c984 */ /* 0x000f220000000800 */
[----:B------:R-:W-:-:S03]  /*6ce0*/  @!P4 VIADD R37, R7, 0xffffea9f ;  /* 0xffffea9f0725c836 */ /* 0x000fc60000000000 */
[----:B0-----:R1:W-:Y:S01]  /*6cf0*/  @!P3 STG.E desc[UR8][R8.64], R19 ;  /* 0x000000130800b986 */ /* 0x0013e2000c101908 */
[----:B------:R-:W-:Y:S01]  /*6d00*/  ISETP.GE.AND P3, PT, R22, R3, PT ;  /* 0x000000031600720c */ /* 0x000fe20003f66270 */
[----:B------:R-:W-:Y:S01]  /*6d10*/  @P5 IMAD.IADD R37, R12, 0x1, -R5 ;  /* 0x000000010c255824 */ /* 0x000fe200078e0a05 */
[----:B------:R-:W-:Y:S01]  /*6d20*/  ISETP.GE.AND P5, PT, R0, R5, !P6 ;  /* 0x000000050000720c */ /* 0x000fe200077a6270 */
[----:B------:R-:W0:Y:S01]  /*6d30*/  @!P6 LDS R39, [R4+0x5f00] ;  /* 0x005f00000427e984 */ /* 0x000e220000000800 */
[----:B------:R-:W5:Y:S01]  /*6d40*/  @!P2 LDC.64 R12, c[0x0][0x390] ;  /* 0x0000e400ff0cab82 */ /* 0x000f620000000a00 */
[----:B------:R-:W-:-:S07]  /*6d50*/  @!P6 VIADD R41, R7, 0xffffe83f ;  /* 0xffffe83f0729e836 */ /* 0x000fce0000000000 */
[----:B------:R-:W4:Y:S01]  /*6d60*/  @!P4 LDC.64 R16, c[0x0][0x390] ;  /* 0x0000e400ff10cb82 */ /* 0x000f220000000a00 */
[----:B------:R-:W0:Y:S01]  /*6d70*/  @!P3 LDS R43, [R4+0x6880] ;  /* 0x00688000042bb984 */ /* 0x000e220000000800 */
[----:B------:R-:W-:Y:S02]  /*6d80*/  @!P3 VIADD R45, R7, 0xffffe5df ;  /* 0xffffe5df072db836 */ /* 0x000fe40000000000 */
[----:B------:R-:W-:Y:S01]  /*6d90*/  @P5 IMAD.IADD R41, R0, 0x1, -R5 ;  /* 0x0000000100295824 */ /* 0x000fe200078e0a05 */
[----:B------:R-:W-:Y:S01]  /*6da0*/  ISETP.GE.AND P5, PT, R22, R5, !P3 ;  /* 0x000000051600720c */ /* 0x000fe20005fa6270 */
[----:B-1----:R-:W-:Y:S02]  /*6db0*/  @!P0 IMAD.WIDE R8, R25, 0x4, R10 ;  /* 0x0000000419088825 */ /* 0x002fe400078e020a */
[----:B------:R-:W1:Y:S02]  /*6dc0*/  @!P6 LDC.64 R18, c[0x0][0x390] ;  /* 0x0000e400ff12eb82 */ /* 0x000e640000000a00 */
[----:B------:R-:W-:Y:S01]  /*6dd0*/  VIADD R0, R2, 0x1c80 ;  /* 0x00001c8002007836 */ /* 0x000fe20000000000 */
[----:B--2---:R2:W-:Y:S05]  /*6de0*/  @!P0 STG.E desc[UR8][R8.64], R23 ;  /* 0x0000001708008986 */ /* 0x0045ea000c101908 */
[----:B------:R-:W2:Y:S01]  /*6df0*/  @!P3 LDC.64 R20, c[0x0][0x390] ;  /* 0x0000e400ff14bb82 */ /* 0x000ea20000000a00 */
[----:B-----5:R-:W-:-:S04]  /*6e00*/  @!P2 IMAD.WIDE R10, R29, 0x4, R12 ;  /* 0x000000041d0aa825 */ /* 0x020fc800078e020c */
[----:B---3--:R-:W-:Y:S01]  /*6e10*/  @!P1 IMAD.WIDE R12, R33, 0x4, R14 ;  /* 0x00000004210c9825 */ /* 0x008fe200078e020e */
[----:B------:R3:W-:Y:S01]  /*6e20*/  @!P2 STG.E desc[UR8][R10.64], R27 ;  /* 0x0000001b0a00a986 */ /* 0x0007e2000c101908 */
[C---:B------:R-:W-:Y:S02]  /*6e30*/  ISETP.GE.AND P2, PT, R0.reuse, R3, PT ;  /* 0x000000030000720c */ /* 0x040fe40003f46270 */
[----:B----4-:R-:W-:Y:S01]  /*6e40*/  @!P4 IMAD.WIDE R14, R37, 0x4, R16 ;  /* 0x00000004250ec825 */ /* 0x010fe200078e0210 */
[----:B------:R4:W-:Y:S01]  /*6e50*/  @!P1 STG.E desc[UR8][R12.64], R31 ;  /* 0x0000001f0c009986 */ /* 0x0009e2000c101908 */
[----:B------:R-:W-:Y:S02]  /*6e60*/  ISETP.GE.AND P0, PT, R0, R5, !P2 ;  /* 0x000000050000720c */ /* 0x000fe40005706270 */
[----:B------:R-:W-:Y:S01]  /*6e70*/  @P5 IMAD.IADD R45, R22, 0x1, -R5 ;  /* 0x00000001162d5824 */ /* 0x000fe200078e0a05 */
[----:B------:R-:W-:Y:S01]  /*6e80*/  @!P4 STG.E desc[UR8][R14.64], R35 ;  /* 0x000000230e00c986 */ /* 0x000fe2000c101908 */
[----:B------:R-:W-:-:S02]  /*6e90*/  VIADD R22, R2, 0x2140 ;  /* 0x0000214002167836 */ /* 0x000fc40000000000 */
[----:B-1----:R-:W-:-:S03]  /*6ea0*/  @!P6 IMAD.WIDE R16, R41, 0x4, R18 ;  /* 0x000000042910e825 */ /* 0x002fc600078e0212 */
[----:B------:R-:W-:Y:S01]  /*6eb0*/  ISETP.GE.AND P1, PT, R22, R3, PT ;  /* 0x000000031600720c */ /* 0x000fe20003f26270 */
[----:B------:R-:W-:Y:S01]  /*6ec0*/  VIADD R18, R2, 0x1ee0 ;  /* 0x00001ee002127836 */ /* 0x000fe20000000000 */
[----:B0-----:R-:W-:Y:S01]  /*6ed0*/  @!P6 STG.E desc[UR8][R16.64], R39 ;  /* 0x000000271000e986 */ /* 0x001fe2000c101908 */
[----:B--2---:R-:W-:Y:S01]  /*6ee0*/  @!P2 VIADD R23, R7, 0xffffe37f ;  /* 0xffffe37f0717a836 */ /* 0x004fe20000000000 */
[----:B------:R-:W-:Y:S01]  /*6ef0*/  ISETP.GE.AND P5, PT, R22, R5, !P1 ;  /* 0x000000051600720c */ /* 0x000fe20004fa6270 */
[----:B------:R-:W-:Y:S01]  /*6f00*/  @!P3 IMAD.WIDE R8, R45, 0x4, R20 ;  /* 0x000000042d08b825 */ /* 0x000fe200078e0214 */
[----:B------:R-:W-:Y:S01]  /*6f10*/  ISETP.GE.AND P4, PT, R18, R3, PT ;  /* 0x000000031200720c */ /* 0x000fe20003f86270 */
[----:B------:R-:W0:Y:S02]  /*6f20*/  @!P2 LDS R21, [R4+0x7200] ;  /* 0x007200000415a984 */ /* 0x000e240000000800 */
[----:B---3--:R-:W-:Y:S01]  /*6f30*/  VIADD R10, R2, 0x23a0 ;  /* 0x000023a0020a7836 */ /* 0x008fe20000000000 */
[----:B------:R-:W-:Y:S01]  /*6f40*/  ISETP.GE.AND P6, PT, R18, R5, !P4 ;  /* 0x000000051200720c */ /* 0x000fe200067c6270 */
[--C-:B------:R-:W-:Y:S01]  /*6f50*/  @P0 IMAD.IADD R23, R0, 0x1, -R5.reuse ;  /* 0x0000000100170824 */ /* 0x100fe200078e0a05 */
[----:B------:R1:W-:Y:S01]  /*6f60*/  @!P3 STG.E desc[UR8][R8.64], R43 ;  /* 0x0000002b0800b986 */ /* 0x0003e2000c101908 */
[----:B------:R-:W-:Y:S01]  /*6f70*/  VIADD R0, R2, 0x2600 ;  /* 0x0000260002007836 */ /* 0x000fe20000000000 */
[----:B------:R-:W-:Y:S01]  /*6f80*/  ISETP.GE.AND P3, PT, R10, R3, PT ;  /* 0x000000030a00720c */ /* 0x000fe20003f66270 */
[----:B------:R-:W-:Y:S01]  /*6f90*/  VIADD R20, R2, 0x2860 ;  /* 0x0000286002147836 */ /* 0x000fe20000000000 */
[----:B------:R-:W-:Y:S01]  /*6fa0*/  @!P1 LDS R29, [R4+0x8500] ;  /* 0x00850000041d9984 */ /* 0x000fe20000000800 */
[C---:B----4-:R-:W-:Y:S01]  /*6fb0*/  @!P1 VIADD R31, R7.reuse, 0xffffdebf ;  /* 0xffffdebf071f9836 */ /* 0x050fe20000000000 */
[----:B------:R-:W-:Y:S01]  /*6fc0*/  ISETP.GE.AND P0, PT, R10, R5, !P3 ;  /* 0x000000050a00720c */ /* 0x000fe20005f06270 */
[C---:B------:R-:W-:Y:S01]  /*6fd0*/  @!P4 VIADD R27, R7.reuse, 0xffffe11f ;  /* 0xffffe11f071bc836 */ /* 0x040fe20000000000 */
[----:B------:R-:W2:Y:S01]  /*6fe0*/  @!P4 LDS R25, [R4+0x7b80] ;  /* 0x007b80000419c984 */ /* 0x000ea20000000800 */
[--C-:B------:R-:W-:Y:S01]  /*6ff0*/  @P5 IMAD.IADD R31, R22, 0x1, -R5.reuse ;  /* 0x00000001161f5824 */ /* 0x100fe200078e0a05 */
[-C--:B------:R-:W-:Y:S01]  /*7000*/  ISETP.GE.AND P5, PT, R20, R3.reuse, PT ;  /* 0x000000031400720c */ /* 0x080fe20003fa6270 */
[----:B------:R-:W-:Y:S01]  /*7010*/  @P6 IMAD.IADD R27, R18, 0x1, -R5 ;  /* 0x00000001121b6824 */ /* 0x000fe200078e0a05 */
[----:B------:R-:W-:Y:S01]  /*7020*/  ISETP.GE.AND P6, PT, R0, R3, PT ;  /* 0x000000030000720c */ /* 0x000fe20003fc6270 */
[----:B-1----:R-:W1:Y:S01]  /*7030*/  @!P2 LDC.64 R8, c[0x0][0x390] ;  /* 0x0000e400ff08ab82 */ /* 0x002e620000000a00 */
[----:B------:R-:W-:Y:S01]  /*7040*/  VIADD R2, R2, 0x2ac0 ;  /* 0x00002ac002027836 */ /* 0x000fe20000000000 */
[----:B------:R-:W3:Y:S01]  /*7050*/  @!P3 LDS R33, [R4+0x8e80] ;  /* 0x008e80000421b984 */ /* 0x000ee20000000800 */
[----:B------:R-:W-:-:S03]  /*7060*/  @!P3 VIADD R35, R7, 0xffffdc5f ;  /* 0xffffdc5f0723b836 */ /* 0x000fc60000000000 */
[--C-:B------:R-:W-:Y:S01]  /*7070*/  @P0 IMAD.IADD R35, R10, 0x1, -R5.reuse ;  /* 0x000000010a230824 */ /* 0x100fe200078e0a05 */
[CC--:B------:R-:W-:Y:S01]  /*7080*/  ISETP.GE.AND P0, PT, R0.reuse, R5.reuse, !P6 ;  /* 0x000000050000720c */ /* 0x0c0fe20007706270 */
[----:B------:R-:W4:Y:S02]  /*7090*/  @!P4 LDC.64 R10, c[0x0][0x390] ;  /* 0x0000e400ff0acb82 */ /* 0x000f240000000a00 */
[----:B------:R-:W-:Y:S01]  /*70a0*/  @!P5 LDS R41, [R4+0xa180] ;  /* 0x00a180000429d984 */ /* 0x000fe20000000800 */
[C---:B------:R-:W-:Y:S02]  /*70b0*/  @!P5 VIADD R43, R7.reuse, 0xffffd79f ;  /* 0xffffd79f072bd836 */ /* 0x040fe40000000000 */
[----:B------:R-:W-:Y:S01]  /*70c0*/  @!P6 VIADD R39, R7, 0xffffd9ff ;  /* 0xffffd9ff0727e836 */ /* 0x000fe20000000000 */
[----:B------:R-:W5:Y:S02]  /*70d0*/  @!P6 LDS R37, [R4+0x9800] ;  /* 0x009800000425e984 */ /* 0x000f640000000800 */
[----:B------:R-:W3:Y:S04]  /*70e0*/  @!P1 LDC.64 R12, c[0x0][0x390] ;  /* 0x0000e400ff0c9b82 */ /* 0x000ee80000000a00 */
[----:B------:R-:W-:Y:S01]  /*70f0*/  @P0 IMAD.IADD R39, R0, 0x1, -R5 ;  /* 0x0000000100270824 */ /* 0x000fe200078e0a05 */
[----:B------:R-:W-:-:S03]  /*7100*/  ISETP.GE.AND P0, PT, R20, R5, !P5 ;  /* 0x000000051400720c */ /* 0x000fc60006f06270 */
[----:B------:R-:W5:Y:S01]  /*7110*/  @!P3 LDC.64 R14, c[0x0][0x390] ;  /* 0x0000e400ff0ebb82 */ /* 0x000f620000000a00 */
[----:B-1----:R-:W-:-:S05]  /*7120*/  @!P2 IMAD.WIDE R8, R23, 0x4, R8 ;  /* 0x000000041708a825 */ /* 0x002fca00078e0208 */
[----:B0-----:R0:W-:Y:S02]  /*7130*/  @!P2 STG.E desc[UR8][R8.64], R21 ;  /* 0x000000150800a986 */ /* 0x0011e4000c101908 */
[----:B------:R-:W1:Y:S01]  /*7140*/  @!P6 LDC.64 R16, c[0x0][0x390] ;  /* 0x0000e400ff10eb82 */ /* 0x000e620000000a00 */
[----:B----4-:R-:W-:-:S04]  /*7150*/  @!P4 IMAD.WIDE R10, R27, 0x4, R10 ;  /* 0x000000041b0ac825 */ /* 0x010fc800078e020a */
[----:B------:R-:W-:Y:S01]  /*7160*/  @P0 IMAD.IADD R43, R20, 0x1, -R5 ;  /* 0x00000001142b0824 */ /* 0x000fe200078e0a05 */
[----:B--2---:R0:W-:Y:S01]  /*7170*/  @!P4 STG.E desc[UR8][R10.64], R25 ;  /* 0x000000190a00c986 */ /* 0x0041e2000c101908 */
[----:B------:R-:W-:Y:S01]  /*7180*/  ISETP.GE.AND P0, PT, R2, R5, PT ;  /* 0x000000050200720c */ /* 0x000fe20003f06270 */
[----:B------:R-:W2:Y:S01]  /*7190*/  @!P5 LDC.64 R18, c[0x0][0x390] ;  /* 0x0000e400ff12db82 */ /* 0x000ea20000000a00 */
[----:B---3--:R-:W-:-:S04]  /*71a0*/  @!P1 IMAD.WIDE R12, R31, 0x4, R12 ;  /* 0x000000041f0c9825 */ /* 0x008fc800078e020c */
[C---:B------:R-:W-:Y:S01]  /*71b0*/  IMAD.IADD R5, R2.reuse, 0x1, -R5 ;  /* 0x0000000102057824 */ /* 0x040fe200078e0a05 */
[----:B------:R0:W-:Y:S01]  /*71c0*/  @!P1 STG.E desc[UR8][R12.64], R29 ;  /* 0x0000001d0c009986 */ /* 0x0001e2000c101908 */
[----:B------:R-:W-:Y:S01]  /*71d0*/  ISETP.GE.AND P1, PT, R2, R3, PT ;  /* 0x000000030200720c */ /* 0x000fe20003f26270 */
[----:B-----5:R-:W-:-:S04]  /*71e0*/  @!P3 IMAD.WIDE R14, R35, 0x4, R14 ;  /* 0x00000004230eb825 */ /* 0x020fc800078e020e */
[----:B------:R-:W-:Y:S01]  /*71f0*/  @!P0 VIADD R5, R7, 0xffffd53f ;  /* 0xffffd53f07058836 */ /* 0x000fe20000000000 */
[----:B------:R0:W-:Y:S01]  /*7200*/  @!P3 STG.E desc[UR8][R14.64], R33 ;  /* 0x000000210e00b986 */ /* 0x0001e2000c101908 */
[----:B-1----:R-:W-:-:S05]  /*7210*/  @!P6 IMAD.WIDE R16, R39, 0x4, R16 ;  /* 0x000000042710e825 */ /* 0x002fca00078e0210 */
[----:B------:R0:W-:Y:S01]  /*7220*/  @!P6 STG.E desc[UR8][R16.64], R37 ;  /* 0x000000251000e986 */ /* 0x0001e2000c101908 */
[----:B--2---:R-:W-:-:S05]  /*7230*/  @!P5 IMAD.WIDE R18, R43, 0x4, R18 ;  /* 0x000000042b12d825 */ /* 0x004fca00078e0212 */
[----:B------:R0:W-:Y:S01]  /*7240*/  @!P5 STG.E desc[UR8][R18.64], R41 ;  /* 0x000000291200d986 */ /* 0x0001e2000c101908 */
[----:B------:R-:W-:Y:S05]  /*7250*/  @P1 BRA `(.L_x_1215) ;  /* 0x0000003400881947 */ /* 0x000fea0003800000 */
[----:B------:R-:W1:Y:S01]  /*7260*/  LDS R7, [R4+0xab00] ;  /* 0x00ab000004077984 */ /* 0x000e620000000800 */
[----:B------:R-:W2:Y:S02]  /*7270*/  LDC.64 R2, c[0x0][0x390] ;  /* 0x0000e400ff027b82 */ /* 0x000ea40000000a00 */
[----:B--2---:R-:W-:-:S05]  /*7280*/  IMAD.WIDE R2, R5, 0x4, R2 ;  /* 0x0000000405027825 */ /* 0x004fca00078e0202 */
[----:B-1----:R1:W-:Y:S01]  /*7290*/  STG.E desc[UR8][R2.64], R7 ;  /* 0x0000000702007986 */ /* 0x0023e2000c101908 */
[----:B------:R-:W-:Y:S05]  /*72a0*/  BRA `(.L_x_1215) ;  /* 0x0000003400747947 */ /* 0x000fea0003800000 */
.L_x_1212:
[----:B------:R-:W0:Y:S01]  /*72b0*/  S2R R2, SR_TID.X ;  /* 0x0000000000027919 */ /* 0x000e220000002100 */
[----:B------:R-:W1:Y:S01]  /*72c0*/  LDCU.64 UR4, c[0x0][0x380] ;  /* 0x00007000ff0477ac */ /* 0x000e620008000a00 */
[C---:B0-----:R-:W-:Y:S02]  /*72d0*/  LOP3.LUT R4, R2.reuse, 0x1f, RZ, 0xc0, !PT ;  /* 0x0000001f02047812 */ /* 0x041fe400078ec0ff */
[----:B------:R-:W-:-:S05]  /*72e0*/  LOP3.LUT R5, R2, 0x3e0, RZ, 0xc0, !PT ;  /* 0x000003e002057812 */ /* 0x000fca00078ec0ff */
[----:B------:R-:W-:-:S04]  /*72f0*/  IMAD R25, R5, 0x13, R4 ;  /* 0x0000001305197824 */ /* 0x000fc800078e0204 */
[C---:B------:R-:W-:Y:S01]  /*7300*/  VIADD R5, R25.reuse, 0x20 ;  /* 0x0000002019057836 */ /* 0x040fe20000000000 */
[CC--:B------:R-:W-:Y:S01]  /*7310*/  ISETP.GE.AND P4, PT, R25.reuse, R6.reuse, PT ;  /* 0x000000061900720c */ /* 0x0c0fe20003f86270 */
[C---:B------:R-:W-:Y:S02]  /*7320*/  VIADD R27, R25.reuse, 0x40 ;  /* 0x00000040191b7836 */ /* 0x040fe40000000000 */
[----:B------:R-:W-:Y:S01]  /*7330*/  VIADD R29, R25, 0x60 ;  /* 0x00000060191d7836 */ /* 0x000fe20000000000 */
[-C--:B------:R-:W-:Y:S02]  /*7340*/  ISETP.GE.AND P3, PT, R5, R6.reuse, PT ;  /* 0x000000060500720c */ /* 0x080fe40003f66270 */
[----:B------:R-:W-:Y:S02]  /*7350*/  IADD3 R5, P0, PT, R3, R25, RZ ;  /* 0x0000001903057210 */ /* 0x000fe40007f1e0ff */
[----:B------:R-:W-:Y:S01]  /*7360*/  ISETP.GE.AND P2, PT, R27, R6, PT ;  /* 0x000000061b00720c */ /* 0x000fe20003f46270 */
[----:B------:R-:W-:Y:S01]  /*7370*/  VIADD R27, R25, 0x80 ;  /* 0x00000080191b7836 */ /* 0x000fe20000000000 */
[----:B------:R-:W-:Y:S01]  /*7380*/  LEA.HI.X.SX32 R26, R3, RZ, 0x1, P0 ;  /* 0x000000ff031a7211 */ /* 0x000fe200000f0eff */
[----:B------:R-:W-:Y:S01]  /*7390*/  VIADD R3, R25, 0xa0 ;  /* 0x000000a019037836 */ /* 0x000fe20000000000 */
[----:B-1----:R-:W-:-:S02]  /*73a0*/  LEA R4, P5, R5, UR4, 0x2 ;  /* 0x0000000405047c11 */ /* 0x002fc4000f8a10ff */
[-C--:B------:R-:W-:Y:S01]  /*73b0*/  ISETP.GE.AND P1, PT, R29, R6.reuse, PT ;  /* 0x000000061d00720c */ /* 0x080fe20003f26270 */
[----:B------:R-:W-:Y:S01]  /*73c0*/  VIADD R29, R25, 0xc0 ;  /* 0x000000c0191d7836 */ /* 0x000fe20000000000 */
[----:B------:R-:W-:Y:S02]  /*73d0*/  LEA.HI.X R5, R5, UR5, R26, 0x2, P5 ;  /* 0x0000000505057c11 */ /* 0x000fe4000a8f141a */
[-C--:B------:R-:W-:Y:S01]  /*73e0*/  ISETP.GE.AND P6, PT, R3, R6.reuse, PT ;  /* 0x000000060300720c */ /* 0x080fe20003fc6270 */
[----:B------:R-:W-:Y:S01]  /*73f0*/  VIADD R3, R25, 0xe0 ;  /* 0x000000e019037836 */ /* 0x000fe20000000000 */
[-C--:B------:R-:W-:Y:S01]  /*7400*/  ISETP.GE.AND P0, PT, R27, R6.reuse, PT ;  /* 0x000000061b00720c */ /* 0x080fe20003f06270 */
[----:B------:R-:W2:Y:S01]  /*7410*/  @!P4 LDG.E R7, desc[UR8][R4.64] ;  /* 0x000000080407c981 */ /* 0x000ea2000c1e1900 */
[----:B------:R-:W-:Y:S01]  /*7420*/  VIADD R27, R25, 0x100 ;  /* 0x00000100191b7836 */ /* 0x000fe20000000000 */
[-C--:B------:R-:W-:Y:S02]  /*7430*/  ISETP.GE.AND P5, PT, R29, R6.reuse, PT ;  /* 0x000000061d00720c */ /* 0x080fe40003fa6270 */
[-C--:B------:R-:W-:Y:S01]  /*7440*/  ISETP.GE.AND P4, PT, R3, R6.reuse, PT ;  /* 0x000000060300720c */ /* 0x080fe20003f86270 */
[----:B------:R-:W-:Y:S01]  /*7450*/  VIADD R3, R25, 0x120 ;  /* 0x0000012019037836 */ /* 0x000fe20000000000 */
[----:B------:R-:W3:Y:S01]  /*7460*/  @!P3 LDG.E R8, desc[UR8][R4.64+0x80] ;  /* 0x000080080408b981 */ /* 0x000ee2000c1e1900 */
[----:B------:R-:W-:Y:S01]  /*7470*/  ISETP.GE.AND P3, PT, R27, R6, PT ;  /* 0x000000061b00720c */ /* 0x000fe20003f66270 */
[----:B------:R-:W-:-:S02]  /*7480*/  VIADD R27, R25, 0x140 ;  /* 0x00000140191b7836 */ /* 0x000fc40000000000 */
[----:B------:R-:W4:Y:S01]  /*7490*/  @!P2 LDG.E R9, desc[UR8][R4.64+0x100] ;  /* 0x000100080409a981 */ /* 0x000f22000c1e1900 */
        /* <DEDUP_REMOVED lines=19> */
[C---:B------:R-:W-:Y:S02]  /*75d0*/  VIADD R3, R25.reuse, 0x220 ;  /* 0x0000022019037836 */ /* 0x040fe40000000000 */
        /* <DEDUP_REMOVED lines=15> */
[----:B------:R-:W0:Y:S01]  /*76d0*/  S2UR UR5, SR_CgaCtaId ;  /* 0x00000000000579c3 */ /* 0x000e220000008800 */
[----:B------:R-:W-:Y:S01]  /*76e0*/  SHF.R.U32.HI R36, RZ, 0x5, R2 ;  /* 0x00000005ff247819 */ /* 0x000fe20000011602 */
[----:B------:R-:W-:-:S02]  /*76f0*/  UMOV UR4, 0x400 ;  /* 0x0000040000047882 */ /* 0x000fc40000000000 */
[----:B0-----:R-:W-:Y:S02]  /*7700*/  ULEA UR4, UR5, UR4, 0x18 ;  /* 0x0000000405047291 */ /* 0x001fe4000f8ec0ff */
[----:B-1----:R-:W-:-:S05]  /*7710*/  IMAD R25, R36, 0x260, R3 ;  /* 0x0000026024197824 */ /* 0x002fca00078e0203 */
[----:B------:R-:W-:Y:S01]  /*7720*/  LEA R25, R25, UR4, 0x2 ;  /* 0x0000000419197c11 */ /* 0x000fe2000f8e10ff */
[----:B------:R-:W0:Y:S02]  /*7730*/  LDC R4, c[0x0][0x374] ;  /* 0x0000dd00ff047b82 */ /* 0x000e240000000800 */
[----:B0-----:R-:W-:-:S04]  /*7740*/  IMAD R35, R4, UR6, R35 ;  /* 0x0000000604237c24 */ /* 0x001fc8000f8e0223 */
[----:B------:R-:W-:Y:S01]  /*7750*/  IMAD R0, R35, -0x2d20, R0 ;  /* 0xffffd2e023007824 */ /* 0x000fe200078e0200 */
[----:B--2---:R-:W-:Y:S04]  /*7760*/  STS [R25], R7 ;  /* 0x0000000719007388 */ /* 0x004fe80000000800 */
[----:B---3--:R-:W-:Y:S04]  /*7770*/  STS [R25+0x80], R8 ;  /* 0x0000800819007388 */ /* 0x008fe80000000800 */
[----:B----4-:R0:W-:Y:S04]  /*7780*/  STS [R25+0x100], R9 ;  /* 0x0001000919007388 */ /* 0x0101e80000000800 */
[----:B-----5:R-:W-:Y:S01]  /*7790*/  STS [R25+0x180], R10 ;  /* 0x0001800a19007388 */ /* 0x020fe20000000800 */
[----:B0-----:R-:W-:-:S03]  /*77a0*/  IMAD R9, R3, 0x48, R25 ;  /* 0x0000004803097824 */ /* 0x001fc600078e0219 */
[----:B------:R0:W-:Y:S04]  /*77b0*/  STS [R25+0x200], R11 ;  /* 0x0002000b19007388 */ /* 0x0001e80000000800 */
        /* <DEDUP_REMOVED lines=15> */
[----:B------:R-:W1:Y:S04]  /*78b0*/  LDS R16, [R9] ;  /* 0x0000000009107984 */ /* 0x000e680000000800 */
[----:B------:R-:W2:Y:S04]  /*78c0*/  LDS R17, [R9+0x4] ;  /* 0x0000040009117984 */ /* 0x000ea80000000800 */
[----:B------:R-:W3:Y:S04]  /*78d0*/  LDS R18, [R9+0x8] ;  /* 0x0000080009127984 */ /* 0x000ee80000000800 */
[----:B------:R-:W4:Y:S04]  /*78e0*/  LDS R19, [R9+0xc] ;  /* 0x00000c0009137984 */ /* 0x000f280000000800 */
[----:B------:R-:W5:Y:S04]  /*78f0*/  LDS R20, [R9+0x10] ;  /* 0x0000100009147984 */ /* 0x000f680000000800 */
[----:B------:R-:W5:Y:S04]  /*7900*/  LDS R21, [R9+0x14] ;  /* 0x0000140009157984 */ /* 0x000f680000000800 */
[----:B------:R-:W5:Y:S04]  /*7910*/  LDS R22, [R9+0x18] ;  /* 0x0000180009167984 */ /* 0x000f680000000800 */
[----:B------:R-:W5:Y:S04]  /*7920*/  LDS R23, [R9+0x1c] ;  /* 0x00001c0009177984 */ /* 0x000f680000000800 */
[----:B------:R-:W5:Y:S01]  /*7930*/  LDS R24, [R9+0x20] ;  /* 0x0000200009187984 */ /* 0x000f620000000800 */
[----:B0-----:R-:W-:-:S03]  /*7940*/  IMAD R11, R2, 0x13, RZ ;  /* 0x00000013020b7824 */ /* 0x001fc600078e02ff */
[----:B------:R-:W0:Y:S01]  /*7950*/  LDS R25, [R9+0x24] ;  /* 0x0000240009197984 */ /* 0x000e220000000800 */
[----:B------:R-:W-:-:S03]  /*7960*/  VIADD R5, R11, 0x1 ;  /* 0x000000010b057836 */ /* 0x000fc60000000000 */
[----:B------:R-:W0:Y:S01]  /*7970*/  LDS R26, [R9+0x28] ;  /* 0x00002800091a7984 */ /* 0x000e220000000800 */
[----:B------:R-:W-:Y:S01]  /*7980*/  VIADD R7, R11, 0x2 ;  /* 0x000000020b077836 */ /* 0x000fe20000000000 */
[-C--:B------:R-:W-:Y:S02]  /*7990*/  ISETP.GE.AND P1, PT, R5, R0.reuse, PT ;  /* 0x000000000500720c */ /* 0x080fe40003f26270 */
[-C--:B------:R-:W-:Y:S01]  /*79a0*/  ISETP.GE.AND P0, PT, R11, R0.reuse, PT ;  /* 0x000000000b00720c */ /* 0x080fe20003f06270 */
[----:B------:R-:W0:Y:S01]  /*79b0*/  LDS R27, [R9+0x2c] ;  /* 0x00002c00091b7984 */ /* 0x000e220000000800 */
[----:B------:R-:W-:Y:S02]  /*79c0*/  ISETP.GE.AND P2, PT, R7, R0, PT ;  /* 0x000000000700720c */ /* 0x000fe40003f46270 */
[----:B-1----:R-:W-:Y:S01]  /*79d0*/  LOP3.LUT R4, R16, 0x1, RZ, 0xc, !PT ;  /* 0x0000000110047812 */ /* 0x002fe200078e0cff */
[----:B------:R-:W1:Y:S01]  /*79e0*/  LDS R28, [R9+0x30] ;  /* 0x00003000091c7984 */ /* 0x000e620000000800 */
[----:B--2---:R-:W-:-:S02]  /*79f0*/  LOP3.LUT R5, R17, 0x1, RZ, 0xc, !PT ;  /* 0x0000000111057812 */ /* 0x004fc400078e0cff */
[----:B---3--:R-:W-:Y:S01]  /*7a00*/  LOP3.LUT R6, R18, 0x1, RZ, 0xc, !PT ;  /* 0x0000000112067812 */ /* 0x008fe200078e0cff */
[C---:B------:R-:W-:Y:S01]  /*7a10*/  VIADD R7, R11.reuse, 0x4 ;  /* 0x000000040b077836 */ /* 0x040fe20000000000 */
[----:B------:R-:W-:Y:S01]  /*7a20*/  SEL R4, R4, 0x1, !P0 ;  /* 0x0000000104047807 */ /* 0x000fe20004000000 */
[----:B------:R-:W-:Y:S01]  /*7a30*/  VIADD R13, R11, 0x3 ;  /* 0x000000030b0d7836 */ /* 0x000fe20000000000 */
[----:B------:R-:W-:Y:S01]  /*7a40*/  SEL R5, R5, 0x1, !P1 ;  /* 0x0000000105057807 */ /* 0x000fe20004800000 */
[----:B------:R-:W2:Y:S01]  /*7a50*/  LDS R29, [R9+0x34] ;  /* 0x00003400091d7984 */ /* 0x000ea20000000800 */
[----:B------:R-:W-:Y:S02]  /*7a60*/  SEL R6, R6, 0x1, !P2 ;  /* 0x0000000106067807 */ /* 0x000fe40005000000 */
[-C--:B------:R-:W-:Y:S01]  /*7a70*/  ISETP.GE.AND P0, PT, R7, R0.reuse, PT ;  /* 0x000000000700720c */ /* 0x080fe20003f06270 */
[C---:B------:R-:W-:Y:S01]  /*7a80*/  VIADD R7, R11.reuse, 0x7 ;  /* 0x000000070b077836 */ /* 0x040fe20000000000 */
[----:B------:R-:W-:Y:S01]  /*7a90*/  IADD3 R8, PT, PT, R6, R5, R4 ;  /* 0x0000000506087210 */ /* 0x000fe20007ffe004 */
[----:B------:R-:W-:Y:S01]  /*7aa0*/  VIADD R15, R11, 0x6 ;  /* 0x000000060b0f7836 */ /* 0x000fe20000000000 */
[----:B------:R-:W-:Y:S01]  /*7ab0*/  ISETP.GE.AND P3, PT, R13, R0, PT ;  /* 0x000000000d00720c */ /* 0x000fe20003f66270 */
[----:B------:R-:W-:Y:S01]  /*7ac0*/  VIADD R13, R11, 0x5 ;  /* 0x000000050b0d7836 */ /* 0x000fe20000000000 */
[----:B----4-:R-:W-:Y:S01]  /*7ad0*/  LOP3.LUT R4, R19, 0x1, RZ, 0xc, !PT ;  /* 0x0000000113047812 */ /* 0x010fe200078e0cff */
[----:B------:R-:W3:Y:S01]  /*7ae0*/  LDS R30, [R9+0x38] ;  /* 0x00003800091e7984 */ /* 0x000ee20000000800 */
[----:B-----5:R-:W-:-:S02]  /*7af0*/  LOP3.LUT R5, R20, 0x1, RZ, 0xc, !PT ;  /* 0x0000000114057812 */ /* 0x020fc400078e0cff */
[----:B------:R-:W-:Y:S01]  /*7b00*/  SEL R4, R4, 0x1, !P3 ;  /* 0x0000000104047807 */ /* 0x000fe20005800000 */
[----:B------:R-:W4:Y:S01]  /*7b10*/  LDS R32, [R9+0x3c] ;  /* 0x00003c0009207984 */ /* 0x000f220000000800 */
[----:B------:R-:W-:Y:S02]  /*7b20*/  SEL R5, R5, 0x1, !P0 ;  /* 0x0000000105057807 */ /* 0x000fe40004000000 */
[-C--:B------:R-:W-:Y:S01]  /*7b30*/  ISETP.GE.AND P0, PT, R7, R0.reuse, PT ;  /* 0x000000000700720c */ /* 0x080fe20003f06270 */
[----:B------:R-:W5:Y:S01]  /*7b40*/  LDS R33, [R9+0x40] ;  /* 0x0000400009217984 */ /* 0x000f620000000800 */
[-C--:B------:R-:W-:Y:S02]  /*7b50*/  ISETP.GE.AND P1, PT, R13, R0.reuse, PT ;  /* 0x000000000d00720c */ /* 0x080fe40003f26270 */
[----:B------:R-:W-:Y:S01]  /*7b60*/  ISETP.GE.AND P2, PT, R15, R0, PT ;  /* 0x000000000f00720c */ /* 0x000fe20003f46270 */
[----:B------:R-:W5:Y:S01]  /*7b70*/  LDS R34, [R9+0x44] ;  /* 0x0000440009227984 */ /* 0x000f620000000800 */
[----:B------:R-:W-:-:S02]  /*7b80*/  LOP3.LUT R6, R21, 0x1, RZ, 0xc, !PT ;  /* 0x0000000115067812 */ /* 0x000fc400078e0cff */
[----:B------:R-:W-:Y:S01]  /*7b90*/  LOP3.LUT R7, R22, 0x1, RZ, 0xc, !PT ;  /* 0x0000000116077812 */ /* 0x000fe200078e0cff */
[----:B------:R1:W5:Y:S01]  /*7ba0*/  LDS R31, [R9+0x48] ;  /* 0x00004800091f7984 */ /* 0x0003620000000800 */
[----:B------:R-:W-:Y:S01]  /*7bb0*/  IADD3 R4, PT, PT, R5, R4, R8 ;  /* 0x0000000405047210 */ /* 0x000fe20007ffe008 */
[----:B------:R-:W-:Y:S01]  /*7bc0*/  VIADD R5, R11, 0x8 ;  /* 0x000000080b057836 */ /* 0x000fe20000000000 */
[----:B------:R-:W-:Y:S02]  /*7bd0*/  SEL R6, R6, 0x1, !P1 ;  /* 0x0000000106067807 */ /* 0x000fe40004800000 */
[----:B------:R-:W-:Y:S01]  /*7be0*/  SEL R7, R7, 0x1, !P2 ;  /* 0x0000000107077807 */ /* 0x000fe20005000000 */
[----:B------:R-:W-:Y:S01]  /*7bf0*/  BAR.SYNC.DEFER_BLOCKING 0x0 ;  /* 0x0000000000007b1d */ /* 0x000fe20000010000 */
[----:B------:R-:W-:Y:S02]  /*7c00*/  ISETP.GE.AND P1, PT, R5, R0, PT ;  /* 0x000000000500720c */ /* 0x000fe40003f26270 */
[----:B------:R-:W-:-:S02]  /*7c10*/  IADD3 R6, PT, PT, R7, R6, R4 ;  /* 0x0000000607067210 */ /* 0x000fc40007ffe004 */
[----:B------:R-:W-:Y:S02]  /*7c20*/  LOP3.LUT R4, R23, 0x1, RZ, 0xc, !PT ;  /* 0x0000000117047812 */ /* 0x000fe400078e0cff */
[----:B------:R-:W-:Y:S01]  /*7c30*/  LOP3.LUT R5, R24, 0x1, RZ, 0xc, !PT ;  /* 0x0000000118057812 */ /* 0x000fe200078e0cff */
[C---:B------:R-:W-:Y:S01]  /*7c40*/  VIADD R7, R11.reuse, 0x9 ;  /* 0x000000090b077836 */ /* 0x040fe20000000000 */
[----:B------:R-:W-:Y:S01]  /*7c50*/  SEL R4, R4, 0x1, !P0 ;  /* 0x0000000104047807 */ /* 0x000fe20004000000 */
[----:B------:R-:W-:Y:S01]  /*7c60*/  VIADD R13, R11, 0xa ;  /* 0x0000000a0b0d7836 */ /* 0x000fe20000000000 */
[----:B------:R-:W-:Y:S02]  /*7c70*/  SEL R5, R5, 0x1, !P1 ;  /* 0x0000000105057807 */ /* 0x000fe40004800000 */
[----:B------:R-:W-:Y:S02]  /*7c80*/  ISETP.GE.AND P0, PT, R7, R0, PT ;  /* 0x000000000700720c */ /* 0x000fe40003f06270 */
[----:B------:R-:W-:-:S02]  /*7c90*/  IADD3 R6, PT, PT, R5, R4, R6 ;  /* 0x0000000405067210 */ /* 0x000fc40007ffe006 */
[-C--:B------:R-:W-:Y:S02]  /*7ca0*/  ISETP.GE.AND P1, PT, R13, R0.reuse, PT ;  /* 0x000000000d00720c */ /* 0x080fe40003f26270 */
[----:B0-----:R-:W-:Y:S02]  /*7cb0*/  LOP3.LUT R4, R25, 0x1, RZ, 0xc, !PT ;  /* 0x0000000119047812 */ /* 0x001fe400078e0cff */
[----:B------:R-:W-:Y:S01]  /*7cc0*/  LOP3.LUT R5, R26, 0x1, RZ, 0xc, !PT ;  /* 0x000000011a057812 */ /* 0x000fe200078e0cff */
[C---:B------:R-:W-:Y:S01]  /*7cd0*/  VIADD R7, R11.reuse, 0xb ;  /* 0x0000000b0b077836 */ /* 0x040fe20000000000 */
[----:B------:R-:W-:Y:S01]  /*7ce0*/  SEL R4, R4, 0x1, !P0 ;  /* 0x0000000104047807 */ /* 0x000fe20004000000 */
[----:B------:R-:W-:Y:S01]  /*7cf0*/  VIADD R13, R11, 0xc ;  /* 0x0000000c0b0d7836 */ /* 0x000fe20000000000 */
[----:B------:R-:W-:Y:S02]  /*7d00*/  SEL R5, R5, 0x1, !P1 ;  /* 0x0000000105057807 */ /* 0x000fe40004800000 */
[----:B------:R-:W-:-:S02]  /*7d10*/  ISETP.GE.AND P0, PT, R7, R0, PT ;  /* 0x000000000700720c */ /* 0x000fc40003f06270 */
[----:B------:R-:W-:Y:S02]  /*7d20*/  IADD3 R6, PT, PT, R5, R4, R6 ;  /* 0x0000000405067210 */ /* 0x000fe40007ffe006 */
[----:B------:R-:W-:Y:S02]  /*7d30*/  ISETP.GE.AND P1, PT, R13, R0, PT ;  /* 0x000000000d00720c */ /* 0x000fe40003f26270 */
[----:B------:R-:W-:Y:S02]  /*7d40*/  LOP3.LUT R4, R27, 0x1, RZ, 0xc, !PT ;  /* 0x000000011b047812 */ /* 0x000fe400078e0cff */
[----:B-1----:R-:W-:Y:S01]  /*7d50*/  LOP3.LUT R5, R28, 0x1, RZ, 0xc, !PT ;  /* 0x000000011c057812 */ /* 0x002fe200078e0cff */
[C---:B------:R-:W-:Y:S01]  /*7d60*/  VIADD R7, R11.reuse, 0xd ;  /* 0x0000000d0b077836 */ /* 0x040fe20000000000 */
[----:B------:R-:W-:Y:S01]  /*7d70*/  SEL R4, R4, 0x1, !P0 ;  /* 0x0000000104047807 */ /* 0x000fe20004000000 */
[----:B------:R-:W-:Y:S01]  /*7d80*/  VIADD R9, R11, 0xe ;  /* 0x0000000e0b097836 */ /* 0x000fe20000000000 */
[----:B------:R-:W-:-:S02]  /*7d90*/  SEL R5, R5, 0x1, !P1 ;  /* 0x0000000105057807 */ /* 0x000fc40004800000 */
[----:B------:R-:W-:Y:S02]  /*7da0*/  ISETP.GE.AND P0, PT, R7, R0, PT ;  /* 0x000000000700720c */ /* 0x000fe40003f06270 */
[----:B------:R-:W-:Y:S02]  /*7db0*/  IADD3 R6, PT, PT, R5, R4, R6 ;  /* 0x0000000405067210 */ /* 0x000fe40007ffe006 */
[-C--:B------:R-:W-:Y:S02]  /*7dc0*/  ISETP.GE.AND P1, PT, R9, R0.reuse, PT ;  /* 0x000000000900720c */ /* 0x080fe40003f26270 */
[----:B--2---:R-:W-:Y:S02]  /*7dd0*/  LOP3.LUT R4, R29, 0x1, RZ, 0xc, !PT ;  /* 0x000000011d047812 */ /* 0x004fe400078e0cff */
[----:B---3--:R-:W-:Y:S01]  /*7de0*/  LOP3.LUT R5, R30, 0x1, RZ, 0xc, !PT ;  /* 0x000000011e057812 */ /* 0x008fe200078e0cff */
[C---:B------:R-:W-:Y:S01]  /*7df0*/  VIADD R13, R11.reuse, 0xf ;  /* 0x0000000f0b0d7836 */ /* 0x040fe20000000000 */
[----:B------:R-:W-:Y:S01]  /*7e00*/  SEL R4, R4, 0x1, !P0 ;  /* 0x0000000104047807 */ /* 0x000fe20004000000 */
[----:B------:R-:W-:Y:S01]  /*7e10*/  VIADD R7, R11, 0x10 ;  /* 0x000000100b077836 */ /* 0x000fe20000000000 */
[----:B------:R-:W-:Y:S01]  /*7e20*/  SEL R5, R5, 0x1, !P1 ;  /* 0x0000000105057807 */ /* 0x000fe20004800000 */
[----:B------:R-:W-:Y:S01]  /*7e30*/  VIADD R9, R11, 0x11 ;  /* 0x000000110b097836 */ /* 0x000fe20000000000 */
[----:B------:R-:W-:Y:S01]  /*7e40*/  ISETP.GE.AND P2, PT, R13, R0, PT ;  /* 0x000000000d00720c */ /* 0x000fe20003f46270 */
[----:B------:R-:W-:Y:S01]  /*7e50*/  VIADD R11, R11, 0x12 ;  /* 0x000000120b0b7836 */ /* 0x000fe20000000000 */
[----:B------:R-:W-:-:S02]  /*7e60*/  IADD3 R8, PT, PT, R5, R4, R6 ;  /* 0x0000000405087210 */ /* 0x000fc40007ffe006 */
[-C--:B------:R-:W-:Y:S02]  /*7e70*/  ISETP.GE.AND P0, PT, R7, R0.reuse, PT ;  /* 0x000000000700720c */ /* 0x080fe40003f06270 */
[----:B----4-:R-:W-:Y:S02]  /*7e80*/  LOP3.LUT R4, R32, 0x1, RZ, 0xc, !PT ;  /* 0x0000000120047812 */ /* 0x010fe400078e0cff */
[----:B-----5:R-:W-:Y:S02]  /*7e90*/  LOP3.LUT R5, R33, 0x1, RZ, 0xc, !PT ;  /* 0x0000000121057812 */ /* 0x020fe400078e0cff */
[-C--:B------:R-:W-:Y:S02]  /*7ea0*/  ISETP.GE.AND P1, PT, R9, R0.reuse, PT ;  /* 0x000000000900720c */ /* 0x080fe40003f26270 */
[----:B------:R-:W-:Y:S02]  /*7eb0*/  ISETP.GE.AND P3, PT, R11, R0, PT ;  /* 0x000000000b00720c */ /* 0x000fe40003f66270 */
[----:B------:R-:W-:-:S02]  /*7ec0*/  LOP3.LUT R6, R34, 0x1, RZ, 0xc, !PT ;  /* 0x0000000122067812 */ /* 0x000fc400078e0cff */
[----:B------:R-:W-:Y:S02]  /*7ed0*/  LOP3.LUT R7, R31, 0x1, RZ, 0xc, !PT ;  /* 0x000000011f077812 */ /* 0x000fe400078e0cff */
[----:B------:R-:W-:Y:S02]  /*7ee0*/  SEL R4, R4, 0x1, !P2 ;  /* 0x0000000104047807 */ /* 0x000fe40005000000 */
[----:B------:R-:W-:Y:S02]  /*7ef0*/  SEL R5, R5, 0x1, !P0 ;  /* 0x0000000105057807 */ /* 0x000fe40004000000 */
        /* <DEDUP_REMOVED lines=66> */
[C---:B------:R-:W-:Y:S01]  /*8320*/  ISETP.NE.AND P0, PT, R36.reuse, 0x10, PT ;  /* 0x000000102400780c */ /* 0x040fe20003f05270 */
[C---:B-1----:R-:W-:Y:S01]  /*8330*/  IMAD.IADD R8, R15.reuse, 0x1, R8 ;  /* 0x000000010f087824 */ /* 0x042fe200078e0208 */
[C---:B------:R-:W-:Y:S02]  /*8340*/  ISETP.NE.AND P1, PT, R36.reuse, 0x11, PT ;  /* 0x000000112400780c */ /* 0x040fe40003f25270 */
        /* <DEDUP_REMOVED lines=29> */
.L_x_1261:
[----:B------:R-:W-:Y:S05]  /*8520*/  @!P0 BRA `(.L_x_1218) ;  /* 0x0000000000848947 */ /* 0x000fea0003800000 */
[----:B------:R-:W-:-:S07]  /*8530*/  IMAD.MOV.U32 R8, RZ, RZ, 0x16a ;  /* 0x0000016aff087424 */ /* 0x000fce00078e00ff */
.L_x_1220:
        /* <DEDUP_REMOVED lines=29> */
.L_x_1264:
[----:B------:R-:W-:Y:S05]  /*8710*/  @P0 BRA `(.L_x_1220) ;  /* 0xfffffffc00880947 */ /* 0x000fea000383ffff */
[----:B------:R-:W-:Y:S02]  /*8720*/  IMAD.MOV.U32 R8, RZ, RZ, R36 ;  /* 0x000000ffff087224 */ /* 0x000fe400078e0024 */
[----:B------:R-:W-:-:S07]  /*8730*/  IMAD.MOV.U32 R9, RZ, RZ, R37 ;  /* 0x000000ffff097224 */ /* 0x000fce00078e0025 */
.L_x_1218:
        /* <DEDUP_REMOVED lines=38> */
.L_x_1273:
[----:B------:R-:W-:Y:S05]  /*89a0*/  @!P0 BRA `(.L_x_1222) ;  /* 0x00000004002c8947 */ /* 0x000fea0003800000 */
[----:B------:R-:W-:-:S07]  /*89b0*/  IMAD.MOV.U32 R43, RZ, RZ, 0x16a ;  /* 0x0000016aff2b7424 */ /* 0x000fce00078e00ff */
.L_x_1228:
        /* <DEDUP_REMOVED lines=8> */
.L_x_1276:
[----:B------:R-:W-:Y:S05]  /*8a40*/  @!P0 BRA `(.L_x_1224) ;  /* 0x0000000000848947 */ /* 0x000fea0003800000 */
[----:B------:R-:W-:-:S07]  /*8a50*/  IMAD.MOV.U32 R12, RZ, RZ, R43 ;  /* 0x000000ffff0c7224 */ /* 0x000fce00078e002b */
.L_x_1226:
        /* <DEDUP_REMOVED lines=29> */
.L_x_1279:
[----:B------:R-:W-:Y:S05]  /*8c30*/  @P0 BRA `(.L_x_1226) ;  /* 0xfffffffc00880947 */ /* 0x000fea000383ffff */
[----:B------:R-:W-:Y:S02]  /*8c40*/  IMAD.MOV.U32 R12, RZ, RZ, R46 ;  /* 0x000000ffff0c7224 */ /* 0x000fe400078e002e */
[----:B------:R-:W-:-:S07]  /*8c50*/  IMAD.MOV.U32 R13, RZ, RZ, R47 ;  /* 0x000000ffff0d7224 */ /* 0x000fce00078e002f */
.L_x_1224:
        /* <DEDUP_REMOVED lines=31> */
.L_x_1288:
[----:B------:R-:W-:Y:S05]  /*8e50*/  @P0 BRA `(.L_x_1228) ;  /* 0xfffffff800d80947 */ /* 0x000fea000383ffff */
.L_x_1222:
        /* <DEDUP_REMOVED lines=16> */
.L_x_1216:
[----:B------:R-:W-:Y:S05]  /*8f60*/  WARPSYNC.ALL ;  /* 0x0000000000007948 */ /* 0x000fea0003800000 */
[----:B------:R-:W0:Y:S08]  /*8f70*/  S2UR UR5, SR_CgaCtaId ;  /* 0x00000000000579c3 */ /* 0x000e300000008800 */
[----:B------:R-:W-:Y:S01]  /*8f80*/  BAR.SYNC.DEFER_BLOCKING 0x0 ;  /* 0x0000000000007b1d */ /* 0x000fe20000010000 */
[C---:B------:R-:W-:Y:S01]  /*8f90*/  ISETP.NE.AND P0, PT, R2.reuse, RZ, PT ;  /* 0x000000ff0200720c */ /* 0x040fe20003f05270 */
[----:B--2---:R-:W-:Y:S01]  /*8fa0*/  IMAD R9, R2, 0x13, RZ ;  /* 0x0000001302097824 */ /* 0x004fe200078e02ff */
[----:B------:R-:W-:-:S02]  /*8fb0*/  LOP3.LUT R10, R16, 0x1, RZ, 0xc, !PT ;  /* 0x00000001100a7812 */ /* 0x000fc400078e0cff */
[----:B------:R-:W-:Y:S01]  /*8fc0*/  LOP3.LUT R13, R31, 0x1, RZ, 0xc, !PT ;  /* 0x000000011f0d7812 */ /* 0x000fe200078e0cff */
[----:B------:R-:W-:Y:S01]  /*8fd0*/  UMOV UR4, 0x400 ;  /* 0x0000040000047882 */ /* 0x000fe20000000000 */
[----:B------:R-:W-:Y:S01]  /*8fe0*/  VIADD R11, R9, 0x12 ;  /* 0x00000012090b7836 */ /* 0x000fe20000000000 */
[----:B------:R-:W-:Y:S01]  /*8ff0*/  LOP3.LUT R12, R17, 0x1, RZ, 0xc, !PT ;  /* 0x00000001110c7812 */ /* 0x000fe200078e0cff */
[C---:B------:R-:W-:Y:S01]  /*9000*/  VIADD R35, R9.reuse, 0x1 ;  /* 0x0000000109237836 */ /* 0x040fe20000000000 */
[----:B------:R-:W-:Y:S01]  /*9010*/  ISETP.GE.AND P4, PT, R2, R0, PT ;  /* 0x000000000200720c */ /* 0x000fe20003f86270 */
[----:B------:R-:W-:-:S03]  /*9020*/  VIADD R37, R9, 0x2 ;  /* 0x0000000209257836 */ /* 0x000fc60000000000 */
[----:B------:R-:W-:-:S04]  /*9030*/  ISETP.GE.AND P2, PT, R35, R0, PT ;  /* 0x000000002300720c */ /* 0x000fc80003f46270 */
[----:B------:R-:W-:Y:S02]  /*9040*/  SEL R12, R12, 0x1, !P2 ;  /* 0x000000010c0c7807 */ /* 0x000fe40005000000 */
[----:B------:R-:W-:Y:S01]  /*9050*/  ISETP.GE.AND P2, PT, R37, R0, PT ;  /* 0x000000002500720c */ /* 0x000fe20003f46270 */
[----:B0-----:R-:W-:-:S09]  /*9060*/  ULEA UR4, UR5, UR4, 0x18 ;  /* 0x0000000405047291 */ /* 0x001fd2000f8ec0ff */
[----:B------:R-:W0:Y:S04]  /*9070*/  @P0 LDS R3, [UR4+0x60] ;  /* 0x00006004ff030984 */ /* 0x000e280008000800 */
[----:B------:R-:W1:Y:S01]  /*9080*/  LDS.128 R4, [UR4+0x80] ;  /* 0x00008004ff047984 */ /* 0x000e620008000c00 */
[----:B0-----:R-:W-:Y:S01]  /*9090*/  @P0 IMAD.IADD R8, R8, 0x1, R3 ;  /* 0x0000000108080824 */ /* 0x001fe200078e0203 */
[----:B------:R-:W-:Y:S01]  /*90a0*/  BAR.SYNC.DEFER_BLOCKING 0x0 ;  /* 0x0000000000007b1d */ /* 0x000fe20000010000 */
[----:B------:R-:W-:Y:S02]  /*90b0*/  ISETP.GE.AND P0, PT, R9, R0, PT ;  /* 0x000000000900720c */ /* 0x000fe40003f06270 */
[----:B------:R-:W-:Y:S01]  /*90c0*/  IADD3 R3, PT, PT, -R0, 0x2d20, RZ ;  /* 0x00002d2000037810 */ /* 0x000fe20007ffe1ff */
[----:B-1----:R-:W-:Y:S01]  /*90d0*/  IMAD.IADD R4, R8, 0x1, -R5 ;  /* 0x0000000108047824 */ /* 0x002fe200078e0a05 */
[----:B------:R-:W-:-:S02]  /*90e0*/  SEL R15, R10, 0x1, !P0 ;  /* 0x000000010a0f7807 */ /* 0x000fc40004000000 */
[----:B------:R-:W-:Y:S01]  /*90f0*/  ISETP.GE.AND P0, PT, R11, R0, PT ;  /* 0x000000000b00720c */ /* 0x000fe20003f06270 */
[----:B------:R-:W-:Y:S01]  /*9100*/  IMAD.IADD R10, R9, 0x1, -R4 ;  /* 0x00000001090a7824 */ /* 0x000fe200078e0a04 */
[----:B------:R-:W-:Y:S01]  /*9110*/  IADD3 R7, PT, PT, R0, R3, -R7 ;  /* 0x0000000300077210 */ /* 0x000fe20007ffe807 */
[----:B------:R-:W-:Y:S01]  /*9120*/  IMAD.IADD R8, R15, 0x1, R8 ;  /* 0x000000010f087824 */ /* 0x000fe200078e0208 */
[----:B------:R-:W-:Y:S01]  /*9130*/  SEL R14, R13, 0x1, !P0 ;  /* 0x000000010d0e7807 */ /* 0x000fe20004000000 */
[----:B------:R-:W-:Y:S01]  /*9140*/  IMAD.IADD R6, R6, 0x1, -R3 ;  /* 0x0000000106067824 */ /* 0x000fe200078e0a03 */
[----:B------:R-:W-:Y:S01]  /*9150*/  ISETP.NE.AND P1, PT, R15, RZ, PT ;  /* 0x000000ff0f00720c */ /* 0x000fe20003f25270 */
[----:B------:R-:W-:Y:S01]  /*9160*/  IMAD.IADD R13, R7, 0x1, R4 ;  /* 0x00000001070d7824 */ /* 0x000fe200078e0204 */
[----:B------:R-:W-:Y:S02]  /*9170*/  ISETP.NE.AND P0, PT, R14, RZ, PT ;  /* 0x000000ff0e00720c */ /* 0x000fe40003f05270 */
[----:B------:R-:W-:Y:S01]  /*9180*/  LOP3.LUT R14, R18, 0x1, RZ, 0xc, !PT ;  /* 0x00000001120e7812 */ /* 0x000fe200078e0cff */
[----:B------:R-:W-:Y:S01]  /*9190*/  IMAD.IADD R15, R15, 0x1, R13 ;  /* 0x000000010f0f7824 */ /* 0x000fe200078e020d */
[----:B------:R-:W-:-:S02]  /*91a0*/  SEL R10, R10, R13, !P1 ;  /* 0x0000000d0a0a7207 */ /* 0x000fc40004800000 */
[C---:B------:R-:W-:Y:S02]  /*91b0*/  ISETP.NE.AND P1, PT, R12.reuse, RZ, PT ;  /* 0x000000ff0c00720c */ /* 0x040fe40003f25270 */
[--C-:B------:R-:W-:Y:S01]  /*91c0*/  IADD3 R4, PT, PT, R35, R5, -R8.reuse ;  /* 0x0000000523047210 */ /* 0x100fe20007ffe808 */
[----:B------:R-:W-:Y:S01]  /*91d0*/  IMAD.IADD R8, R12, 0x1, R8 ;  /* 0x000000010c087824 */ /* 0x000fe200078e0208 */
[----:B------:R-:W-:Y:S01]  /*91e0*/  SEL R14, R14, 0x1, !P2 ;  /* 0x000000010e0e7807 */ /* 0x000fe20005000000 */
[----:B------:R-:W-:Y:S01]  /*91f0*/  VIADD R35, R9, 0x3 ;  /* 0x0000000309237836 */ /* 0x000fe20000000000 */
[----:B------:R-:W-:Y:S01]  /*9200*/  SEL R4, R4, R15, !P1 ;  /* 0x0000000f04047207 */ /* 0x000fe20004800000 */
[----:B------:R-:W-:Y:S01]  /*9210*/  IMAD.IADD R15, R12, 0x1, R15 ;  /* 0x000000010c0f7824 */ /* 0x000fe200078e020f */
[----:B------:R-:W-:Y:S02]  /*9220*/  LEA R13, R10, UR4, 0x2 ;  /* 0x000000040a0d7c11 */ /* 0x000fe4000f8e10ff */
[----:B------:R-:W-:-:S02]  /*9230*/  ISETP.NE.AND P1, PT, R14, RZ, PT ;  /* 0x000000ff0e00720c */ /* 0x000fc40003f25270 */
[--C-:B------:R-:W-:Y:S01]  /*9240*/  IADD3 R10, PT, PT, R37, R5, -R8.reuse ;  /* 0x00000005250a7210 */ /* 0x100fe20007ffe808 */
[----:B------:R-:W-:Y:S01]  /*9250*/  VIADD R37, R9, 0x4 ;  /* 0x0000000409257836 */ /* 0x000fe20000000000 */
[----:B------:R-:W-:Y:S01]  /*9260*/  LOP3.LUT R12, R19, 0x1, RZ, 0xc, !PT ;  /* 0x00000001130c7812 */ /* 0x000fe200078e0cff */
[----:B------:R-:W-:Y:S01]  /*9270*/  IMAD.IADD R8, R14, 0x1, R8 ;  /* 0x000000010e087824 */ /* 0x000fe200078e0208 */
[----:B------:R-:W-:Y:S01]  /*9280*/  ISETP.GE.AND P2, PT, R35, R0, PT ;  /* 0x000000002300720c */ /* 0x000fe20003f46270 */
[----:B------:R0:W-:Y:S01]  /*9290*/  STS [R13], R16 ;  /* 0x000000100d007388 */ /* 0x0001e20000000800 */
[----:B------:R-:W-:Y:S01]  /*92a0*/  SEL R10, R10, R15, !P1 ;  /* 0x0000000f0a0a7207 */ /* 0x000fe20004800000 */
[----:B------:R-:W-:Y:S01]  /*92b0*/  IMAD.IADD R15, R14, 0x1, R15 ;  /* 0x000000010e0f7824 */ /* 0x000fe200078e020f */
[----:B------:R-:W-:Y:S02]  /*92c0*/  LEA R4, R4, UR4, 0x2 ;  /* 0x0000000404047c11 */ /* 0x000fe4000f8e10ff */
[----:B------:R-:W-:-:S02]  /*92d0*/  SEL R14, R12, 0x1, !P2 ;  /* 0x000000010c0e7807 */ /* 0x000fc40005000000 */
[----:B------:R-:W-:Y:S01]  /*92e0*/  ISETP.GE.AND P2, PT, R37, R0, PT ;  /* 0x000000002500720c */ /* 0x000fe20003f46270 */
[----:B------:R1:W-:Y:S01]  /*92f0*/  STS [R4], R17 ;  /* 0x0000001104007388 */ /* 0x0003e20000000800 */
[----:B------:R-:W-:Y:S02]  /*9300*/  ISETP.NE.AND P1, PT, R14, RZ, PT ;  /* 0x000000ff0e00720c */ /* 0x000fe40003f25270 */
[----:B0-----:R-:W-:Y:S02]  /*9310*/  LOP3.LUT R16, R20, 0x1, RZ, 0xc, !PT ;  /* 0x0000000114107812 */ /* 0x001fe400078e0cff */
[--C-:B------:R-:W-:Y:S01]  /*9320*/  IADD3 R12, PT, PT, R35, R5, -R8.reuse ;  /* 0x00000005230c7210 */ /* 0x100fe20007ffe808 */
[----:B------:R-:W-:Y:S01]  /*9330*/  IMAD.IADD R8, R14, 0x1, R8 ;  /* 0x000000010e087824 */ /* 0x000fe200078e0208 */
[----:B------:R-:W-:Y:S01]  /*9340*/  SEL R16, R16, 0x1, !P2 ;  /* 0x0000000110107807 */ /* 0x000fe20005000000 */
[C---:B------:R-:W-:Y:S01]  /*9350*/  VIADD R35, R9.reuse, 0x6 ;  /* 0x0000000609237836 */ /* 0x040fe20000000000 */
[----:B------:R-:W-:Y:S01]  /*9360*/  SEL R12, R12, R15, !P1 ;  /* 0x0000000f0c0c7207 */ /* 0x000fe20004800000 */
[----:B-1----:R-:W-:Y:S01]  /*9370*/  VIADD R17, R9, 0x5 ;  /* 0x0000000509117836 */ /* 0x002fe20000000000 */
[----:B------:R-:W-:Y:S01]  /*9380*/  LEA R13, R10, UR4, 0x2 ;  /* 0x000000040a0d7c11 */ /* 0x000fe2000f8e10ff */
[----:B------:R-:W-:Y:S01]  /*9390*/  IMAD.IADD R15, R14, 0x1, R15 ;  /* 0x000000010e0f7824 */ /* 0x000fe200078e020f */
[----:B------:R-:W-:-:S02]  /*93a0*/  LOP3.LUT R10, R21, 0x1, RZ, 0xc, !PT ;  /* 0x00000001150a7812 */ /* 0x000fc400078e0cff */
[C---:B------:R-:W-:Y:S01]  /*93b0*/  ISETP.NE.AND P1, PT, R16.reuse, RZ, PT ;  /* 0x000000ff1000720c */ /* 0x040fe20003f25270 */
[----:B------:R0:W-:Y:S01]  /*93c0*/  STS [R13], R18 ;  /* 0x000000120d007388 */ /* 0x0001e20000000800 */
[--C-:B------:R-:W-:Y:S01]  /*93d0*/  IADD3 R4, PT, PT, R37, R5, -R8.reuse ;  /* 0x0000000525047210 */ /* 0x100fe20007ffe808 */
[----:B------:R-:W-:Y:S01]  /*93e0*/  IMAD.IADD R8, R16, 0x1, R8 ;  /* 0x0000000110087824 */ /* 0x000fe200078e0208 */
[-C--:B------:R-:W-:Y:S02]  /*93f0*/  ISETP.GE.AND P2, PT, R17, R0.reuse, PT ;  /* 0x000000001100720c */ /* 0x080fe40003f46270 */
[----:B------:R-:W-:Y:S01]  /*9400*/  SEL R4, R4, R15, !P1 ;  /* 0x0000000f04047207 */ /* 0x000fe20004800000 */
[----:B------:R-:W-:Y:S01]  /*9410*/  IMAD.IADD R15, R16, 0x1, R15 ;  /* 0x00000001100f7824 */ /* 0x000fe200078e020f */
[----:B------:R-:W-:Y:S02]  /*9420*/  SEL R14, R10, 0x1, !P2 ;  /* 0x000000010a0e7807 */ /* 0x000fe40005000000 */
[----:B------:R-:W-:Y:S01]  /*9430*/  LOP3.LUT R16, R22, 0x1, RZ, 0xc, !PT ;  /* 0x0000000116107812 */ /* 0x000fe200078e0cff */
[----:B0-----:R-:W0:Y:S01]  /*9440*/  S2R R18, SR_CTAID.Y ;  /* 0x0000000000127919 */ /* 0x001e220000002600 */
[----:B------:R-:W-:-:S02]  /*9450*/  ISETP.GE.AND P2, PT, R35, R0, PT ;  /* 0x000000002300720c */ /* 0x000fc40003f46270 */
[----:B------:R-:W-:Y:S02]  /*9460*/  LEA R12, R12, UR4, 0x2 ;  /* 0x000000040c0c7c11 */ /* 0x000fe4000f8e10ff */
[C---:B------:R-:W-:Y:S02]  /*9470*/  ISETP.NE.AND P1, PT, R14.reuse, RZ, PT ;  /* 0x000000ff0e00720c */ /* 0x040fe40003f25270 */
[--C-:B------:R-:W-:Y:S01]  /*9480*/  IADD3 R10, PT, PT, R17, R5, -R8.reuse ;  /* 0x00000005110a7210 */ /* 0x100fe20007ffe808 */
[----:B------:R-:W-:Y:S01]  /*9490*/  IMAD.IADD R8, R14, 0x1, R8 ;  /* 0x000000010e087824 */ /* 0x000fe200078e0208 */
[----:B------:R-:W-:Y:S01]  /*94a0*/  SEL R16, R16, 0x1, !P2 ;  /* 0x0000000110107807 */ /* 0x000fe20005000000 */
[----:B------:R-:W-:Y:S01]  /*94b0*/  VIADD R17, R9, 0x7 ;  /* 0x0000000709117836 */ /* 0x000fe20000000000 */
[----:B------:R-:W-:Y:S01]  /*94c0*/  SEL R10, R10, R15, !P1 ;  /* 0x0000000f0a0a7207 */ /* 0x000fe20004800000 */
[----:B------:R1:W-:Y:S01]  /*94d0*/  STS [R12], R19 ;  /* 0x000000130c007388 */ /* 0x0003e20000000800 */
[----:B------:R-:W-:Y:S01]  /*94e0*/  LEA R13, R4, UR4, 0x2 ;  /* 0x00000004040d7c11 */ /* 0x000fe2000f8e10ff */
[----:B------:R-:W-:Y:S01]  /*94f0*/  IMAD.IADD R15, R14, 0x1, R15 ;  /* 0x000000010e0f7824 */ /* 0x000fe200078e020f */
[----:B------:R-:W-:-:S02]  /*9500*/  ISETP.NE.AND P1, PT, R16, RZ, PT ;  /* 0x000000ff1000720c */ /* 0x000fc40003f25270 */
[--C-:B------:R-:W-:Y:S01]  /*9510*/  IADD3 R4, PT, PT, R35, R5, -R8.reuse ;  /* 0x0000000523047210 */ /* 0x100fe20007ffe808 */
[----:B------:R-:W-:Y:S01]  /*9520*/  IMAD.IADD R8, R16, 0x1, R8 ;  /* 0x0000000110087824 */ /* 0x000fe200078e0208 */
[----:B------:R-:W-:Y:S01]  /*9530*/  ISETP.GE.AND P2, PT, R17, R0, PT ;  /* 0x000000001100720c */ /* 0x000fe20003f46270 */
[----:B------:R2:W-:Y:S01]  /*9540*/  STS [R13], R20 ;  /* 0x000000140d007388 */ /* 0x0005e20000000800 */
[----:B------:R-:W-:Y:S01]  /*9550*/  SEL R4, R4, R15, !P1 ;  /* 0x0000000f04047207 */ /* 0x000fe20004800000 */
[----:B-1----:R-:W-:Y:S01]  /*9560*/  VIADD R19, R9, 0x8 ;  /* 0x0000000809137836 */ /* 0x002fe20000000000 */
[----:B------:R-:W-:Y:S01]  /*9570*/  LOP3.LUT R12, R23, 0x1, RZ, 0xc, !PT ;  /* 0x00000001170c7812 */ /* 0x000fe200078e0cff */
[----:B------:R-:W-:Y:S01]  /*9580*/  IMAD.IADD R15, R16, 0x1, R15 ;  /* 0x00000001100f7824 */ /* 0x000fe200078e020f */
[----:B------:R-:W-:Y:S02]  /*9590*/  LOP3.LUT R16, R24, 0x1, RZ, 0xc, !PT ;  /* 0x0000000118107812 */ /* 0x000fe400078e0cff */
[----:B------:R-:W-:-:S02]  /*95a0*/  SEL R14, R12, 0x1, !P2 ;  /* 0x000000010c0e7807 */ /* 0x000fc40005000000 */
[----:B------:R-:W-:Y:S01]  /*95b0*/  ISETP.GE.AND P2, PT, R19, R0, PT ;  /* 0x000000001300720c */ /* 0x000fe20003f46270 */
[----:B--2---:R-:W-:Y:S01]  /*95c0*/  VIADD R20, R2, 0x980 ;  /* 0x0000098002147836 */ /* 0x004fe20000000000 */
        /* <DEDUP_REMOVED lines=12> */
[----:B------:R-:W-:Y:S01]  /*9690*/  VIADD R19, R9, 0xa ;  /* 0x0000000a09137836 */ /* 0x000fe20000000000 */
[----:B------:R-:W-:Y:S01]  /*96a0*/  ISETP.GE.AND P2, PT, R17, R0, PT ;  /* 0x000000001100720c */ /* 0x000fe20003f46270 */
[----:B------:R-:W-:Y:S01]  /*96b0*/  IMAD.IADD R8, R16, 0x1, R8 ;  /* 0x0000000110087824 */ /* 0x000fe200078e0208 */
[----:B------:R-:W-:Y:S01]  /*96c0*/  SEL R4, R4, R15, !P1 ;  /* 0x0000000f04047207 */ /* 0x000fe20004800000 */
[----:B------:R-:W-:Y:S01]  /*96d0*/  IMAD.IADD R15, R16, 0x1, R15 ;  /* 0x00000001100f7824 */ /* 0x000fe200078e020f */
[----:B-1----:R-:W-:Y:S01]  /*96e0*/  LOP3.LUT R10, R25, 0x1, RZ, 0xc, !PT ;  /* 0x00000001190a7812 */ /* 0x002fe200078e0cff */
[----:B------:R1:W-:Y:S01]  /*96f0*/  STS [R13], R22 ;  /* 0x000000160d007388 */ /* 0x0003e20000000800 */
[----:B------:R-:W-:Y:S02]  /*9700*/  LOP3.LUT R16, R26, 0x1, RZ, 0xc, !PT ;  /* 0x000000011a107812 */ /* 0x000fe400078e0cff */
[----:B------:R-:W-:-:S02]  /*9710*/  SEL R14, R10, 0x1, !P2 ;  /* 0x000000010a0e7807 */ /* 0x000fc40005000000 */
[----:B------:R-:W-:Y:S02]  /*9720*/  ISETP.GE.AND P2, PT, R19, R0, PT ;  /* 0x000000001300720c */ /* 0x000fe40003f46270 */
[----:B------:R-:W-:Y:S02]  /*9730*/  LEA R12, R12, UR4, 0x2 ;  /* 0x000000040c0c7c11 */ /* 0x000fe4000f8e10ff */
[----:B------:R-:W-:Y:S01]  /*9740*/  ISETP.NE.AND P1, PT, R14, RZ, PT ;  /* 0x000000ff0e00720c */ /* 0x000fe20003f25270 */
[----:B-1----:R-:W-:Y:S01]  /*9750*/  VIADD R22, R2, 0xbe0 ;  /* 0x00000be002167836 */ /* 0x002fe20000000000 */
        /* <DEDUP_REMOVED lines=11> */
[-C--:B------:R-:W-:Y:S01]  /*9810*/  ISETP.GE.AND P2, PT, R17, R0.reuse, PT ;  /* 0x000000001100720c */ /* 0x080fe20003f46270 */
[----:B------:R-:W-:Y:S01]  /*9820*/  IMAD.IADD R8, R16, 0x1, R8 ;  /* 0x0000000110087824 */ /* 0x000fe200078e0208 */
[----:B------:R-:W-:Y:S01]  /*9830*/  SEL R4, R4, R15, !P1 ;  /* 0x0000000f04047207 */ /* 0x000fe20004800000 */
[----:B------:R-:W-:Y:S01]  /*9840*/  IMAD.IADD R15, R16, 0x1, R15 ;  /* 0x00000001100f7824 */ /* 0x000fe200078e020f */
[----:B-1----:R-:W-:Y:S01]  /*9850*/  LOP3.LUT R12, R27, 0x1, RZ, 0xc, !PT ;  /* 0x000000011b0c7812 */ /* 0x002fe200078e0cff */
[----:B------:R1:W-:Y:S01]  /*9860*/  STS [R13], R24 ;  /* 0x000000180d007388 */ /* 0x0003e20000000800 */
[----:B------:R-:W-:Y:S02]  /*9870*/  LOP3.LUT R16, R28, 0x1, RZ, 0xc, !PT ;  /* 0x000000011c107812 */ /* 0x000fe400078e0cff */
[----:B------:R-:W-:Y:S01]  /*9880*/  SEL R14, R12, 0x1, !P2 ;  /* 0x000000010c0e7807 */ /* 0x000fe20005000000 */
[----:B------:R-:W0:Y:S01]  /*9890*/  S2R R23, SR_CTAID.X ;  /* 0x0000000000177919 */ /* 0x000e220000002500 */
[----:B------:R-:W-:-:S02]  /*98a0*/  ISETP.GE.AND P2, PT, R19, R0, PT ;  /* 0x000000001300720c */ /* 0x000fc40003f46270 */
        /* <DEDUP_REMOVED lines=22> */
[-C--:B------:R-:W-:Y:S02]  /*9a10*/  ISETP.GE.AND P2, PT, R19, R0.reuse, PT ;  /* 0x000000001300720c */ /* 0x080fe40003f46270 */
[----:B------:R-:W-:Y:S02]  /*9a20*/  LEA R12, R12, UR4, 0x2 ;  /* 0x000000040c0c7c11 */ /* 0x000fe4000f8e10ff */
[--C-:B------:R-:W-:Y:S01]  /*9a30*/  IADD3 R10, PT, PT, R17, R5, -R8.reuse ;  /* 0x00000005110a7210 */ /* 0x100fe20007ffe808 */
[----:B------:R-:W-:Y:S01]  /*9a40*/  VIADD R17, R9, 0xf ;  /* 0x0000000f09117836 */ /* 0x000fe20000000000 */
[C---:B------:R-:W-:Y:S01]  /*9a50*/  ISETP.NE.AND P1, PT, R14.reuse, RZ, PT ;  /* 0x000000ff0e00720c */ /* 0x040fe20003f25270 */
[----:B------:R-:W-:Y:S01]  /*9a60*/  IMAD.IADD R8, R14, 0x1, R8 ;  /* 0x000000010e087824 */ /* 0x000fe200078e0208 */
[----:B------:R-:W-:Y:S01]  /*9a70*/  SEL R16, R16, 0x1, !P2 ;  /* 0x0000000110107807 */ /* 0x000fe20005000000 */
[----:B------:R2:W-:Y:S01]  /*9a80*/  STS [R12], R27 ;  /* 0x0000001b0c007388 */ /* 0x0005e20000000800 */
[----:B-1----:R-:W-:Y:S01]  /*9a90*/  LEA R13, R4, UR4, 0x2 ;  /* 0x00000004040d7c11 */ /* 0x002fe2000f8e10ff */
[----:B------:R-:W-:Y:S01]  /*9aa0*/  VIADD R26, R2, 0x10a0 ;  /* 0x000010a0021a7836 */ /* 0x000fe20000000000 */
[----:B------:R-:W-:Y:S01]  /*9ab0*/  SEL R10, R10, R15, !P1 ;  /* 0x0000000f0a0a7207 */ /* 0x000fe20004800000 */
[----:B------:R-:W-:Y:S01]  /*9ac0*/  IMAD.IADD R15, R14, 0x1, R15 ;  /* 0x000000010e0f7824 */ /* 0x000fe200078e020f */
[----:B------:R-:W-:Y:S01]  /*9ad0*/  ISETP.GE.AND P2, PT, R17, R0, PT ;  /* 0x000000001100720c */ /* 0x000fe20003f46270 */
[----:B------:R1:W-:Y:S01]  /*9ae0*/  STS [R13], R28 ;  /* 0x0000001c0d007388 */ /* 0x0003e20000000800 */
[--C-:B------:R-:W-:Y:S01]  /*9af0*/  IADD3 R4, PT, PT, R19, R5, -R8.reuse ;  /* 0x0000000513047210 */ /* 0x100fe20007ffe808 */
[C---:B------:R-:W-:Y:S01]  /*9b00*/  IMAD.IADD R8, R16.reuse, 0x1, R8 ;  /* 0x0000000110087824 */ /* 0x040fe200078e0208 */
[----:B------:R-:W-:Y:S01]  /*9b10*/  ISETP.NE.AND P1, PT, R16, RZ, PT ;  /* 0x000000ff1000720c */ /* 0x000fe20003f25270 */
[----:B------:R-:W-:Y:S01]  /*9b20*/  VIADD R19, R9, 0x11 ;  /* 0x0000001109137836 */ /* 0x000fe20000000000 */
[----:B--2---:R-:W-:-:S02]  /*9b30*/  LOP3.LUT R12, R32, 0x1, RZ, 0xc, !PT ;  /* 0x00000001200c7812 */ /* 0x004fc400078e0cff */
[----:B------:R-:W-:Y:S01]  /*9b40*/  SEL R4, R4, R15, !P1 ;  /* 0x0000000f04047207 */ /* 0x000fe20004800000 */
[----:B------:R-:W-:Y:S01]  /*9b50*/  IMAD.IADD R15, R16, 0x1, R15 ;  /* 0x00000001100f7824 */ /* 0x000fe200078e020f */
[----:B------:R-:W-:Y:S01]  /*9b60*/  SEL R14, R12, 0x1, !P2 ;  /* 0x000000010c0e7807 */ /* 0x000fe20005000000 */
[----:B-1----:R-:W-:Y:S01]  /*9b70*/  VIADD R28, R2, 0x1c80 ;  /* 0x00001c80021c7836 */ /* 0x002fe20000000000 */
[--C-:B------:R-:W-:Y:S01]  /*9b80*/  IADD3 R12, PT, PT, R17, R5, -R8.reuse ;  /* 0x00000005110c7210 */ /* 0x100fe20007ffe808 */
[----:B------:R-:W-:Y:S01]  /*9b90*/  VIADD R17, R9, 0x10 ;  /* 0x0000001009117836 */ /* 0x000fe20000000000 */
[C---:B------:R-:W-:Y:S01]  /*9ba0*/  ISETP.NE.AND P1, PT, R14.reuse, RZ, PT ;  /* 0x000000ff0e00720c */ /* 0x040fe20003f25270 */
[----:B------:R-:W-:Y:S01]  /*9bb0*/  IMAD.IADD R8, R14, 0x1, R8 ;  /* 0x000000010e087824 */ /* 0x000fe200078e0208 */
[----:B------:R-:W-:Y:S02]  /*9bc0*/  LEA R13, R4, UR4, 0x2 ;  /* 0x00000004040d7c11 */ /* 0x000fe4000f8e10ff */
[----:B------:R-:W-:Y:S01]  /*9bd0*/  SEL R12, R12, R15, !P1 ;  /* 0x0000000f0c0c7207 */ /* 0x000fe20004800000 */
[----:B------:R-:W-:Y:S01]  /*9be0*/  IMAD.IADD R15, R14, 0x1, R15 ;  /* 0x000000010e0f7824 */ /* 0x000fe200078e020f */
[----:B------:R-:W-:Y:S01]  /*9bf0*/  LOP3.LUT R4, R33, 0x1, RZ, 0xc, !PT ;  /* 0x0000000121047812 */ /* 0x000fe200078e0cff */
[----:B------:R-:W0:Y:S01]  /*9c00*/  LDC R14, c[0x0][0x374] ;  /* 0x0000dd00ff0e7b82 */ /* 0x000e220000000800 */
[----:B------:R-:W-:-:S02]  /*9c10*/  ISETP.GE.AND P1, PT, R17, R0, PT ;  /* 0x000000001100720c */ /* 0x000fc40003f26270 */
[----:B------:R-:W-:Y:S02]  /*9c20*/  LEA R10, R10, UR4, 0x2 ;  /* 0x000000040a0a7c11 */ /* 0x000fe4000f8e10ff */
[----:B------:R-:W-:Y:S02]  /*9c30*/  SEL R9, R4, 0x1, !P1 ;  /* 0x0000000104097807 */ /* 0x000fe40004800000 */
[----:B------:R-:W-:Y:S01]  /*9c40*/  ISETP.GE.AND P1, PT, R19, R0, PT ;  /* 0x000000001300720c */ /* 0x000fe20003f26270 */
[----:B------:R1:W-:Y:S01]  /*9c50*/  STS [R10], R29 ;  /* 0x0000001d0a007388 */ /* 0x0003e20000000800 */
[--C-:B------:R-:W-:Y:S01]  /*9c60*/  IADD3 R4, PT, PT, R17, R5, -R8.reuse ;  /* 0x0000000511047210 */ /* 0x100fe20007ffe808 */
[----:B------:R-:W-:Y:S01]  /*9c70*/  IMAD.IADD R8, R9, 0x1, R8 ;  /* 0x0000000109087824 */ /* 0x000fe200078e0208 */
[----:B------:R-:W-:Y:S01]  /*9c80*/  @!P4 ISETP.GE.AND P5, PT, R2, R7, PT ;  /* 0x000000070200c20c */ /* 0x000fe20003fa6270 */
[----:B------:R2:W-:Y:S01]  /*9c90*/  STS [R13], R30 ;  /* 0x0000001e0d007388 */ /* 0x0005e20000000800 */
[----:B-1----:R-:W-:-:S04]  /*9ca0*/  LOP3.LUT R10, R34, 0x1, RZ, 0xc, !PT ;  /* 0x00000001220a7812 */ /* 0x002fc800078e0cff */
[----:B------:R-:W-:Y:S01]  /*9cb0*/  SEL R16, R10, 0x1, !P1 ;  /* 0x000000010a107807 */ /* 0x000fe20004800000 */
[----:B--2---:R-:W-:Y:S01]  /*9cc0*/  IMAD.IADD R13, R9, 0x1, R15 ;  /* 0x00000001090d7824 */ /* 0x004fe200078e020f */
[----:B------:R-:W-:Y:S02]  /*9cd0*/  IADD3 R10, PT, PT, R19, R5, -R8 ;  /* 0x00000005130a7210 */ /* 0x000fe40007ffe808 */
[----:B------:R-:W-:Y:S02]  /*9ce0*/  IADD3 R8, PT, PT, R5, -R8, -R16 ;  /* 0x8000000805087210 */ /* 0x000fe40007ffe810 */
[----:B------:R-:W-:Y:S02]  /*9cf0*/  ISETP.NE.AND P1, PT, R9, RZ, PT ;  /* 0x000000ff0900720c */ /* 0x000fe40003f25270 */
[----:B------:R-:W-:Y:S01]  /*9d00*/  ISETP.NE.AND P2, PT, R16, RZ, PT ;  /* 0x000000ff1000720c */ /* 0x000fe20003f45270 */
[----:B------:R-:W-:Y:S01]  /*9d10*/  IMAD.IADD R8, R11, 0x1, R8 ;  /* 0x000000010b087824 */ /* 0x000fe200078e0208 */
[----:B------:R-:W-:Y:S01]  /*9d20*/  SEL R4, R4, R15, !P1 ;  /* 0x0000000f04047207 */ /* 0x000fe20004800000 */
[----:B------:R-:W-:Y:S01]  /*9d30*/  @P0 IMAD.IADD R8, R16, 0x1, R13 ;  /* 0x0000000110080824 */ /* 0x000fe200078e020d */
[----:B------:R-:W-:Y:S01]  /*9d40*/  SEL R10, R10, R13, !P2 ;  /* 0x0000000d0a0a7207 */ /* 0x000fe20005000000 */
[----:B------:R-:W-:Y:S01]  /*9d50*/  VIADD R15, R2, 0x260 ;  /* 0x00000260020f7836 */ /* 0x000fe20000000000 */
[----:B------:R-:W-:Y:S01]  /*9d60*/  LEA R9, R12, UR4, 0x2 ;  /* 0x000000040c097c11 */ /* 0x000fe2000f8e10ff */
[----:B------:R-:W-:Y:S01]  /*9d70*/  VIADD R16, R2, 0x4c0 ;  /* 0x000004c002107836 */ /* 0x000fe20000000000 */
[----:B------:R-:W-:-:S02]  /*9d80*/  LEA R4, R4, UR4, 0x2 ;  /* 0x0000000404047c11 */ /* 0x000fc4000f8e10ff */
[----:B------:R-:W-:Y:S01]  /*9d90*/  LEA R13, R10, UR4, 0x2 ;  /* 0x000000040a0d7c11 */ /* 0x000fe2000f8e10ff */
[----:B------:R-:W-:Y:S01]  /*9da0*/  STS [R9], R32 ;  /* 0x0000002009007388 */ /* 0x000fe20000000800 */
[----:B------:R-:W-:Y:S01]  /*9db0*/  LEA R12, R8, UR4, 0x2 ;  /* 0x00000004080c7c11 */ /* 0x000fe2000f8e10ff */
[----:B------:R-:W1:Y:S01]  /*9dc0*/  @!P4 LDC.64 R10, c[0x0][0x390] ;  /* 0x0000e400ff0acb82 */ /* 0x000e620000000a00 */
[CC--:B------:R-:W-:Y:S01]  /*9dd0*/  ISETP.GE.AND P6, PT, R15.reuse, R0.reuse, PT ;  /* 0x000000000f00720c */ /* 0x0c0fe20003fc6270 */
[----:B------:R0:W-:Y:S01]  /*9de0*/  STS [R4], R33 ;  /* 0x0000002104007388 */ /* 0x0001e20000000800 */
[----:B------:R-:W-:Y:S01]  /*9df0*/  LEA R8, R2, UR4, 0x2 ;  /* 0x0000000402087c11 */ /* 0x000fe2000f8e10ff */
[----:B------:R-:W2:Y:S01]  /*9e00*/  LDCU UR4, c[0x0][0x3ac] ;  /* 0x00007580ff0477ac */ /* 0x000ea20008000800 */
[----:B------:R-:W-:Y:S01]  /*9e10*/  ISETP.GE.AND P0, PT, R16, R0, PT ;  /* 0x000000001000720c */ /* 0x000fe20003f06270 */
[----:B------:R-:W-:Y:S01]  /*9e20*/  STS [R13], R34 ;  /* 0x000000220d007388 */ /* 0x000fe20000000800 */
[----:B------:R-:W-:-:S02]  /*9e30*/  ISETP.GE.OR P3, PT, R15, R7, P6 ;  /* 0x000000070f00720c */ /* 0x000fc40003766670 */
[----:B------:R-:W-:Y:S01]  /*9e40*/  ISETP.GE.AND P2, PT, R20, R0, PT ;  /* 0x000000001400720c */ /* 0x000fe20003f46270 */
[----:B------:R3:W-:Y:S01]  /*9e50*/  STS [R12], R31 ;  /* 0x0000001f0c007388 */ /* 0x0007e20000000800 */
[----:B0-----:R-:W-:Y:S01]  /*9e60*/  IMAD R4, R23, R14, R18 ;  /* 0x0000000e17047224 */ /* 0x001fe200078e0212 */
[----:B------:R-:W-:Y:S01]  /*9e70*/  BAR.SYNC.DEFER_BLOCKING 0x0 ;  /* 0x0000000000007b1d */ /* 0x000fe20000010000 */
[----:B------:R-:W-:Y:S02]  /*9e80*/  VIADD R18, R2, 0x720 ;  /* 0x0000072002127836 */ /* 0x000fe40000000000 */
[----:B------:R-:W-:Y:S01]  /*9e90*/  IMAD R9, R4, 0x2d20, -R5 ;  /* 0x00002d2004097824 */ /* 0x000fe200078e0a05 */
[----:B------:R-:W-:-:S04]  /*9ea0*/  IADD3 R5, PT, PT, R2, R5, -R7 ;  /* 0x0000000502057210 */ /* 0x000fc80007ffe807 */
[----:B---3--:R-:W0:Y:S01]  /*9eb0*/  @!P6 LDC.64 R12, c[0x0][0x390] ;  /* 0x0000e400ff0ceb82 */ /* 0x008e220000000a00 */
[----:B------:R-:W-:Y:S01]  /*9ec0*/  IMAD.IADD R9, R9, 0x1, R2 ;  /* 0x0000000109097824 */ /* 0x000fe200078e0202 */
[----:B------:R-:W-:Y:S01]  /*9ed0*/  ISETP.GE.AND P1, PT, R18, R0, PT ;  /* 0x000000001200720c */ /* 0x000fe20003f26270 */
[----:B------:R-:W-:-:S03]  /*9ee0*/  @!P6 VIADD R19, R5, 0x260 ;  /* 0x000002600513e836 */ /* 0x000fc60000000000 */
[----:B------:R-:W-:Y:S02]  /*9ef0*/  LOP3.LUT R4, RZ, R9, RZ, 0x33, !PT ;  /* 0x00000009ff047212 */ /* 0x000fe400078e33ff */
[----:B------:R-:W3:Y:S03]  /*9f00*/  @!P0 LDC.64 R14, c[0x0][0x390] ;  /* 0x0000e400ff0e8b82 */ /* 0x000ee60000000a00 */
[----:B--2---:R-:W-:-:S04]  /*9f10*/  VIADD R4, R4, UR4 ;  /* 0x0000000404047c36 */ /* 0x004fc80008000000 */
[C---:B------:R-:W-:Y:S01]  /*9f20*/  @!P3 VIADD R19, R4.reuse, 0xfffffda0 ;  /* 0xfffffda00413b836 */ /* 0x040fe20000000000 */
[----:B------:R-:W-:Y:S01]  /*9f30*/  @!P4 SEL R9, R4, R5, !P5 ;  /* 0x000000050409c207 */ /* 0x000fe20006800000 */
[----:B------:R-:W2:Y:S01]  /*9f40*/  @!P4 LDS R21, [R8] ;  /* 0x000000000815c984 */ /* 0x000ea20000000800 */
[----:B------:R-:W-:Y:S02]  /*9f50*/  ISETP.GE.OR P5, PT, R16, R7, P0 ;  /* 0x000000071000720c */ /* 0x000fe400007a6670 */
[----:B------:R-:W-:Y:S01]  /*9f60*/  ISETP.GE.AND P3, PT, R22, R0, PT ;  /* 0x000000001600720c */ /* 0x000fe20003f66270 */
[----:B------:R-:W4:Y:S01]  /*9f70*/  @!P6 LDS R23, [R8+0x980] ;  /* 0x000980000817e984 */ /* 0x000f220000000800 */
[----:B-1----:R-:W-:Y:S01]  /*9f80*/  @!P4 IMAD.WIDE R10, R9, 0x4, R10 ;  /* 0x00000004090ac825 */ /* 0x002fe200078e020a */
[----:B------:R-:W1:Y:S02]  /*9f90*/  @!P1 LDC.64 R16, c[0x0][0x390] ;  /* 0x0000e400ff109b82 */ /* 0x000e640000000a00 */
[----:B------:R-:W5:Y:S01]  /*9fa0*/  @!P0 LDS R25, [R8+0x1300] ;  /* 0x0013000008198984 */ /* 0x000f620000000800 */
[----:B0-----:R-:W-:-:S03]  /*9fb0*/  @!P6 IMAD.WIDE R12, R19, 0x4, R12 ;  /* 0x00000004130ce825 */ /* 0x001fc600078e020c */
[----:B------:R-:W0:Y:S01]  /*9fc0*/  @!P1 LDS R27, [R8+0x1c80] ;  /* 0x001c8000081b9984 */ /* 0x000e220000000800 */
[----:B------:R-:W-:Y:S02]  /*9fd0*/  @!P0 VIADD R9, R5, 0x4c0 ;  /* 0x000004c005098836 */ /* 0x000fe40000000000 */
[----:B------:R-:W-:Y:S01]  /*9fe0*/  @!P5 VIADD R9, R4, 0xfffffb40 ;  /* 0xfffffb400409d836 */ /* 0x000fe20000000000 */
[----:B------:R-:W0:Y:S01]  /*9ff0*/  @!P2 LDS R29, [R8+0x2600] ;  /* 0x00260000081da984 */ /* 0x000e220000000800 */
[----:B------:R-:W-:Y:S02]  /*a000*/  ISETP.GE.OR P5, PT, R20, R7, P2 ;  /* 0x000000071400720c */ /* 0x000fe400017a6670 */
[----:B---3--:R-:W-:Y:S01]  /*a010*/  @!P0 IMAD.WIDE R14, R9, 0x4, R14 ;  /* 0x00000004090e8825 */ /* 0x008fe200078e020e */
[----:B------:R-:W3:Y:S03]  /*a020*/  @!P3 LDS R31, [R8+0x2f80] ;  /* 0x002f8000081fb984 */ /* 0x000ee60000000800 */
[----:B------:R-:W-:-:S07]  /*a030*/  @!P2 VIADD R9, R5, 0x980 ;  /* 0x000009800509a836 */ /* 0x000fce0000000000 */
[----:B------:R-:W-:Y:S01]  /*a040*/  @!P5 VIADD R9, R4, 0xfffff680 ;  /* 0xfffff6800409d836 */ /* 0x000fe20000000000 */
[----:B--2---:R2:W-:Y:S01]  /*a050*/  @!P4 STG.E desc[UR8][R10.64], R21 ;  /* 0x000000150a00c986 */ /* 0x0045e2000c101908 */
[----:B------:R-:W-:Y:S02]  /*a060*/  ISETP.GE.OR P4, PT, R18, R7, P1 ;  /* 0x000000071200720c */ /* 0x000fe40000f86670 */
[----:B------:R-:W3:Y:S01]  /*a070*/  @!P2 LDC.64 R18, c[0x0][0x390] ;  /* 0x0000e400ff12ab82 */ /* 0x000ee20000000a00 */
[----:B----4-:R-:W-:Y:S01]  /*a080*/  @!P6 STG.E desc[UR8][R12.64], R23 ;  /* 0x000000170c00e986 */ /* 0x010fe2000c101908 */
[----:B------:R-:W-:-:S03]  /*a090*/  ISETP.GE.AND P6, PT, R24, R0, PT ;  /* 0x000000001800720c */ /* 0x000fc60003fc6270 */
[----:B-----5:R4:W-:Y:S01]  /*a0a0*/  @!P0 STG.E desc[UR8][R14.64], R25 ;  /* 0x000000190e008986 */ /* 0x0209e2000c101908 */
[----:B------:R-:W-:Y:S02]  /*a0b0*/  ISETP.GE.AND P0, PT, R26, R0, PT ;  /* 0x000000001a00720c */ /* 0x000fe40003f06270 */
[-C--:B------:R-:W-:Y:S01]  /*a0c0*/  ISETP.GE.OR P5, PT, R24, R7.reuse, P6 ;  /* 0x000000071800720c */ /* 0x080fe200037a6670 */
[----:B--2---:R-:W2:Y:S01]  /*a0d0*/  @!P3 LDC.64 R20, c[0x0][0x390] ;  /* 0x0000e400ff14bb82 */ /* 0x004ea20000000a00 */
[----:B------:R-:W-:Y:S02]  /*a0e0*/  @!P1 VIADD R11, R5, 0x720 ;  /* 0x00000720050b9836 */ /* 0x000fe40000000000 */
[----:B------:R-:W-:Y:S01]  /*a0f0*/  @!P4 VIADD R11, R4, 0xfffff8e0 ;  /* 0xfffff8e0040bc836 */ /* 0x000fe20000000000 */
[----:B------:R-:W-:Y:S01]  /*a100*/  ISETP.GE.OR P4, PT, R22, R7, P3 ;  /* 0x000000071600720c */ /* 0x000fe20001f86670 */
[----:B------:R-:W-:Y:S01]  /*a110*/  VIADD R22, R2, 0x1300 ;  /* 0x0000130002167836 */ /* 0x000fe20000000000 */
[----:B------:R-:W5:Y:S01]  /*a120*/  @!P6 LDS R33, [R8+0x3900] ;  /* 0x003900000821e984 */ /* 0x000f620000000800 */
[----:B-1----:R-:W-:-:S02]  /*a130*/  @!P1 IMAD.WIDE R10, R11, 0x4, R16 ;  /* 0x000000040b0a9825 */ /* 0x002fc400078e0210 */
[----:B------:R-:W1:Y:S01]  /*a140*/  @!P6 LDC.64 R16, c[0x0][0x390] ;  /* 0x0000e400ff10eb82 */ /* 0x000e620000000a00 */
[----:B------:R-:W5:Y:S01]  /*a150*/  @!P0 LDS R23, [R8+0x4280] ;  /* 0x0042800008178984 */ /* 0x000f620000000800 */
[----:B----4-:R-:W-:Y:S02]  /*a160*/  @!P3 VIADD R15, R5, 0xbe0 ;  /* 0x00000be0050fb836 */ /* 0x010fe40000000000 */
[----:B------:R-:W-:Y:S01]  /*a170*/  VIADD R24, R2, 0x1560 ;  /* 0x0000156002187836 */ /* 0x000fe20000000000 */
[----:B0-----:R-:W-:Y:S01]  /*a180*/  @!P1 STG.E desc[UR8][R10.64], R27 ;  /* 0x0000001b0a009986 */ /* 0x001fe2000c101908 */
[-C--:B------:R-:W-:Y:S01]  /*a190*/  ISETP.GE.AND P1, PT, R22, R0.reuse, PT ;  /* 0x000000001600720c */ /* 0x080fe20003f26270 */
[----:B---3--:R-:W-:Y:S02]  /*a1a0*/  @!P2 IMAD.WIDE R12, R9, 0x4, R18 ;  /* 0x00000004090ca825 */ /* 0x008fe400078e0212 */
[----:B------:R-:W0:Y:S02]  /*a1b0*/  @!P0 LDC.64 R18, c[0x0][0x390] ;  /* 0x0000e400ff128b82 */ /* 0x000e240000000a00 */
[----:B------:R-:W-:Y:S01]  /*a1c0*/  @!P4 VIADD R15, R4, 0xfffff420 ;  /* 0xfffff420040fc836 */ /* 0x000fe20000000000 */
[----:B------:R-:W-:Y:S01]  /*a1d0*/  ISETP.GE.OR P4, PT, R26, R7, P0 ;  /* 0x000000071a00720c */ /* 0x000fe20000786670 */
[----:B------:R3:W-:Y:S01]  /*a1e0*/  @!P2 STG.E desc[UR8][R12.64], R29 ;  /* 0x0000001d0c00a986 */ /* 0x0007e2000c101908 */
[----:B------:R-:W-:Y:S01]  /*a1f0*/  ISETP.GE.AND P2, PT, R24, R0, PT ;  /* 0x000000001800720c */ /* 0x000fe20003f46270 */
[----:B--2---:R-:W-:-:S04]  /*a200*/  @!P3 IMAD.WIDE R14, R15, 0x4, R20 ;  /* 0x000000040f0eb825 */ /* 0x004fc800078e0214 */
[----:B------:R-:W2:Y:S01]  /*a210*/  @!P1 LDS R25, [R8+0x4c00] ;  /* 0x004c000008199984 */ /* 0x000ea20000000800 */
[C---:B------:R-:W-:Y:S02]  /*a220*/  VIADD R20, R2.reuse, 0x17c0 ;  /* 0x000017c002147836 */ /* 0x040fe40000000000 */
[----:B------:R-:W-:Y:S01]  /*a230*/  VIADD R26, R2, 0x1a20 ;  /* 0x00001a20021a7836 */ /* 0x000fe20000000000 */
[----:B------:R4:W-:Y:S01]  /*a240*/  @!P3 STG.E desc[UR8][R14.64], R31 ;  /* 0x0000001f0e00b986 */ /* 0x0009e2000c101908 */
[C---:B------:R-:W-:Y:S01]  /*a250*/  @!P6 VIADD R9, R5.reuse, 0xe40 ;  /* 0x00000e400509e836 */ /* 0x040fe20000000000 */
[-C--:B------:R-:W-:Y:S01]  /*a260*/  ISETP.GE.AND P3, PT, R20, R0.reuse, PT ;  /* 0x000000001400720c */ /* 0x080fe20003f66270 */
[----:B---3--:R-:W-:Y:S01]  /*a270*/  @!P0 VIADD R13, R5, 0x10a0 ;  /* 0x000010a0050d8836 */ /* 0x008fe20000000000 */
[----:B------:R-:W3:Y:S01]  /*a280*/  @!P2 LDS R27, [R8+0x5580] ;  /* 0x00558000081ba984 */ /* 0x000ee20000000800 */
[----:B------:R-:W-:Y:S01]  /*a290*/  @!P5 VIADD R9, R4, 0xfffff1c0 ;  /* 0xfffff1c00409d836 */ /* 0x000fe20000000000 */
[-C--:B------:R-:W-:Y:S01]  /*a2a0*/  ISETP.GE.AND P5, PT, R28, R0.reuse, PT ;  /* 0x000000001c00720c */ /* 0x080fe20003fa6270 */
[----:B------:R-:W-:Y:S01]  /*a2b0*/  @!P4 VIADD R13, R4, 0xffffef60 ;  /* 0xffffef60040dc836 */ /* 0x000fe20000000000 */
[----:B------:R-:W-:Y:S01]  /*a2c0*/  ISETP.GE.AND P4, PT, R26, R0, PT ;  /* 0x000000001a00720c */ /* 0x000fe20003f86270 */
[----:B-1----:R-:W-:-:S02]  /*a2d0*/  @!P6 IMAD.WIDE R10, R9, 0x4, R16 ;  /* 0x00000004090ae825 */ /* 0x002fc400078e0210 */
[----:B------:R-:W1:Y:S02]  /*a2e0*/  @!P1 LDC.64 R16, c[0x0][0x390] ;  /* 0x0000e400ff109b82 */ /* 0x000e640000000a00 */
[----:B0-----:R-:W-:Y:S01]  /*a2f0*/  @!P0 IMAD.WIDE R12, R13, 0x4, R18 ;  /* 0x000000040d0c8825 */ /* 0x001fe200078e0212 */
[----:B-----5:R1:W-:Y:S01]  /*a300*/  @!P6 STG.E desc[UR8][R10.64], R33 ;  /* 0x000000210a00e986 */ /* 0x0203e2000c101908 */
[----:B------:R-:W-:Y:S02]  /*a310*/  ISETP.GE.OR P6, PT, R22, R7, P1 ;  /* 0x000000071600720c */ /* 0x000fe40000fc6670 */
[C---:B------:R-:W-:Y:S01]  /*a320*/  @!P1 VIADD R9, R5.reuse, 0x1300 ;  /* 0x0000130005099836 */ /* 0x040fe20000000000 */
[----:B------:R-:W0:Y:S01]  /*a330*/  @!P3 LDS R31, [R8+0x5f00] ;  /* 0x005f0000081fb984 */ /* 0x000e220000000800 */
[----:B----4-:R-:W4:Y:S01]  /*a340*/  @!P2 LDC.64 R14, c[0x0][0x390] ;  /* 0x0000e400ff0eab82 */ /* 0x010f220000000a00 */
[----:B------:R-:W-:Y:S02]  /*a350*/  @!P2 VIADD R29, R5, 0x1560 ;  /* 0x00001560051da836 */ /* 0x000fe40000000000 */
[----:B------:R-:W5:Y:S01]  /*a360*/  @!P4 LDS R35, [R8+0x6880] ;  /* 0x006880000823c984 */ /* 0x000f620000000800 */
[----:B------:R-:W-:-:S03]  /*a370*/  VIADD R22, R2, 0x2140 ;  /* 0x0000214002167836 */ /* 0x000fc60000000000 */
[----:B------:R3:W-:Y:S01]  /*a380*/  @!P0 STG.E desc[UR8][R12.64], R23 ;  /* 0x000000170c008986 */ /* 0x0007e2000c101908 */
[-C--:B------:R-:W-:Y:S01]  /*a390*/  ISETP.GE.OR P0, PT, R24, R7.reuse, P2 ;  /* 0x000000071800720c */ /* 0x080fe20001706670 */
[----:B------:R-:W-:Y:S01]  /*a3a0*/  @!P6 VIADD R9, R4, 0xffffed00 ;  /* 0xffffed000409e836 */ /* 0x000fe20000000000 */
[----:B------:R-:W0:Y:S01]  /*a3b0*/  @!P3 LDC.64 R18, c[0x0][0x390] ;  /* 0x0000e400ff12bb82 */ /* 0x000e220000000a00 */
[----:B------:R-:W5:Y:S01]  /*a3c0*/  @!P5 LDS R37, [R8+0x7200] ;  /* 0x007200000825d984 */ /* 0x000f620000000800 */
[----:B------:R-:W-:Y:S01]  /*a3d0*/  ISETP.GE.OR P6, PT, R20, R7, P3 ;  /* 0x000000071400720c */ /* 0x000fe20001fc6670 */
[----:B------:R-:W-:Y:S02]  /*a3e0*/  VIADD R24, R2, 0x23a0 ;  /* 0x000023a002187836 */ /* 0x000fe40000000000 */
[----:B-1----:R-:W-:-:S03]  /*a3f0*/  @!P1 IMAD.WIDE R10, R9, 0x4, R16 ;  /* 0x00000004090a9825 */ /* 0x002fc600078e0210 */
[----:B------:R-:W1:Y:S01]  /*a400*/  @!P4 LDC.64 R20, c[0x0][0x390] ;  /* 0x0000e400ff14cb82 */ /* 0x000e620000000a00 */
[C---:B------:R-:W-:Y:S01]  /*a410*/  @!P3 VIADD R9, R5.reuse, 0x17c0 ;  /* 0x000017c00509b836 */ /* 0x040fe20000000000 */
[----:B--2---:R0:W-:Y:S01]  /*a420*/  @!P1 STG.E desc[UR8][R10.64], R25 ;  /* 0x000000190a009986 */ /* 0x0041e2000c101908 */
[----:B------:R-:W-:Y:S01]  /*a430*/  @!P0 VIADD R29, R4, 0xffffeaa0 ;  /* 0xffffeaa0041d8836 */ /* 0x000fe20000000000 */
[-C--:B------:R-:W-:Y:S01]  /*a440*/  ISETP.GE.OR P0, PT, R26, R7.reuse, P4 ;  /* 0x000000071a00720c */ /* 0x080fe20002706670 */
[----:B---3--:R-:W-:Y:S01]  /*a450*/  @!P5 VIADD R23, R5, 0x1c80 ;  /* 0x00001c800517d836 */ /* 0x008fe20000000000 */
[----:B------:R-:W-:Y:S02]  /*a460*/  ISETP.GE.OR P1, PT, R28, R7, P5 ;  /* 0x000000071c00720c */ /* 0x000fe40002f26670 */
[----:B------:R-:W2:Y:S01]  /*a470*/  @!P5 LDC.64 R16, c[0x0][0x390] ;  /* 0x0000e400ff10db82 */ /* 0x000ea20000000a00 */
[----:B----4-:R-:W-:-:S04]  /*a480*/  @!P2 IMAD.WIDE R12, R29, 0x4, R14 ;  /* 0x000000041d0ca825 */ /* 0x010fc800078e020e */
[----:B------:R-:W-:Y:S01]  /*a490*/  VIADD R14, R2, 0x1ee0 ;  /* 0x00001ee0020e7836 */ /* 0x000fe20000000000 */
[----:B------:R1:W-:Y:S01]  /*a4a0*/  @!P2 STG.E desc[UR8][R12.64], R27 ;  /* 0x0000001b0c00a986 */ /* 0x0003e2000c101908 */
[----:B------:R-:W-:Y:S02]  /*a4b0*/  @!P6 VIADD R9, R4, 0xffffe840 ;  /* 0xffffe8400409e836 */ /* 0x000fe40000000000 */
[----:B------:R-:W-:Y:S01]  /*a4c0*/  @!P4 VIADD R15, R5, 0x1a20 ;  /* 0x00001a20050fc836 */ /* 0x000fe20000000000 */
[-C--:B------:R-:W-:Y:S01]  /*a4d0*/  ISETP.GE.AND P2, PT, R14, R0.reuse, PT ;  /* 0x000000000e00720c */ /* 0x080fe20003f46270 */
[----:B------:R-:W-:Y:S01]  /*a4e0*/  @!P0 VIADD R15, R4, 0xffffe5e0 ;  /* 0xffffe5e0040f8836 */ /* 0x000fe20000000000 */
[----:B------:R-:W-:Y:S01]  /*a4f0*/  ISETP.GE.AND P0, PT, R24, R0, PT ;  /* 0x000000001800720c */ /* 0x000fe20003f06270 */
[----:B0-----:R-:W-:Y:S01]  /*a500*/  @!P3 IMAD.WIDE R10, R9, 0x4, R18 ;  /* 0x00000004090ab825 */ /* 0x001fe200078e0212 */
[----:B------:R-:W-:-:S03]  /*a510*/  ISETP.GE.OR P6, PT, R14, R7, P2 ;  /* 0x000000070e00720c */ /* 0x000fc600017c6670 */
[----:B------:R-:W-:Y:S01]  /*a520*/  @!P1 VIADD R23, R4, 0xffffe380 ;  /* 0xffffe38004179836 */ /* 0x000fe20000000000 */
[C---:B------:R-:W-:Y:S01]  /*a530*/  ISETP.GE.AND P1, PT, R22.reuse, R0, PT ;  /* 0x000000001600720c */ /* 0x040fe20003f26270 */
[----:B-1----:R-:W-:Y:S01]  /*a540*/  @!P4 IMAD.WIDE R12, R15, 0x4, R20 ;  /* 0x000000040f0cc825 */ /* 0x002fe200078e0214 */
[----:B------:R0:W-:Y:S02]  /*a550*/  @!P3 STG.E desc[UR8][R10.64], R31 ;  /* 0x0000001f0a00b986 */ /* 0x0001e4000c101908 */
[-C--:B------:R-:W-:Y:S01]  /*a560*/  ISETP.GE.OR P3, PT, R22, R7.reuse, P1 ;  /* 0x000000071600720c */ /* 0x080fe20000f66670 */
[----:B------:R-:W-:Y:S01]  /*a570*/  @!P2 VIADD R9, R5, 0x1ee0 ;  /* 0x00001ee00509a836 */ /* 0x000fe20000000000 */
[----:B-----5:R1:W-:Y:S01]  /*a580*/  @!P4 STG.E desc[UR8][R12.64], R35 ;  /* 0x000000230c00c986 */ /* 0x0203e2000c101908 */
[----:B------:R-:W-:Y:S01]  /*a590*/  ISETP.GE.OR P4, PT, R24, R7, P0 ;  /* 0x000000071800720c */ /* 0x000fe20000786670 */
[----:B--2---:R-:W-:Y:S02]  /*a5a0*/  @!P5 IMAD.WIDE R14, R23, 0x4, R16 ;  /* 0x00000004170ed825 */ /* 0x004fe400078e0210 */
[----:B------:R-:W2:Y:S02]  /*a5b0*/  @!P2 LDS R23, [R8+0x7b80] ;  /* 0x007b80000817a984 */ /* 0x000ea40000000800 */
[----:B------:R-:W-:-:S02]  /*a5c0*/  VIADD R16, R2, 0x2600 ;  /* 0x0000260002107836 */ /* 0x000fc40000000000 */
[C---:B------:R-:W-:Y:S01]  /*a5d0*/  VIADD R17, R2.reuse, 0x2860 ;  /* 0x0000286002117836 */ /* 0x040fe20000000000 */
[----:B------:R3:W-:Y:S01]  /*a5e0*/  @!P5 STG.E desc[UR8][R14.64], R37 ;  /* 0x000000250e00d986 */ /* 0x0007e2000c101908 */
[----:B------:R-:W-:Y:S01]  /*a5f0*/  VIADD R2, R2, 0x2ac0 ;  /* 0x00002ac002027836 */ /* 0x000fe20000000000 */
[-C--:B------:R-:W-:Y:S01]  /*a600*/  ISETP.GE.AND P5, PT, R16, R0.reuse, PT ;  /* 0x000000001000720c */ /* 0x080fe20003fa6270 */
[----:B------:R-:W-:Y:S01]  /*a610*/  @!P1 VIADD R27, R5, 0x2140 ;  /* 0x00002140051b9836 */ /* 0x000fe20000000000 */
[----:B------:R-:W4:Y:S01]  /*a620*/  @!P1 LDS R25, [R8+0x8500] ;  /* 0x0085000008199984 */ /* 0x000f220000000800 */
[C---:B------:R-:W-:Y:S01]  /*a630*/  @!P6 VIADD R9, R4.reuse, 0xffffe120 ;  /* 0xffffe1200409e836 */ /* 0x040fe20000000000 */
[-C--:B------:R-:W-:Y:S01]  /*a640*/  ISETP.GE.AND P6, PT, R17, R0.reuse, PT ;  /* 0x000000001100720c */ /* 0x080fe20003fc6270 */
[----:B------:R-:W-:Y:S01]  /*a650*/  @!P3 VIADD R27, R4, 0xffffdec0 ;  /* 0xffffdec0041bb836 */ /* 0x000fe20000000000 */
[----:B------:R-:W-:Y:S01]  /*a660*/  ISETP.GE.AND P3, PT, R2, R0, PT ;  /* 0x000000000200720c */ /* 0x000fe20003f66270 */
[C---:B0-----:R-:W-:Y:S01]  /*a670*/  @!P0 VIADD R31, R5.reuse, 0x23a0 ;  /* 0x000023a0051f8836 */ /* 0x041fe20000000000 */
[----:B------:R-:W0:Y:S01]  /*a680*/  @!P0 LDS R29, [R8+0x8e80] ;  /* 0x008e8000081d8984 */ /* 0x000e220000000800 */
[----:B------:R-:W-:Y:S01]  /*a690*/  @!P4 VIADD R31, R4, 0xffffdc60 ;  /* 0xffffdc60041fc836 */ /* 0x000fe20000000000 */
[----:B------:R-:W-:Y:S01]  /*a6a0*/  ISETP.GE.OR P4, PT, R16, R7, P5 ;  /* 0x000000071000720c */ /* 0x000fe20002f86670 */
[----:B------:R-:W5:Y:S02]  /*a6b0*/  @!P2 LDC.64 R10, c[0x0][0x390] ;  /* 0x0000e400ff0aab82 */ /* 0x000f640000000a00 */
[----:B------:R-:W0:Y:S01]  /*a6c0*/  @!P5 LDS R33, [R8+0x9800] ;  /* 0x009800000821d984 */ /* 0x000e220000000800 */
[----:B-1----:R-:W-:-:S03]  /*a6d0*/  @!P5 VIADD R35, R5, 0x2600 ;  /* 0x000026000523d836 */ /* 0x002fc60000000000 */
[----:B------:R-:W1:Y:S01]  /*a6e0*/  @!P6 LDS R37, [R8+0xa180] ;  /* 0x00a180000825e984 */ /* 0x000e620000000800 */
[----:B------:R-:W-:Y:S01]  /*a6f0*/  @!P6 VIADD R39, R5, 0x2860 ;  /* 0x000028600527e836 */ /* 0x000fe20000000000 */
[----:B------:R-:W4:Y:S02]  /*a700*/  @!P1 LDC.64 R12, c[0x0][0x390] ;  /* 0x0000e400ff0c9b82 */ /* 0x000f240000000a00 */
[----:B------:R5:W1:Y:S02]  /*a710*/  @!P3 LDS R41, [R8+0xab00] ;  /* 0x00ab00000829b984 */ /* 0x000a640000000800 */
[----:B------:R-:W-:Y:S01]  /*a720*/  @!P4 VIADD R35, R4, 0xffffda00 ;  /* 0xffffda000423c836 */ /* 0x000fe20000000000 */
[----:B------:R-:W-:-:S03]  /*a730*/  ISETP.GE.OR P4, PT, R17, R7, P6 ;  /* 0x000000071100720c */ /* 0x000fc60003786670 */
[----:B---3--:R-:W3:Y:S08]  /*a740*/  @!P0 LDC.64 R14, c[0x0][0x390] ;  /* 0x0000e400ff0e8b82 */ /* 0x008ef00000000a00 */
[----:B------:R-:W0:Y:S01]  /*a750*/  @!P5 LDC.64 R16, c[0x0][0x390] ;  /* 0x0000e400ff10db82 */ /* 0x000e220000000a00 */
[----:B-----5:R-:W-:-:S04]  /*a760*/  @!P2 IMAD.WIDE R8, R9, 0x4, R10 ;  /* 0x000000040908a825 */ /* 0x020fc800078e020a */
[----:B------:R-:W-:Y:S01]  /*a770*/  @!P4 VIADD R39, R4, 0xffffd7a0 ;  /* 0xffffd7a00427c836 */ /* 0x000fe20000000000 */
[----:B------:R-:W-:Y:S01]  /*a780*/  ISETP.GE.AND P4, PT, R2, R7, PT ;  /* 0x000000070200720c */ /* 0x000fe20003f86270 */
[----:B------:R-:W-:Y:S01]  /*a790*/  VIADD R7, R4, 0xffffd540 ;  /* 0xffffd54004077836 */ /* 0x000fe20000000000 */
[----:B------:R-:W5:Y:S01]  /*a7a0*/  @!P6 LDC.64 R18, c[0x0][0x390] ;  /* 0x0000e400ff12eb82 */ /* 0x000f620000000a00 */
[----:B--2---:R2:W-:Y:S07]  /*a7b0*/  @!P2 STG.E desc[UR8][R8.64], R23 ;  /* 0x000000170800a986 */ /* 0x0045ee000c101908 */
[----:B------:R-:W1:Y:S01]  /*a7c0*/  @!P3 LDC.64 R20, c[0x0][0x390] ;  /* 0x0000e400ff14bb82 */ /* 0x000e620000000a00 */
[----:B---3--:R-:W-:-:S04]  /*a7d0*/  @!P0 IMAD.WIDE R10, R31, 0x4, R14 ;  /* 0x000000041f0a8825 */ /* 0x008fc800078e020e */
[----:B------:R-:W-:Y:S02]  /*a7e0*/  @P4 VIADD R7, R5, 0x2ac0 ;  /* 0x00002ac005074836 */ /* 0x000fe40000000000 */
[----:B----4-:R-:W-:-:S04]  /*a7f0*/  @!P1 IMAD.WIDE R4, R27, 0x4, R12 ;  /* 0x000000041b049825 */ /* 0x010fc800078e020c */
[----:B0-----:R-:W-:Y:S01]  /*a800*/  @!P5 IMAD.WIDE R12, R35, 0x4, R16 ;  /* 0x00000004230cd825 */ /* 0x001fe200078e0210 */
[----:B------:R2:W-:Y:S03]  /*a810*/  @!P1 STG.E desc[UR8][R4.64], R25 ;  /* 0x0000001904009986 */ /* 0x0005e6000c101908 */
[----:B-----5:R-:W-:Y:S01]  /*a820*/  @!P6 IMAD.WIDE R14, R39, 0x4, R18 ;  /* 0x00000004270ee825 */ /* 0x020fe200078e0212 */
[----:B------:R2:W-:Y:S04]  /*a830*/  @!P0 STG.E desc[UR8][R10.64], R29 ;  /* 0x0000001d0a008986 */ /* 0x0005e8000c101908 */
[----:B------:R2:W-:Y:S01]  /*a840*/  @!P5 STG.E desc[UR8][R12.64], R33 ;  /* 0x000000210c00d986 */ /* 0x0005e2000c101908 */
[----:B-1----:R-:W-:-:S03]  /*a850*/  @!P3 IMAD.WIDE R16, R7, 0x4, R20 ;  /* 0x000000040710b825 */ /* 0x002fc600078e0214 */
[----:B------:R2:W-:Y:S04]  /*a860*/  @!P6 STG.E desc[UR8][R14.64], R37 ;  /* 0x000000250e00e986 */ /* 0x0005e8000c101908 */
[----:B------:R2:W-:Y:S02]  /*a870*/  @!P3 STG.E desc[UR8][R16.64], R41 ;  /* 0x000000291000b986 */ /* 0x0005e4000c101908 */
.L_x_1215:
[----:B------:R-:W-:Y:S05]  /*a880*/  BSYNC.RECONVERGENT B0 ;  /* 0x0000000000007941 */ /* 0x000fea0003800200 */
.L_x_1211:
[----:B------:R-:W3:Y:S02]  /*a890*/  S2R R0, SR_TID.X ;  /* 0x0000000000007919 */ /* 0x000ee40000002100 */
[----:B---3--:R-:W-:-:S13]  /*a8a0*/  ISETP.NE.AND P0, PT, R0, RZ, PT ;  /* 0x000000ff0000720c */ /* 0x008fda0003f05270 */
[----:B------:R-:W-:Y:S05]  /*a8b0*/  @P0 EXIT ;  /* 0x000000000000094d */ /* 0x000fea0003800000 */
[----:B-1----:R-:W1:Y:S02]  /*a8c0*/  LDC.64 R2, c[0x0][0x398] ;  /* 0x0000e600ff027b82 */ /* 0x002e640000000a00 */
[----:B-1----:R-:W-:Y:S01]  /*a8d0*/  STG.E desc[UR8][R2.64], R6 ;  /* 0x0000000602007986 */ /* 0x002fe2000c101908 */
[----:B------:R-:W-:Y:S05]  /*a8e0*/  EXIT ;  /* 0x000000000000794d */ /* 0x000fea0003800000 */
.L_x_1199:
[----:B------:R-:W-:Y:S01]  /*a8f0*/  BSSY B0, `(.L_x_1229) ;  /* 0x0000006000007945 */ /* 0x000fe20003800000 */
[----:B------:R-:W-:Y:S01]  /*a900*/  PLOP3.LUT P0, PT, P0, PT, PT, 0x8, 0x80 ;  /* 0x000000000080781c */ /* 0x000fe2000070e170 */
[----:B------:R-:W-:-:S12]  /*a910*/  IMAD.MOV.U32 R4, RZ, RZ, -0x1 ;  /* 0xffffffffff047424 */ /* 0x000fd800078e00ff */
[----:B------:R-:W-:Y:S05]  /*a920*/  WARPSYNC.COLLECTIVE R4, `(.L_x_1230) ;  /* 0x0000000004087348 */ /* 0x000fea0003c00000 */
[----:B------:R-:W-:Y:S01]  /*a930*/  VOTE.ANY P0, P0 ;  /* 0x0000000000ff7806 */ /* 0x000fe20000000100 */
[----:B------:R-:W-:-:S12]  /*a940*/  ENDCOLLECTIVE ;  /* 0x000000000000791b */ /* 0x000fd80003800000 */
.L_x_1230:
[----:B------:R-:W-:Y:S05]  /*a950*/  BSYNC B0 ;  /* 0x0000000000007941 */ /* 0x000fea0003800000 */
.L_x_1229:
[----:B------:R-:W-:Y:S05]  /*a960*/  BRA `(.L_x_1231) ;  /* 0xffffff8000b87947 */ /* 0x000fea000383ffff */
.L_x_1201:
[----:B------:R-:W-:Y:S01]  /*a970*/  BSSY B0, `(.L_x_1232) ;  /* 0x0000006000007945 */ /* 0x000fe20003800000 */
[----:B------:R-:W-:Y:S01]  /*a980*/  PLOP3.LUT P0, PT, P0, PT, PT, 0x8, 0x80 ;  /* 0x000000000080781c */ /* 0x000fe2000070e170 */
[----:B------:R-:W-:-:S12]  /*a990*/  IMAD.MOV.U32 R4, RZ, RZ, -0x1 ;  /* 0xffffffffff047424 */ /* 0x000fd800078e00ff */
[----:B------:R-:W-:Y:S05]  /*a9a0*/  WARPSYNC.COLLECTIVE R4, `(.L_x_1233) ;  /* 0x0000000004087348 */ /* 0x000fea0003c00000 */
[----:B------:R-:W-:Y:S01]  /*a9b0*/  VOTE.ANY P0, P0 ;  /* 0x0000000000ff7806 */ /* 0x000fe20000000100 */
[----:B------:R-:W-:-:S12]  /*a9c0*/  ENDCOLLECTIVE ;  /* 0x000000000000791b */ /* 0x000fd80003800000 */
.L_x_1233:
[----:B------:R-:W-:Y:S05]  /*a9d0*/  BSYNC B0 ;  /* 0x0000000000007941 */ /* 0x000fea0003800000 */
.L_x_1232:
[----:B------:R-:W-:Y:S05]  /*a9e0*/  BRA `(.L_x_1234) ;  /* 0xffffff8400147947 */ /* 0x000fea000383ffff */
.L_x_1203:
[----:B------:R-:W0:Y:S01]  /*a9f0*/  S2R R14, SR_GEMASK ;  /* 0x00000000000e7919 */ /* 0x000e220000003c00 */
[----:B------:R-:W-:Y:S01]  /*aa00*/  BSSY B0, `(.L_x_1235) ;  /* 0x0000006000007945 */ /* 0x000fe20003800000 */
[----:B------:R-:W-:Y:S01]  /*aa10*/  PLOP3.LUT P0, PT, P0, PT, PT, 0x8, 0x80 ;  /* 0x000000000080781c */ /* 0x000fe2000070e170 */
[----:B------:R-:W-:-:S12]  /*aa20*/  IMAD.MOV.U32 R4, RZ, RZ, -0x1 ;  /* 0xffffffffff047424 */ /* 0x000fd800078e00ff */
[----:B0-----:R-:W-:Y:S05]  /*aa30*/  WARPSYNC.COLLECTIVE R4, `(.L_x_1236) ;  /* 0x0000000004087348 */ /* 0x001fea0003c00000 */
[----:B------:R-:W-:Y:S01]  /*aa40*/  VOTE.ANY R4, PT, P0 ;  /* 0x0000000000047806 */ /* 0x000fe200000e0100 */
[----:B0-----:R-:W-:Y:S06]  /*aa50*/  ENDCOLLECTIVE ;  /* 0x000000000000791b */ /* 0x001fec0003800000 */
.L_x_1236:
[----:B------:R-:W-:Y:S05]  /*aa60*/  BSYNC B0 ;  /* 0x0000000000007941 */ /* 0x000fea0003800000 */
.L_x_1235:
[----:B------:R-:W-:Y:S01]  /*aa70*/  IMAD.MOV.U32 R13, RZ, RZ, R4 ;  /* 0x000000ffff0d7224 */ /* 0x000fe200078e0004 */
[----:B------:R-:W0:Y:S01]  /*aa80*/  LDC.64 R44, c[0x0][0x3a0] ;  /* 0x0000e800ff2c7b82 */ /* 0x000e220000000a00 */
[----:B------:R-:W-:Y:S02]  /*aa90*/  IMAD.MOV.U32 R49, RZ, RZ, R9 ;  /* 0x000000ffff317224 */ /* 0x000fe400078e0009 */
[----:B------:R-:W-:Y:S01]  /*aaa0*/  IMAD.MOV.U32 R15, RZ, RZ, 0x1 ;  /* 0x00000001ff0f7424 */ /* 0x000fe200078e00ff */
[----:B------:R-:W-:Y:S01]  /*aab0*/  LOP3.LUT R13, R13, 0x80000000, R14, 0xec, !PT ;  /* 0x800000000d0d7812 */ /* 0x000fe200078eec0e */
[C---:B------:R-:W-:Y:S02]  /*aac0*/  VIADD R39, R34.reuse, 0x4 ;  /* 0x0000000422277836 */ /* 0x040fe40000000000 */
[----:B------:R-:W-:Y:S02]  /*aad0*/  VIADD R40, R34, 0x8 ;  /* 0x0000000822287836 */ /* 0x000fe40000000000 */
[----:B------:R-:W-:-:S05]  /*aae0*/  VIADD R4, R13, 0xffffffff ;  /* 0xffffffff0d047836 */ /* 0x000fca0000000000 */
[----:B------:R-:W-:Y:S01]  /*aaf0*/  LOP3.LUT R12, R13, R4, RZ, 0xc, !PT ;  /* 0x000000040d0c7212 */ /* 0x000fe200078e0cff */
[----:B------:R-:W-:-:S03]  /*ab00*/  IMAD.MOV.U32 R4, RZ, RZ, -0x1 ;  /* 0xffffffffff047424 */ /* 0x000fc600078e00ff */
[----:B------:R1:W2:Y:S01]  /*ab10*/  POPC R38, R12 ;  /* 0x0000000c00267309 */ /* 0x0002a20000000000 */
[----:B0-----:R-:W-:-:S05]  /*ab20*/  IADD3 R44, P2, PT, R44, 0x100, RZ ;  /* 0x000001002c2c7810 */ /* 0x001fca0007f5e0ff */
[----:B-12---:R-:W-:-:S08]  /*ab30*/  IMAD.X R45, RZ, RZ, R45, P2 ;  /* 0x000000ffff2d7224 */ /* 0x006fd000010e062d */
[----:B------:R-:W-:Y:S05]  /*ab40*/  WARPSYNC.COLLECTIVE R4, `(.L_x_1237) ;  /* 0x0000000004087348 */ /* 0x000fea0003c00000 */
[----:B------:R0:W1:Y:S02]  /*ab50*/  SHFL.DOWN P0, R37, R49, R15, R38 ;  /* 0x0800000f31257389 */ /* 0x0000640000000026 */
[----:B01----:R-:W-:Y:S05]  /*ab60*/  ENDCOLLECTIVE ;  /* 0x000000000000791b */ /* 0x003fea0003800000 */
.L_x_1237:
[----:B------:R-:W-:Y:S01]  /*ab70*/  IMAD.MOV.U32 R15, RZ, RZ, 0x2 ;  /* 0x00000002ff0f7424 */ /* 0x000fe200078e00ff */
[----:B------:R-:W-:-:S04]  /*ab80*/  ISETP.GE.AND P0, PT, R34, R38, PT ;  /* 0x000000262200720c */ /* 0x000fc80003f06270 */
[----:B------:R-:W-:-:S05]  /*ab90*/  SEL R36, R37, RZ, !P0 ;  /* 0x000000ff25247207 */ /* 0x000fca0004000000 */
[----:B------:R-:W-:Y:S02]  /*aba0*/  IMAD.IADD R13, R36, 0x1, R9 ;  /* 0x00000001240d7824 */ /* 0x000fe400078e0209 */
[----:B------:R-:W-:Y:S02]  /*abb0*/  VIADD R36, R34, 0x2 ;  /* 0x0000000222247836 */ /* 0x000fe40000000000 */
[----:B------:R-:W-:-:S07]  /*abc0*/  IMAD.MOV.U32 R49, RZ, RZ, R13 ;  /* 0x000000ffff317224 */ /* 0x000fce00078e000d */
[----:B------:R-:W-:Y:S05]  /*abd0*/  WARPSYNC.COLLECTIVE R4, `(.L_x_1238) ;  /* 0x0000000004087348 */ /* 0x000fea0003c00000 */
[----:B------:R0:W1:Y:S02]  /*abe0*/  SHFL.DOWN P0, R37, R49, R15, R38 ;  /* 0x0800000f31257389 */ /* 0x0000640000000026 */
[----:B01----:R-:W-:Y:S05]  /*abf0*/  ENDCOLLECTIVE ;  /* 0x000000000000791b */ /* 0x003fea0003800000 */
.L_x_1238:
        /* <DEDUP_REMOVED lines=8> */
.L_x_1239:
[----:B------:R-:W-:Y:S01]  /*ac80*/  IMAD.MOV.U32 R15, RZ, RZ, 0x8 ;  /* 0x00000008ff0f7424 */ /* 0x000fe200078e00ff */
[----:B------:R-:W-:-:S04]  /*ac90*/  ISETP.GT.AND P0, PT, R39, R38, PT ;  /* 0x000000262700720c */ /* 0x000fc80003f04270 */
[----:B------:R-:W-:-:S05]  /*aca0*/  SEL R12, R37, RZ, !P0 ;  /* 0x000000ff250c7207 */ /* 0x000fca0004000000 */
[----:B------:R-:W-:Y:S02]  /*acb0*/  IMAD.IADD R9, R41, 0x1, R12 ;  /* 0x0000000129097824 */ /* 0x000fe400078e020c */
[----:B------:R-:W-:Y:S02]  /*acc0*/  VIADD R41, R34, 0x10 ;  /* 0x0000001022297836 */ /* 0x000fe40000000000 */
[----:B------:R-:W-:-:S03]  /*acd0*/  IMAD.MOV.U32 R49, RZ, RZ, R9 ;  /* 0x000000ffff317224 */ /* 0x000fc600078e0009 */
[----:B------:R-:W-:-:S13]  /*ace0*/  ISETP.GT.AND P1, PT, R41, R38, PT ;  /* 0x000000262900720c */ /* 0x000fda0003f24270 */
[----:B------:R-:W-:Y:S05]  /*acf0*/  WARPSYNC.COLLECTIVE R4, `(.L_x_1240) ;  /* 0x0000000004087348 */ /* 0x000fea0003c00000 */
[----:B------:R0:W1:Y:S02]  /*ad00*/  SHFL.DOWN P0, R37, R49, R15, R38 ;  /* 0x0800000f31257389 */ /* 0x0000640000000026 */
[----:B01----:R-:W-:Y:S05]  /*ad10*/  ENDCOLLECTIVE ;  /* 0x000000000000791b */ /* 0x003fea0003800000 */
.L_x_1240:
        /* <DEDUP_REMOVED lines=8> */
.L_x_1241:
[----:B------:R-:W-:Y:S02]  /*ada0*/  ISETP.NE.AND P0, PT, R8, 0x65, PT ;  /* 0x000000650800780c */ /* 0x000fe40003f05270 */
[----:B------:R-:W-:-:S05]  /*adb0*/  SEL R42, R37, RZ, !P1 ;  /* 0x000000ff252a7207 */ /* 0x000fca0004800000 */
[----:B------:R-:W-:-:S07]  /*adc0*/  IMAD.IADD R42, R13, 0x1, R42 ;  /* 0x000000010d2a7824 */ /* 0x000fce00078e022a */
[----:B------:R-:W-:Y:S05]  /*add0*/  WARPSYNC.COLLECTIVE R4, `(.L_x_1242) ;  /* 0x0000000004087348 */ /* 0x000fea0003c00000 */
[----:B------:R-:W-:Y:S01]  /*ade0*/  VOTE.ALL P0, P0 ;  /* 0x0000000000ff7806 */ /* 0x000fe20000000000 */
[----:B------:R-:W-:-:S12]  /*adf0*/  ENDCOLLECTIVE ;  /* 0x000000000000791b */ /* 0x000fd80003800000 */
.L_x_1242:
[----:B------:R-:W-:Y:S05]  /*ae00*/  BRA `(.L_x_1243) ;  /* 0xffffff8000b07947 */ /* 0x000fea000383ffff */
.L_x_1205:
[----:B------:R-:W-:Y:S01]  /*ae10*/  BSSY B0, `(.L_x_1244) ;  /* 0x0000006000007945 */ /* 0x000fe20003800000 */
[----:B------:R-:W-:Y:S01]  /*ae20*/  PLOP3.LUT P0, PT, P0, PT, PT, 0x8, 0x80 ;  /* 0x000000000080781c */ /* 0x000fe2000070e170 */
[----:B------:R-:W-:-:S12]  /*ae30*/  IMAD.MOV.U32 R4, RZ, RZ, -0x1 ;  /* 0xffffffffff047424 */ /* 0x000fd800078e00ff */
[----:B------:R-:W-:Y:S05]  /*ae40*/  WARPSYNC.COLLECTIVE R4, `(.L_x_1245) ;  /* 0x0000000004087348 */ /* 0x000fea0003c00000 */
[----:B------:R-:W-:Y:S01]  /*ae50*/  VOTE.ANY P0, P0 ;  /* 0x0000000000ff7806 */ /* 0x000fe20000000100 */
[----:B------:R-:W-:-:S12]  /*ae60*/  ENDCOLLECTIVE ;  /* 0x000000000000791b */ /* 0x000fd80003800000 */
.L_x_1245:
[----:B------:R-:W-:Y:S05]  /*ae70*/  BSYNC B0 ;  /* 0x0000000000007941 */ /* 0x000fea0003800000 */
.L_x_1244:
[----:B------:R-:W-:Y:S05]  /*ae80*/  BRA `(.L_x_1246) ;  /* 0xffffff8000b87947 */ /* 0x000fea000383ffff */
.L_x_1207:
[----:B------:R-:W-:Y:S01]  /*ae90*/  BSSY B0, `(.L_x_1247) ;  /* 0x0000006000007945 */ /* 0x000fe20003800000 */
[----:B------:R-:W-:Y:S01]  /*aea0*/  PLOP3.LUT P0, PT, P0, PT, PT, 0x8, 0x80 ;  /* 0x000000000080781c */ /* 0x000fe2000070e170 */
[----:B------:R-:W-:-:S12]  /*aeb0*/  IMAD.MOV.U32 R4, RZ, RZ, -0x1 ;  /* 0xffffffffff047424 */ /* 0x000fd800078e00ff */
[----:B------:R-:W-:Y:S05]  /*aec0*/  WARPSYNC.COLLECTIVE R4, `(.L_x_1248) ;  /* 0x0000000004087348 */ /* 0x000fea0003c00000 */
[----:B------:R-:W-:Y:S01]  /*aed0*/  VOTE.ANY P0, P0 ;  /* 0x0000000000ff7806 */ /* 0x000fe20000000100 */
[----:B------:R-:W-:-:S12]  /*aee0*/  ENDCOLLECTIVE ;  /* 0x000000000000791b */ /* 0x000fd80003800000 */
.L_x_1248:
[----:B------:R-:W-:Y:S05]  /*aef0*/  BSYNC B0 ;  /* 0x0000000000007941 */ /* 0x000fea0003800000 */
.L_x_1247:
[----:B------:R-:W-:Y:S05]  /*af00*/  BRA `(.L_x_1249) ;  /* 0xffffff8400147947 */ /* 0x000fea000383ffff */
.L_x_1209:
[----:B------:R-:W-:Y:S01]  /*af10*/  BSSY B0, `(.L_x_1250) ;  /* 0x0000006000007945 */ /* 0x000fe20003800000 */
[----:B------:R-:W-:Y:S01]  /*af20*/  PLOP3.LUT P0, PT, P0, PT, PT, 0x8, 0x80 ;  /* 0x000000000080781c */ /* 0x000fe2000070e170 */
[----:B------:R-:W-:-:S12]  /*af30*/  IMAD.MOV.U32 R4, RZ, RZ, -0x1 ;  /* 0xffffffffff047424 */ /* 0x000fd800078e00ff */
[----:B------:R-:W-:Y:S05]  /*af40*/  WARPSYNC.COLLECTIVE R4, `(.L_x_1251) ;  /* 0x0000000004087348 */ /* 0x000fea0003c00000 */
[----:B------:R-:W-:Y:S01]  /*af50*/  VOTE.ANY R4, PT, P0 ;  /* 0x0000000000047806 */ /* 0x000fe200000e0100 */
[----:B------:R-:W-:Y:S06]  /*af60*/  ENDCOLLECTIVE ;  /* 0x000000000000791b */ /* 0x000fec0003800000 */
.L_x_1251:
[----:B------:R-:W-:Y:S05]  /*af70*/  BSYNC B0 ;  /* 0x0000000000007941 */ /* 0x000fea0003800000 */
.L_x_1250:
[----:B------:R-:W-:Y:S02]  /*af80*/  IMAD.MOV.U32 R9, RZ, RZ, R4 ;  /* 0x000000ffff097224 */ /* 0x000fe400078e0004 */
[----:B------:R-:W-:Y:S02]  /*af90*/  IMAD.MOV.U32 R49, RZ, RZ, R13 ;  /* 0x000000ffff317224 */ /* 0x000fe400078e000d */
[----:B------:R-:W-:Y:S01]  /*afa0*/  IMAD.MOV.U32 R15, RZ, RZ, 0x1 ;  /* 0x00000001ff0f7424 */ /* 0x000fe200078e00ff */
[----:B------:R-:W-:Y:S01]  /*afb0*/  LOP3.LUT R9, R9, 0x80000000, R14, 0xec, !PT ;  /* 0x8000000009097812 */ /* 0x000fe200078eec0e */
[----:B------:R-:W-:-:S04]  /*afc0*/  VIADD R11, R11, 0xffffffe0 ;  /* 0xffffffe00b0b7836 */ /* 0x000fc80000000000 */
[----:B------:R-:W-:-:S05]  /*afd0*/  VIADD R4, R9, 0xffffffff ;  /* 0xffffffff09047836 */ /* 0x000fca0000000000 */
[----:B------:R-:W-:Y:S01]  /*afe0*/  LOP3.LUT R8, R9, R4, RZ, 0xc, !PT ;  /* 0x0000000409087212 */ /* 0x000fe200078e0cff */
[----:B------:R-:W-:-:S03]  /*aff0*/  IMAD.MOV.U32 R4, RZ, RZ, -0x1 ;  /* 0xffffffffff047424 */ /* 0x000fc600078e00ff */
[----:B------:R0:W1:Y:S04]  /*b000*/  POPC R38, R8 ;  /* 0x0000000800267309 */ /* 0x0000680000000000 */
[----:B01----:R-:W-:Y:S05]  /*b010*/  WARPSYNC.COLLECTIVE R4, `(.L_x_1252) ;  /* 0x0000000004087348 */ /* 0x003fea0003c00000 */
[----:B-1----:R1:W2:Y:S02]  /*b020*/  SHFL.DOWN P0, R37, R49, R15, R38 ;  /* 0x0800000f31257389 */ /* 0x0022a40000000026 */
[----:B012---:R-:W-:Y:S05]  /*b030*/  ENDCOLLECTIVE ;  /* 0x000000000000791b */ /* 0x007fea0003800000 */
.L_x_1252:
[-C--:B------:R-:W-:Y:S01]  /*b040*/  ISETP.GT.AND P1, PT, R41, R38.reuse, PT ;  /* 0x000000262900720c */ /* 0x080fe20003f24270 */
        /* <DEDUP_REMOVED lines=8> */
.L_x_1253:
        /* <DEDUP_REMOVED lines=8> */
.L_x_1254:
        /* <DEDUP_REMOVED lines=8> */
.L_x_1255:
        /* <DEDUP_REMOVED lines=8> */
.L_x_1256:
[----:B------:R-:W-:Y:S02]  /*b250*/  ISETP.NE.AND P0, PT, R12, 0x65, PT ;  /* 0x000000650c00780c */ /* 0x000fe40003f05270 */
[----:B------:R-:W-:-:S04]  /*b260*/  SEL R37, R37, RZ, !P1 ;  /* 0x000000ff25257207 */ /* 0x000fc80004800000 */
[----:B------:R-:W-:-:S07]  /*b270*/  IADD3 R42, PT, PT, R9, R37, R42 ;  /* 0x00000025092a7210 */ /* 0x000fce0007ffe02a */
[----:B------:R-:W-:Y:S05]  /*b280*/  WARPSYNC.COLLECTIVE R4, `(.L_x_1257) ;  /* 0x0000000004087348 */ /* 0x000fea0003c00000 */
[----:B------:R-:W-:Y:S01]  /*b290*/  VOTE.ALL P0, P0 ;  /* 0x0000000000ff7806 */ /* 0x000fe20000000000 */
[----:B------:R-:W-:-:S12]  /*b2a0*/  ENDCOLLECTIVE ;  /* 0x000000000000791b */ /* 0x000fd80003800000 */
.L_x_1257:
[----:B------:R-:W-:Y:S05]  /*b2b0*/  BRA `(.L_x_1258) ;  /* 0xffffff8000b07947 */ /* 0x000fea000383ffff */
.L_x_1217:
[----:B------:R-:W-:Y:S01]  /*b2c0*/  BSSY B1, `(.L_x_1259) ;  /* 0x0000006000017945 */ /* 0x000fe20003800000 */
[----:B------:R-:W-:Y:S01]  /*b2d0*/  PLOP3.LUT P0, PT, P0, PT, PT, 0x8, 0x80 ;  /* 0x000000000080781c */ /* 0x000fe2000070e170 */
[----:B------:R-:W-:-:S12]  /*b2e0*/  IMAD.MOV.U32 R4, RZ, RZ, -0x1 ;  /* 0xffffffffff047424 */ /* 0x000fd800078e00ff */
[----:B------:R-:W-:Y:S05]  /*b2f0*/  WARPSYNC.COLLECTIVE R4, `(.L_x_1260) ;  /* 0x0000000004087348 */ /* 0x000fea0003c00000 */
[----:B------:R-:W-:Y:S01]  /*b300*/  VOTE.ANY P0, P0 ;  /* 0x0000000000ff7806 */ /* 0x000fe20000000100 */
[----:B------:R-:W-:-:S12]  /*b310*/  ENDCOLLECTIVE ;  /* 0x000000000000791b */ /* 0x000fd80003800000 */
.L_x_1260:
[----:B------:R-:W-:Y:S05]  /*b320*/  BSYNC B1 ;  /* 0x0000000000017941 */ /* 0x000fea0003800000 */
.L_x_1259:
[----:B------:R-:W-:Y:S05]  /*b330*/  BRA `(.L_x_1261) ;  /* 0xffffffd000787947 */ /* 0x000fea000383ffff */
.L_x_1219:
[----:B------:R-:W-:Y:S01]  /*b340*/  BSSY B1, `(.L_x_1262) ;  /* 0x0000006000017945 */ /* 0x000fe20003800000 */
[----:B------:R-:W-:Y:S01]  /*b350*/  PLOP3.LUT P0, PT, P0, PT, PT, 0x8, 0x80 ;  /* 0x000000000080781c */ /* 0x000fe2000070e170 */
[----:B------:R-:W-:-:S12]  /*b360*/  IMAD.MOV.U32 R4, RZ, RZ, -0x1 ;  /* 0xffffffffff047424 */ /* 0x000fd800078e00ff */
[----:B------:R-:W-:Y:S05]  /*b370*/  WARPSYNC.COLLECTIVE R4, `(.L_x_1263) ;  /* 0x0000000004087348 */ /* 0x000fea0003c00000 */
[----:B------:R-:W-:Y:S01]  /*b380*/  VOTE.ANY P0, P0 ;  /* 0x0000000000ff7806 */ /* 0x000fe20000000100 */
[----:B------:R-:W-:-:S12]  /*b390*/  ENDCOLLECTIVE ;  /* 0x000000000000791b */ /* 0x000fd80003800000 */
.L_x_1263:
[----:B------:R-:W-:Y:S05]  /*b3a0*/  BSYNC B1 ;  /* 0x0000000000017941 */ /* 0x000fea0003800000 */
.L_x_1262:
[----:B------:R-:W-:Y:S05]  /*b3b0*/  BRA `(.L_x_1264) ;  /* 0xffffffd000d47947 */ /* 0x000fea000383ffff */
.L_x_1221:
[----:B------:R-:W0:Y:S01]  /*b3c0*/  S2R R14, SR_GEMASK ;  /* 0x00000000000e7919 */ /* 0x000e220000003c00 */
[----:B------:R-:W-:Y:S01]  /*b3d0*/  BSSY B1, `(.L_x_1265) ;  /* 0x0000006000017945 */ /* 0x000fe20003800000 */
[----:B------:R-:W-:Y:S01]  /*b3e0*/  PLOP3.LUT P0, PT, P0, PT, PT, 0x8, 0x80 ;  /* 0x000000000080781c */ /* 0x000fe2000070e170 */
[----:B------:R-:W-:-:S12]  /*b3f0*/  IMAD.MOV.U32 R4, RZ, RZ, -0x1 ;  /* 0xffffffffff047424 */ /* 0x000fd800078e00ff */
[----:B0-----:R-:W-:Y:S05]  /*b400*/  WARPSYNC.COLLECTIVE R4, `(.L_x_1266) ;  /* 0x0000000004087348 */ /* 0x001fea0003c00000 */
[----:B------:R-:W-:Y:S01]  /*b410*/  VOTE.ANY R4, PT, P0 ;  /* 0x0000000000047806 */ /* 0x000fe200000e0100 */
[----:B0-----:R-:W-:Y:S06]  /*b420*/  ENDCOLLECTIVE ;  /* 0x000000000000791b */ /* 0x001fec0003800000 */
.L_x_1266:
[----:B------:R-:W-:Y:S05]  /*b430*/  BSYNC B1 ;  /* 0x0000000000017941 */ /* 0x000fea0003800000 */
.L_x_1265:
        /* <DEDUP_REMOVED lines=16> */
.L_x_1267:
        /* <DEDUP_REMOVED lines=9> */
.L_x_1268:
        /* <DEDUP_REMOVED lines=8> */
.L_x_1269:
        /* <DEDUP_REMOVED lines=10> */
.L_x_1270:
        /* <DEDUP_REMOVED lines=8> */
.L_x_1271:
[----:B------:R-:W-:Y:S02]  /*b770*/  ISETP.NE.AND P0, PT, R8, 0x65, PT ;  /* 0x000000650800780c */ /* 0x000fe40003f05270 */
[----:B------:R-:W-:-:S05]  /*b780*/  SEL R42, R37, RZ, !P1 ;  /* 0x000000ff252a7207 */ /* 0x000fca0004800000 */
[----:B------:R-:W-:-:S07]  /*b790*/  IMAD.IADD R42, R13, 0x1, R42 ;  /* 0x000000010d2a7824 */ /* 0x000fce00078e022a */
[----:B------:R-:W-:Y:S05]  /*b7a0*/  WARPSYNC.COLLECTIVE R4, `(.L_x_1272) ;  /* 0x0000000004087348 */ /* 0x000fea0003c00000 */
[----:B------:R-:W-:Y:S01]  /*b7b0*/  VOTE.ALL P0, P0 ;  /* 0x0000000000ff7806 */ /* 0x000fe20000000000 */
[----:B------:R-:W-:-:S12]  /*b7c0*/  ENDCOLLECTIVE ;  /* 0x000000000000791b */ /* 0x000fd80003800000 */
.L_x_1272:
[----:B------:R-:W-:Y:S05]  /*b7d0*/  BRA `(.L_x_1273) ;  /* 0xffffffd000707947 */ /* 0x000fea000383ffff */
.L_x_1223:
[----:B------:R-:W-:Y:S01]  /*b7e0*/  BSSY B1, `(.L_x_1274) ;  /* 0x0000006000017945 */ /* 0x000fe20003800000 */
[----:B------:R-:W-:Y:S01]  /*b7f0*/  PLOP3.LUT P0, PT, P0, PT, PT, 0x8, 0x80 ;  /* 0x000000000080781c */ /* 0x000fe2000070e170 */
[----:B------:R-:W-:-:S12]  /*b800*/  IMAD.MOV.U32 R4, RZ, RZ, -0x1 ;  /* 0xffffffffff047424 */ /* 0x000fd800078e00ff */
[----:B------:R-:W-:Y:S05]  /*b810*/  WARPSYNC.COLLECTIVE R4, `(.L_x_1275) ;  /* 0x0000000004087348 */ /* 0x000fea0003c00000 */
[----:B------:R-:W-:Y:S01]  /*b820*/  VOTE.ANY P0, P0 ;  /* 0x0000000000ff7806 */ /* 0x000fe20000000100 */
[----:B------:R-:W-:-:S12]  /*b830*/  ENDCOLLECTIVE ;  /* 0x000000000000791b */ /* 0x000fd80003800000 */
.L_x_1275:
[----:B------:R-:W-:Y:S05]  /*b840*/  BSYNC B1 ;  /* 0x0000000000017941 */ /* 0x000fea0003800000 */
.L_x_1274:
[----:B------:R-:W-:Y:S05]  /*b850*/  BRA `(.L_x_1276) ;  /* 0xffffffd000787947 */ /* 0x000fea000383ffff */
.L_x_1225:
[----:B------:R-:W-:Y:S01]  /*b860*/  BSSY B1, `(.L_x_1277) ;  /* 0x0000006000017945 */ /* 0x000fe20003800000 */
[----:B------:R-:W-:Y:S01]  /*b870*/  PLOP3.LUT P0, PT, P0, PT, PT, 0x8, 0x80 ;  /* 0x000000000080781c */ /* 0x000fe2000070e170 */
[----:B------:R-:W-:-:S12]  /*b880*/  IMAD.MOV.U32 R4, RZ, RZ, -0x1 ;  /* 0xffffffffff047424 */ /* 0x000fd800078e00ff */
[----:B------:R-:W-:Y:S05]  /*b890*/  WARPSYNC.COLLECTIVE R4, `(.L_x_1278) ;  /* 0x0000000004087348 */ /* 0x000fea0003c00000 */
[----:B------:R-:W-:Y:S01]  /*b8a0*/  VOTE.ANY P0, P0 ;  /* 0x0000000000ff7806 */ /* 0x000fe20000000100 */
[----:B------:R-:W-:-:S12]  /*b8b0*/  ENDCOLLECTIVE ;  /* 0x000000000000791b */ /* 0x000fd80003800000 */
.L_x_1278:
[----:B------:R-:W-:Y:S05]  /*b8c0*/  BSYNC B1 ;  /* 0x0000000000017941 */ /* 0x000fea0003800000 */
.L_x_1277:
[----:B------:R-:W-:Y:S05]  /*b8d0*/  BRA `(.L_x_1279) ;  /* 0xffffffd000d47947 */ /* 0x000fea000383ffff */
.L_x_1227:
[----:B------:R-:W-:Y:S01]  /*b8e0*/  BSSY B1, `(.L_x_1280) ;  /* 0x0000006000017945 */ /* 0x000fe20003800000 */
[----:B------:R-:W-:Y:S01]  /*b8f0*/  PLOP3.LUT P0, PT, P0, PT, PT, 0x8, 0x80 ;  /* 0x000000000080781c */ /* 0x000fe2000070e170 */
[----:B------:R-:W-:-:S12]  /*b900*/  IMAD.MOV.U32 R4, RZ, RZ, -0x1 ;  /* 0xffffffffff047424 */ /* 0x000fd800078e00ff */
[----:B------:R-:W-:Y:S05]  /*b910*/  WARPSYNC.COLLECTIVE R4, `(.L_x_1281) ;  /* 0x0000000004087348 */ /* 0x000fea0003c00000 */
[----:B------:R-:W-:Y:S01]  /*b920*/  VOTE.ANY R4, PT, P0 ;  /* 0x0000000000047806 */ /* 0x000fe200000e0100 */
[----:B------:R-:W-:Y:S06]  /*b930*/  ENDCOLLECTIVE ;  /* 0x000000000000791b */ /* 0x000fec0003800000 */
.L_x_1281:
[----:B------:R-:W-:Y:S05]  /*b940*/  BSYNC B1 ;  /* 0x0000000000017941 */ /* 0x000fea0003800000 */
.L_x_1280:
        /* <DEDUP_REMOVED lines=12> */
.L_x_1282:
        /* <DEDUP_REMOVED lines=9> */
.L_x_1283:
        /* <DEDUP_REMOVED lines=8> */
.L_x_1284:
        /* <DEDUP_REMOVED lines=8> */
.L_x_1285:
        /* <DEDUP_REMOVED lines=8> */
.L_x_1286:
[----:B------:R-:W-:Y:S02]  /*bc20*/  ISETP.NE.AND P0, PT, R12, 0x65, PT ;  /* 0x000000650c00780c */ /* 0x000fe40003f05270 */
[----:B------:R-:W-:-:S04]  /*bc30*/  SEL R37, R37, RZ, !P1 ;  /* 0x000000ff25257207 */ /* 0x000fc80004800000 */
[----:B------:R-:W-:-:S07]  /*bc40*/  IADD3 R42, PT, PT, R9, R37, R42 ;  /* 0x00000025092a7210 */ /* 0x000fce0007ffe02a */
[----:B------:R-:W-:Y:S05]  /*bc50*/  WARPSYNC.COLLECTIVE R4, `(.L_x_1287) ;  /* 0x0000000004087348 */ /* 0x000fea0003c00000 */
[----:B------:R-:W-:Y:S01]  /*bc60*/  VOTE.ALL P0, P0 ;  /* 0x0000000000ff7806 */ /* 0x000fe20000000000 */
[----:B------:R-:W-:-:S12]  /*bc70*/  ENDCOLLECTIVE ;  /* 0x000000000000791b */ /* 0x000fd80003800000 */
.L_x_1287:
[----:B------:R-:W-:Y:S05]  /*bc80*/  BRA `(.L_x_1288) ;  /* 0xffffffd000707947 */ /* 0x000fea000383ffff */
.L_x_1289:
        /* <DEDUP_REMOVED lines=15> */
.L_x_1308:


//--------------------- .text._ZN3cub18CUB_300001_SM_10006detail4scan23DeviceCompactInitKernelINS0_13ScanTileStateIiLb1EEEPlEEvT_iT0_ --------------------------
	.section	.text._ZN3cub18CUB_300001_SM_10006detail4scan23DeviceCompactInitKernelINS0_13ScanTileStateIiLb1EEEPlEEvT_iT0_,"ax",@progbits
	.align	128
        .global         _ZN3cub18CUB_300001_SM_10006detail4scan23DeviceCompactInitKernelINS0_13ScanTileStateIiLb1EEEPlEEvT_iT0_
        .type           _ZN3cub18CUB_300001_SM_10006detail4scan23DeviceCompactInitKernelINS0_13ScanTileStateIiLb1EEEPlEEvT_iT0_,@function
        .size           _ZN3cub18CUB_300001_SM_10006detail4scan23DeviceCompactInitKernelINS0_13ScanTileStateIiLb1EEEPlEEvT_iT0_,(.L_x_1309 - _ZN3cub18CUB_300001_SM_10006detail4scan23DeviceCompactInitKernelINS0_13ScanTileStateIiLb1EEEPlEEvT_iT0_)
        .other          _ZN3cub18CUB_300001_SM_10006detail4scan23DeviceCompactInitKernelINS0_13ScanTileStateIiLb1EEEPlEEvT_iT0_,@"STO_CUDA_ENTRY STV_DEFAULT"
_ZN3cub18CUB_300001_SM_10006detail4scan23DeviceCompactInitKernelINS0_13ScanTileStateIiLb1EEEPlEEvT_iT0_:
.text._ZN3cub18CUB_300001_SM_10006detail4scan23DeviceCompactInitKernelINS0_13ScanTileStateIiLb1EEEPlEEvT_iT0_:
[----:B------:R-:W-:Y:S01]  /*0000*/  LDC R1, c[0x0][0x37c] ;  /* 0x0000df00ff017b82 */ /* 0x000fe20000000800 */
[----:B------:R-:W0:Y:S07]  /*0010*/  S2R R0, SR_TID.X ;  /* 0x0000000000007919 */ /* 0x000e2e0000002100 */
[----:B------:R-:W1:Y:S01]  /*0020*/  S2UR UR6, SR_CTAID.X ;  /* 0x00000000000679c3 */ /* 0x000e620000002500 */
[----:B------:R-:W2:Y:S07]  /*0030*/  LDCU UR4, c[0x0][0x388] ;  /* 0x00007100ff0477ac */ /* 0x000eae0008000800 */
[----:B------:R-:W1:Y:S01]  /*0040*/  LDC R7, c[0x0][0x360] ;  /* 0x0000d800ff077b82 */ /* 0x000e620000000800 */
[C---:B0-----:R-:W-:Y:S01]  /*0050*/  ISETP.GT.U32.AND P0, PT, R0.reuse, 0x1f, PT ;  /* 0x0000001f0000780c */ /* 0x041fe20003f04070 */
[----:B-1----:R-:W-:Y:S01]  /*0060*/  IMAD R7, R7, UR6, R0 ;  /* 0x0000000607077c24 */ /* 0x002fe2000f8e0200 */
[----:B------:R-:W-:-:S02]  /*0070*/  LOP3.LUT P2, RZ, R0, UR6, RZ, 0xfc, !PT ;  /* 0x0000000600ff7c12 */ /* 0x000fc4000f84fcff */
[----:B------:R-:W-:Y:S02]  /*0080*/  ISETP.NE.OR P0, PT, RZ, UR6, P0 ;  /* 0x00000006ff007c0c */ /* 0x000fe40008705670 */
[----:B--2---:R-:W-:Y:S01]  /*0090*/  ISETP.GE.AND P1, PT, R7, UR4, PT ;  /* 0x0000000407007c0c */ /* 0x004fe2000bf26270 */
[----:B------:R-:W0:Y:S10]  /*00a0*/  LDCU.64 UR4, c[0x0][0x358] ;  /* 0x00006b00ff0477ac */ /* 0x000e340008000a00 */
[----:B------:R-:W1:Y:S02]  /*00b0*/  @!P0 LDC.64 R4, c[0x0][0x380] ;  /* 0x0000e000ff048b82 */ /* 0x000e640000000a00 */
[----:B------:R-:W-:-:S06]  /*00c0*/  @!P1 MOV R6, 0x63 ;  /* 0x0000006300069802 */ /* 0x000fcc0000000f00 */
[----:B------:R-:W2:Y:S01]  /*00d0*/  @!P1 LDC.64 R2, c[0x0][0x380] ;  /* 0x0000e000ff029b82 */ /* 0x000ea20000000a00 */
[----:B-1----:R-:W-:-:S04]  /*00e0*/  @!P0 IMAD.WIDE.U32 R4, R0, 0x8, R4 ;  /* 0x0000000800048825 */ /* 0x002fc800078e0004 */
[----:B--2---:R-:W-:-:S04]  /*00f0*/  @!P1 IMAD.WIDE R2, R7, 0x8, R2 ;  /* 0x0000000807029825 */ /* 0x004fc800078e0202 */
[----:B------:R-:W-:-:S05]  /*0100*/  IMAD.MOV.U32 R7, RZ, RZ, RZ ;  /* 0x000000ffff077224 */ /* 0x000fca00078e00ff */
[----:B0-----:R0:W-:Y:S04]  /*0110*/  @!P1 STG.E.64 desc[UR4][R2.64+0x100], R6 ;  /* 0x0001000602009986 */ /* 0x0011e8000c101b04 */
[----:B------:R0:W-:Y:S01]  /*0120*/  @!P0 STG.E.64 desc[UR4][R4.64], RZ ;  /* 0x000000ff04008986 */ /* 0x0001e2000c101b04 */
[----:B------:R-:W-:Y:S05]  /*0130*/  @P2 EXIT ;  /* 0x000000000000294d */ /* 0x000fea0003800000 */
[----:B0-----:R-:W0:Y:S02]  /*0140*/  LDC.64 R2, c[0x0][0x390] ;  /* 0x0000e400ff027b82 */ /* 0x001e240000000a00 */
[----:B0-----:R-:W-:Y:S01]  /*0150*/  STG.E.64 desc[UR4][R2.64], RZ ;  /* 0x000000ff02007986 */ /* 0x001fe2000c101b04 */
[----:B------:R-:W-:Y:S05]  /*0160*/  EXIT ;  /* 0x000000000000794d */ /* 0x000fea0003800000 */
.L_x_1290:
        /* <DEDUP_REMOVED lines=9> */
.L_x_1309:


//--------------------- .text._ZN3cub18CUB_300001_SM_10006detail4scan23DeviceCompactInitKernelINS0_13ScanTileStateIiLb1EEEPiEEvT_iT0_ --------------------------
	.section	.text._ZN3cub18CUB_300001_SM_10006detail4scan23DeviceCompactInitKernelINS0_13ScanTileStateIiLb1EEEPiEEvT_iT0_,"ax",@progbits
	.align	128
        .global         _ZN3cub18CUB_300001_SM_10006detail4scan23DeviceCompactInitKernelINS0_13ScanTileStateIiLb1EEEPiEEvT_iT0_
        .type           _ZN3cub18CUB_300001_SM_10006detail4scan23DeviceCompactInitKernelINS0_13ScanTileStateIiLb1EEEPiEEvT_iT0_,@function
        .size           _ZN3cub18CUB_300001_SM_10006detail4scan23DeviceCompactInitKernelINS0_13ScanTileStateIiLb1EEEPiEEvT_iT0_,(.L_x_1310 - _ZN3cub18CUB_300001_SM_10006detail4scan23DeviceCompactInitKernelINS0_13ScanTileStateIiLb1EEEPiEEvT_iT0_)
        .other          _ZN3cub18CUB_300001_SM_10006detail4scan23DeviceCompactInitKernelINS0_13ScanTileStateIiLb1EEEPiEEvT_iT0_,@"STO_CUDA_ENTRY STV_DEFAULT"
_ZN3cub18CUB_300001_SM_10006detail4scan23DeviceCompactInitKernelINS0_13ScanTileStateIiLb1EEEPiEEvT_iT0_:
.text._ZN3cub18CUB_300001_SM_10006detail4scan23DeviceCompactInitKernelINS0_13ScanTileStateIiLb1EEEPiEEvT_iT0_:
        /* <DEDUP_REMOVED lines=21> */
[----:B0-----:R-:W-:Y:S01]  /*0150*/  STG.E desc[UR4][R2.64], RZ ;  /* 0x000000ff02007986 */ /* 0x001fe2000c101904 */
[----:B------:R-:W-:Y:S05]  /*0160*/  EXIT ;  /* 0x000000000000794d */ /* 0x000fea0003800000 */
.L_x_1291:
        /* <DEDUP_REMOVED lines=9> */
.L_x_1310:


//--------------------- .text._ZN3cub18CUB_300001_SM_10006detail8for_each13static_kernelINS2_12policy_hub_t12policy_500_tElN6thrust24THRUST_300001_SM_1000_NS8cuda_cub20__uninitialized_copy7functorINS7_6detail15normal_iteratorINS7_10device_ptrIiEEEENSC_INS7_7pointerIiNS8_3tagENS7_11use_defaultESI_EEEEEEEEvT0_T1_ --------------------------
	.section	.text._ZN3cub18CUB_300001_SM_10006detail8for_each13static_kernelINS2_12policy_hub_t12policy_500_tElN6thrust24THRUST_300001_SM_1000_NS8cuda_cub20__uninitialized_copy7functorINS7_6detail15normal_iteratorINS7_10device_ptrIiEEEENSC_INS7_7pointerIiNS8_3tagENS7_11use_defaultESI_EEEEEEEEvT0_T1_,"ax",@progbits
	.align	128
        .global         _ZN3cub18CUB_300001_SM_10006detail8for_each13static_kernelINS2_12policy_hub_t12policy_500_tElN6thrust24THRUST_300001_SM_1000_NS8cuda_cub20__uninitialized_copy7functorINS7_6detail15normal_iteratorINS7_10device_ptrIiEEEENSC_INS7_7pointerIiNS8_3tagENS7_11use_defaultESI_EEEEEEEEvT0_T1_
        .type           _ZN3cub18CUB_300001_SM_10006detail8for_each13static_kernelINS2_12policy_hub_t12policy_500_tElN6thrust24THRUST_300001_SM_1000_NS8cuda_cub20__uninitialized_copy7functorINS7_6detail15normal_iteratorINS7_10device_ptrIiEEEENSC_INS7_7pointerIiNS8_3tagENS7_11use_defaultESI_EEEEEEEEvT0_T1_,@function
        .size           _ZN3cub18CUB_300001_SM_10006detail8for_each13static_kernelINS2_12policy_hub_t12policy_500_tElN6thrust24THRUST_300001_SM_1000_NS8cuda_cub20__uninitialized_copy7functorINS7_6detail15normal_iteratorINS7_10device_ptrIiEEEENSC_INS7_7pointerIiNS8_3tagENS7_11use_defaultESI_EEEEEEEEvT0_T1_,(.L_x_1311 - _ZN3cub18CUB_300001_SM_10006detail8for_each13static_kernelINS2_12policy_hub_t12policy_500_tElN6thrust24THRUST_300001_SM_1000_NS8cuda_cub20__uninitialized_copy7functorINS7_6detail15normal_iteratorINS7_10device_ptrIiEEEENSC_INS7_7pointerIiNS8_3tagENS7_11use_defaultESI_EEEEEEEEvT0_T1_)
        .other          _ZN3cub18CUB_300001_SM_10006detail8for_each13static_kernelINS2_12policy_hub_t12policy_500_tElN6thrust24THRUST_300001_SM_1000_NS8cuda_cub20__uninitialized_copy7functorINS7_6detail15normal_iteratorINS7_10device_ptrIiEEEENSC_INS7_7pointerIiNS8_3tagENS7_11use_defaultESI_EEEEEEEEvT0_T1_,@"STO_CUDA_ENTRY STV_DEFAULT"
_ZN3cub18CUB_300001_SM_10006detail8for_each13static_kernelINS2_12policy_hub_t12policy_500_tElN6thrust24THRUST_300001_SM_1000_NS8cuda_cub20__uninitialized_copy7functorINS7_6detail15normal_iteratorINS7_10device_ptrIiEEEENSC_INS7_7pointerIiNS8_3tagENS7_11use_defaultESI_EEEEEEEEvT0_T1_:
.text._ZN3cub18CUB_300001_SM_10006detail8for_each13static_kernelINS2_12policy_hub_t12policy_500_tElN6thrust24THRUST_300001_SM_1000_NS8cuda_cub20__uninitialized_copy7functorINS7_6detail15normal_iteratorINS7_10device_ptrIiEEEENSC_INS7_7pointerIiNS8_3tagENS7_11use_defaultESI_EEEEEEEEvT0_T1_:
[----:B------:R-:W-:Y:S08]  /*0000*/  LDC R1, c[0x0][0x37c] ;  /* 0x0000df00ff017b82 */ /* 0x000ff00000000800 */
[----:B------:R-:W0:Y:S01]  /*0010*/  S2UR UR4, SR_CTAID.X ;  /* 0x00000000000479c3 */ /* 0x000e220000002500 */
[----:B------:R-:W1:Y:S01]  /*0020*/  LDCU.64 UR6, c[0x0][0x380] ;  /* 0x00007000ff0677ac */ /* 0x000e620008000a00 */
[----:B------:R-:W2:Y:S01]  /*0030*/  LDCU.64 UR8, c[0x0][0x358] ;  /* 0x00006b00ff0877ac */ /* 0x000ea20008000a00 */
[----:B0-----:R-:W-:-:S04]  /*0040*/  UIMAD.WIDE.U32 UR4, UR4, 0x200, URZ ;  /* 0x00000200040478a5 */ /* 0x001fc8000f8e00ff */
[----:B-1----:R-:W-:-:S04]  /*0050*/  UIADD3 UR6, UP0, UPT, -UR4, UR6, URZ ;  /* 0x0000000604067290 */ /* 0x002fc8000ff1e1ff */
[----:B------:R-:W-:Y:S02]  /*0060*/  UIADD3.X UR7, UPT, UPT, ~UR5, UR7, URZ, UP0, !UPT ;  /* 0x0000000705077290 */ /* 0x000fe400087fe5ff */
[----:B------:R-:W-:-:S04]  /*0070*/  UISETP.GE.U32.AND UP0, UPT, UR6, 0x200, UPT ;  /* 0x000002000600788c */ /* 0x000fc8000bf06070 */
[----:B------:R-:W-:-:S09]  /*0080*/  UISETP.GE.AND.EX UP0, UPT, UR7, URZ, UPT, UP0 ;  /* 0x000000ff0700728c */ /* 0x000fd2000bf06300 */
[----:B--2---:R-:W-:Y:S05]  /*0090*/  BRA.U !UP0, `(.L_x_1292) ;  /* 0x0000000108407547 */ /* 0x004fea000b800000 */
[----:B------:R-:W0:Y:S01]  /*00a0*/  S2R R0, SR_TID.X ;  /* 0x0000000000007919 */ /* 0x000e220000002100 */
[----:B------:R-:W1:Y:S01]  /*00b0*/  LDCU.64 UR10, c[0x0][0x388] ;  /* 0x00007100ff0a77ac */ /* 0x000e620008000a00 */
[----:B0-----:R-:W-:-:S05]  /*00c0*/  IADD3 R0, P0, PT, R0, UR4, RZ ;  /* 0x0000000400007c10 */ /* 0x001fca000ff1e0ff */
[----:B------:R-:W-:Y:S02]  /*00d0*/  IMAD.X R3, RZ, RZ, UR5, P0 ;  /* 0x00000005ff037e24 */ /* 0x000fe400080e06ff */
[----:B------:R-:W-:-:S03]  /*00e0*/  IMAD.SHL.U32 R4, R0, 0x4, RZ ;  /* 0x0000000400047824 */ /* 0x000fc600078e00ff */
[----:B------:R-:W-:Y:S02]  /*00f0*/  SHF.L.U64.HI R0, R0, 0x2, R3 ;  /* 0x0000000200007819 */ /* 0x000fe40000010203 */
[----:B-1----:R-:W-:-:S04]  /*0100*/  IADD3 R2, P0, PT, R4, UR10, RZ ;  /* 0x0000000a04027c10 */ /* 0x002fc8000ff1e0ff */
[----:B------:R-:W-:Y:S01]  /*0110*/  IADD3.X R3, PT, PT, R0, UR11, RZ, P0, !PT ;  /* 0x0000000b00037c10 */ /* 0x000fe200087fe4ff */
[----:B------:R-:W0:Y:S04]  /*0120*/  LDCU.64 UR10, c[0x0][0x390] ;  /* 0x00007200ff0a77ac */ /* 0x000e280008000a00 */
[----:B------:R-:W2:Y:S01]  /*0130*/  LDG.E R7, desc[UR8][R2.64] ;  /* 0x0000000802077981 */ /* 0x000ea2000c1e1900 */
[----:B0-----:R-:W-:-:S04]  /*0140*/  IADD3 R4, P0, PT, R4, UR10, RZ ;  /* 0x0000000a04047c10 */ /* 0x001fc8000ff1e0ff */
[----:B------:R-:W-:-:S05]  /*0150*/  IADD3.X R5, PT, PT, R0, UR11, RZ, P0, !PT ;  /* 0x0000000b00057c10 */ /* 0x000fca00087fe4ff */
[----:B--2---:R-:W-:Y:S04]  /*0160*/  STG.E desc[UR8][R4.64], R7 ;  /* 0x0000000704007986 */ /* 0x004fe8000c101908 */
[----:B------:R-:W2:Y:S04]  /*0170*/  LDG.E R9, desc[UR8][R2.64+0x400] ;  /* 0x0004000802097981 */ /* 0x000ea8000c1e1900 */
[----:B--2---:R-:W-:Y:S01]  /*0180*/  STG.E desc[UR8][R4.64+0x400], R9 ;  /* 0x0004000904007986 */ /* 0x004fe2000c101908 */
[----:B------:R-:W-:Y:S05]  /*0190*/  EXIT ;  /* 0x000000000000794d */ /* 0x000fea0003800000 */
.L_x_1292:
[----:B------:R-:W0:Y:S01]  /*01a0*/  S2R R0, SR_TID.X ;  /* 0x0000000000007919 */ /* 0x000e220000002100 */
[----:B------:R-:W-:Y:S01]  /*01b0*/  USHF.R.S32.HI UR7, URZ, 0x1f, UR6 ;  /* 0x0000001fff077899 */ /* 0x000fe20008011406 */
[----:B------:R-:W-:Y:S05]  /*01c0*/  BSSY.RECONVERGENT B0, `(.L_x_1293) ;  /* 0x0000015000007945 */ /* 0x000fea0003800200 */
[----:B------:R-:W-:Y:S01]  /*01d0*/  IMAD.U32 R3, RZ, RZ, UR7 ;  /* 0x00000007ff037e24 */ /* 0x000fe2000f8e00ff */
[C---:B0-----:R-:W-:Y:S01]  /*01e0*/  ISETP.LT.U32.AND P0, PT, R0.reuse, UR6, PT ;  /* 0x0000000600007c0c */ /* 0x041fe2000bf01070 */
[----:B------:R-:W-:-:S03]  /*01f0*/  VIADD R2, R0, 0x100 ;  /* 0x0000010000027836 */ /* 0x000fc60000000000 */
[----:B------:R-:W-:Y:S02]  /*0200*/  ISETP.GT.AND.EX P0, PT, R3, RZ, PT, P0 ;  /* 0x000000ff0300720c */ /* 0x000fe40003f04300 */
[----:B------:R-:W-:Y:S01]  /*0210*/  ISETP.LT.U32.AND P1, PT, R2, UR6, PT ;  /* 0x0000000602007c0c */ /* 0x000fe2000bf21070 */
[----:B------:R-:W-:-:S05]  /*0220*/  IMAD.U32 R2, RZ, RZ, UR7 ;  /* 0x00000007ff027e24 */ /* 0x000fca000f8e00ff */
[----:B------:R-:W-:-:S05]  /*0230*/  ISETP.GT.AND.EX P1, PT, R2, RZ, PT, P1 ;  /* 0x000000ff0200720c */ /* 0x000fca0003f24310 */
[----:B------:R-:W-:Y:S08]  /*0240*/  @!P0 BRA `(.L_x_1294) ;  /* 0x0000000000308947 */ /* 0x000ff00003800000 */
[----:B------:R-:W0:Y:S01]  /*0250*/  LDCU.64 UR10, c[0x0][0x388] ;  /* 0x00007100ff0a77ac */ /* 0x000e220008000a00 */
[----:B------:R-:W-:-:S05]  /*0260*/  IADD3 R2, P0, PT, R0, UR4, RZ ;  /* 0x0000000400027c10 */ /* 0x000fca000ff1e0ff */
[----:B------:R-:W-:Y:S02]  /*0270*/  IMAD.X R3, RZ, RZ, UR5, P0 ;  /* 0x00000005ff037e24 */ /* 0x000fe400080e06ff */
[----:B------:R-:W-:-:S03]  /*0280*/  IMAD.SHL.U32 R4, R2, 0x4, RZ ;  /* 0x0000000402047824 */ /* 0x000fc600078e00ff */
[----:B------:R-:W-:Y:S02]  /*0290*/  SHF.L.U64.HI R5, R2, 0x2, R3 ;  /* 0x0000000202057819 */ /* 0x000fe40000010203 */
[----:B0-----:R-:W-:-:S04]  /*02a0*/  IADD3 R2, P0, PT, R4, UR10, RZ ;  /* 0x0000000a04027c10 */ /* 0x001fc8000ff1e0ff */
[----:B------:R-:W-:Y:S01]  /*02b0*/  IADD3.X R3, PT, PT, R5, UR11, RZ, P0, !PT ;  /* 0x0000000b05037c10 */ /* 0x000fe200087fe4ff */
[----:B------:R-:W0:Y:S05]  /*02c0*/  LDCU.64 UR10, c[0x0][0x390] ;  /* 0x00007200ff0a77ac */ /* 0x000e2a0008000a00 */
[----:B------:R-:W2:Y:S01]  /*02d0*/  LDG.E R3, desc[UR8][R2.64] ;  /* 0x0000000802037981 */ /* 0x000ea2000c1e1900 */
[----:B0-----:R-:W-:-:S04]  /*02e0*/  IADD3 R4, P0, PT, R4, UR10, RZ ;  /* 0x0000000a04047c10 */ /* 0x001fc8000ff1e0ff */
[----:B------:R-:W-:-:S05]  /*02f0*/  IADD3.X R5, PT, PT, R5, UR11, RZ, P0, !PT ;  /* 0x0000000b05057c10 */ /* 0x000fca00087fe4ff */
[----:B--2---:R0:W-:Y:S04]  /*0300*/  STG.E desc[UR8][R4.64], R3 ;  /* 0x0000000304007986 */ /* 0x0041e8000c101908 */
.L_x_1294:
[----:B------:R-:W-:Y:S05]  /*0310*/  BSYNC.RECONVERGENT B0 ;  /* 0x0000000000007941 */ /* 0x000fea0003800200 */
.L_x_1293:
[----:B------:R-:W-:Y:S05]  /*0320*/  @!P1 EXIT ;  /* 0x000000000000994d */ /* 0x000fea0003800000 */
[----:B------:R-:W1:Y:S01]  /*0330*/  LDCU.64 UR6, c[0x0][0x388] ;  /* 0x00007100ff0677ac */ /* 0x000e620008000a00 */
[----:B------:R-:W-:-:S05]  /*0340*/  IADD3 R0, P0, PT, R0, UR4, RZ ;  /* 0x0000000400007c10 */ /* 0x000fca000ff1e0ff */
[----:B0-----:R-:W-:Y:S02]  /*0350*/  IMAD.X R3, RZ, RZ, UR5, P0 ;  /* 0x00000005ff037e24 */ /* 0x001fe400080e06ff */
[----:B------:R-:W-:-:S03]  /*0360*/  IMAD.SHL.U32 R4, R0, 0x4, RZ ;  /* 0x0000000400047824 */ /* 0x000fc600078e00ff */
[----:B------:R-:W-:Y:S02]  /*0370*/  SHF.L.U64.HI R0, R0, 0x2, R3 ;  /* 0x0000000200007819 */ /* 0x000fe40000010203 */
[----:B-1----:R-:W-:-:S04]  /*0380*/  IADD3 R2, P0, PT, R4, UR6, RZ ;  /* 0x0000000604027c10 */ /* 0x002fc8000ff1e0ff */
[----:B------:R-:W-:Y:S01]  /*0390*/  IADD3.X R3, PT, PT, R0, UR7, RZ, P0, !PT ;  /* 0x0000000700037c10 */ /* 0x000fe200087fe4ff */
[----:B------:R-:W0:Y:S05]  /*03a0*/  LDCU.64 UR6, c[0x0][0x390] ;  /* 0x00007200ff0677ac */ /* 0x000e2a0008000a00 */
[----:B------:R-:W2:Y:S01]  /*03b0*/  LDG.E R3, desc[UR8][R2.64+0x400] ;  /* 0x0004000802037981 */ /* 0x000ea2000c1e1900 */
[----:B0-----:R-:W-:-:S04]  /*03c0*/  IADD3 R4, P0, PT, R4, UR6, RZ ;  /* 0x0000000604047c10 */ /* 0x001fc8000ff1e0ff */
[----:B------:R-:W-:-:S05]  /*03d0*/  IADD3.X R5, PT, PT, R0, UR7, RZ, P0, !PT ;  /* 0x0000000700057c10 */ /* 0x000fca00087fe4ff */
[----:B--2---:R-:W-:Y:S01]  /*03e0*/  STG.E desc[UR8][R4.64+0x400], R3 ;  /* 0x0004000304007986 */ /* 0x004fe2000c101908 */
[----:B------:R-:W-:Y:S05]  /*03f0*/  EXIT ;  /* 0x000000000000794d */ /* 0x000fea0003800000 */
.L_x_1295:
        /* <DEDUP_REMOVED lines=16> */
.L_x_1311:


//--------------------- .text._ZN3cub18CUB_300001_SM_10006detail8for_each13static_kernelINS2_12policy_hub_t12policy_500_tElN6thrust24THRUST_300001_SM_1000_NS8cuda_cub13__swap_ranges6swap_fINS7_6detail15normal_iteratorINS7_10device_ptrIiEEEENS7_16reverse_iteratorISF_EEEEEEvT0_T1_ --------------------------
	.section	.text._ZN3cub18CUB_300001_SM_10006detail8for_each13static_kernelINS2_12policy_hub_t12policy_500_tElN6thrust24THRUST_300001_SM_1000_NS8cuda_cub13__swap_ranges6swap_fINS7_6detail15normal_iteratorINS7_10device_ptrIiEEEENS7_16reverse_iteratorISF_EEEEEEvT0_T1_,"ax",@progbits
	.align	128
        .global         _ZN3cub18CUB_300001_SM_10006detail8for_each13static_kernelINS2_12policy_hub_t12policy_500_tElN6thrust24THRUST_300001_SM_1000_NS8cuda_cub13__swap_ranges6swap_fINS7_6detail15normal_iteratorINS7_10device_ptrIiEEEENS7_16reverse_iteratorISF_EEEEEEvT0_T1_
        .type           _ZN3cub18CUB_300001_SM_10006detail8for_each13static_kernelINS2_12policy_hub_t12policy_500_tElN6thrust24THRUST_300001_SM_1000_NS8cuda_cub13__swap_ranges6swap_fINS7_6detail15normal_iteratorINS7_10device_ptrIiEEEENS7_16reverse_iteratorISF_EEEEEEvT0_T1_,@function
        .size           _ZN3cub18CUB_300001_SM_10006detail8for_each13static_kernelINS2_12policy_hub_t12policy_500_tElN6thrust24THRUST_300001_SM_1000_NS8cuda_cub13__swap_ranges6swap_fINS7_6detail15normal_iteratorINS7_10device_ptrIiEEEENS7_16reverse_iteratorISF_EEEEEEvT0_T1_,(.L_x_1312 - _ZN3cub18CUB_300001_SM_10006detail8for_each13static_kernelINS2_12policy_hub_t12policy_500_tElN6thrust24THRUST_300001_SM_1000_NS8cuda_cub13__swap_ranges6swap_fINS7_6detail15normal_iteratorINS7_10device_ptrIiEEEENS7_16reverse_iteratorISF_EEEEEEvT0_T1_)
        .other          _ZN3cub18CUB_300001_SM_10006detail8for_each13static_kernelINS2_12policy_hub_t12policy_500_tElN6thrust24THRUST_300001_SM_1000_NS8cuda_cub13__swap_ranges6swap_fINS7_6detail15normal_iteratorINS7_10device_ptrIiEEEENS7_16reverse_iteratorISF_EEEEEEvT0_T1_,@"STO_CUDA_ENTRY STV_DEFAULT"
_ZN3cub18CUB_300001_SM_10006detail8for_each13static_kernelINS2_12policy_hub_t12policy_500_tElN6thrust24THRUST_300001_SM_1000_NS8cuda_cub13__swap_ranges6swap_fINS7_6detail15normal_iteratorINS7_10device_ptrIiEEEENS7_16reverse_iteratorISF_EEEEEEvT0_T1_:
.text._ZN3cub18CUB_300001_SM_10006detail8for_each13static_kernelINS2_12policy_hub_t12policy_500_tElN6thrust24THRUST_300001_SM_1000_NS8cuda_cub13__swap_ranges6swap_fINS7_6detail15normal_iteratorINS7_10device_ptrIiEEEENS7_16reverse_iteratorISF_EEEEEEvT0_T1_:
        /* <DEDUP_REMOVED lines=12> */
[----:B------:R-:W2:Y:S01]  /*00c0*/  LDCU.64 UR12, c[0x0][0x390] ;  /* 0x00007200ff0c77ac */ /* 0x000ea20008000a00 */
[----:B0-----:R-:W-:-:S05]  /*00d0*/  IADD3 R0, P0, PT, R0, UR4, RZ ;  /* 0x0000000400007c10 */ /* 0x001fca000ff1e0ff */
[----:B------:R-:W-:Y:S02]  /*00e0*/  IMAD.SHL.U32 R4, R0, 0x4, RZ ;  /* 0x0000000400047824 */ /* 0x000fe400078e00ff */
[----:B------:R-:W-:-:S03]  /*00f0*/  IMAD.X R3, RZ, RZ, UR5, P0 ;  /* 0x00000005ff037e24 */ /* 0x000fc600080e06ff */
[----:B-1----:R-:W-:Y:S02]  /*0100*/  IADD3 R2, P0, PT, R4, UR10, RZ ;  /* 0x0000000a04027c10 */ /* 0x002fe4000ff1e0ff */
[----:B------:R-:W-:Y:S02]  /*0110*/  SHF.L.U64.HI R0, R0, 0x2, R3 ;  /* 0x0000000200007819 */ /* 0x000fe40000010203 */
[----:B--2---:R-:W-:Y:S02]  /*0120*/  IADD3 R4, P1, PT, -R4, UR12, RZ ;  /* 0x0000000c04047c10 */ /* 0x004fe4000ff3e1ff */
[C---:B------:R-:W-:Y:S02]  /*0130*/  IADD3.X R3, PT, PT, R0.reuse, UR11, RZ, P0, !PT ;  /* 0x0000000b00037c10 */ /* 0x040fe400087fe4ff */
[----:B------:R-:W-:-:S03]  /*0140*/  IADD3.X R5, PT, PT, ~R0, UR13, RZ, P1, !PT ;  /* 0x0000000d00057c10 */ /* 0x000fc60008ffe5ff */
[----:B------:R-:W2:Y:S04]  /*0150*/  LDG.E R7, desc[UR8][R2.64] ;  /* 0x0000000802077981 */ /* 0x000ea8000c1e1900 */
[----:B------:R-:W3:Y:S04]  /*0160*/  LDG.E R9, desc[UR8][R4.64+-0x4] ;  /* 0xfffffc0804097981 */ /* 0x000ee8000c1e1900 */
[----:B---3--:R-:W-:Y:S04]  /*0170*/  STG.E desc[UR8][R2.64], R9 ;  /* 0x0000000902007986 */ /* 0x008fe8000c101908 */
[----:B--2---:R-:W-:Y:S04]  /*0180*/  STG.E desc[UR8][R4.64+-0x4], R7 ;  /* 0xfffffc0704007986 */ /* 0x004fe8000c101908 */
[----:B------:R-:W2:Y:S04]  /*0190*/  LDG.E R13, desc[UR8][R4.64+-0x404] ;  /* 0xfffbfc08040d7981 */ /* 0x000ea8000c1e1900 */
[----:B------:R-:W3:Y:S04]  /*01a0*/  LDG.E R11, desc[UR8][R2.64+0x400] ;  /* 0x00040008020b7981 */ /* 0x000ee8000c1e1900 */
[----:B--2---:R-:W-:Y:S04]  /*01b0*/  STG.E desc[UR8][R2.64+0x400], R13 ;  /* 0x0004000d02007986 */ /* 0x004fe8000c101908 */
[----:B---3--:R-:W-:Y:S01]  /*01c0*/  STG.E desc[UR8][R4.64+-0x404], R11 ;  /* 0xfffbfc0b04007986 */ /* 0x008fe2000c101908 */
[----:B------:R-:W-:Y:S05]  /*01d0*/  EXIT ;  /* 0x000000000000794d */ /* 0x000fea0003800000 */
.L_x_1296:
        /* <DEDUP_REMOVED lines=12> */
[----:B------:R-:W-:Y:S01]  /*02a0*/  IADD3 R2, P1, PT, R0, UR4, RZ ;  /* 0x0000000400027c10 */ /* 0x000fe2000ff3e0ff */
[----:B------:R-:W1:Y:S04]  /*02b0*/  LDCU.64 UR12, c[0x0][0x390] ;  /* 0x00007200ff0c77ac */ /* 0x000e680008000a00 */
[----:B------:R-:W-:Y:S02]  /*02c0*/  IMAD.X R3, RZ, RZ, UR5, P1 ;  /* 0x00000005ff037e24 */ /* 0x000fe400088e06ff */
[----:B------:R-:W-:-:S03]  /*02d0*/  IMAD.SHL.U32 R4, R2, 0x4, RZ ;  /* 0x0000000402047824 */ /* 0x000fc600078e00ff */
[----:B------:R-:W-:Y:S02]  /*02e0*/  SHF.L.U64.HI R5, R2, 0x2, R3 ;  /* 0x0000000202057819 */ /* 0x000fe40000010203 */
[C---:B0-----:R-:W-:Y:S02]  /*02f0*/  IADD3 R2, P1, PT, R4.reuse, UR10, RZ ;  /* 0x0000000a04027c10 */ /* 0x041fe4000ff3e0ff */
[----:B-1----:R-:W-:Y:S02]  /*0300*/  IADD3 R4, P2, PT, -R4, UR12, RZ ;  /* 0x0000000c04047c10 */ /* 0x002fe4000ff5e1ff */
[C---:B------:R-:W-:Y:S02]  /*0310*/  IADD3.X R3, PT, PT, R5.reuse, UR11, RZ, P1, !PT ;  /* 0x0000000b05037c10 */ /* 0x040fe40008ffe4ff */
[----:B------:R-:W-:-:S03]  /*0320*/  IADD3.X R5, PT, PT, ~R5, UR13, RZ, P2, !PT ;  /* 0x0000000d05057c10 */ /* 0x000fc600097fe5ff */
[----:B------:R-:W2:Y:S04]  /*0330*/  LDG.E R7, desc[UR8][R2.64] ;  /* 0x0000000802077981 */ /* 0x000ea8000c1e1900 */
[----:B------:R-:W3:Y:S04]  /*0340*/  LDG.E R9, desc[UR8][R4.64+-0x4] ;  /* 0xfffffc0804097981 */ /* 0x000ee8000c1e1900 */
[----:B---3--:R0:W-:Y:S04]  /*0350*/  STG.E desc[UR8][R2.64], R9 ;  /* 0x0000000902007986 */ /* 0x0081e8000c101908 */
[----:B--2---:R0:W-:Y:S02]  /*0360*/  STG.E desc[UR8][R4.64+-0x4], R7 ;  /* 0xfffffc0704007986 */ /* 0x0041e4000c101908 */
.L_x_1298:
[----:B------:R-:W-:Y:S05]  /*0370*/  BSYNC.RECONVERGENT B0 ;  /* 0x0000000000007941 */ /* 0x000fea0003800200 */
.L_x_1297:
[----:B------:R-:W-:Y:S05]  /*0380*/  @!P0 EXIT ;  /* 0x000000000000894d */ /* 0x000fea0003800000 */
[----:B------:R-:W1:Y:S01]  /*0390*/  LDCU.64 UR6, c[0x0][0x388] ;  /* 0x00007100ff0677ac */ /* 0x000e620008000a00 */
[----:B------:R-:W-:Y:S01]  /*03a0*/  IADD3 R0, P0, PT, R0, UR4, RZ ;  /* 0x0000000400007c10 */ /* 0x000fe2000ff1e0ff */
[----:B------:R-:W2:Y:S04]  /*03b0*/  LDCU.64 UR10, c[0x0][0x390] ;  /* 0x00007200ff0a77ac */ /* 0x000ea80008000a00 */
[----:B0-----:R-:W-:Y:S02]  /*03c0*/  IMAD.SHL.U32 R4, R0, 0x4, RZ ;  /* 0x0000000400047824 */ /* 0x001fe400078e00ff */
[----:B------:R-:W-:-:S05]  /*03d0*/  IMAD.X R3, RZ, RZ, UR5, P0 ;  /* 0x00000005ff037e24 */ /* 0x000fca00080e06ff */
[----:B------:R-:W-:Y:S02]  /*03e0*/  SHF.L.U64.HI R0, R0, 0x2, R3 ;  /* 0x0000000200007819 */ /* 0x000fe40000010203 */
[C---:B-1----:R-:W-:Y:S02]  /*03f0*/  IADD3 R2, P0, PT, R4.reuse, UR6, RZ ;  /* 0x0000000604027c10 */ /* 0x042fe4000ff1e0ff */
[----:B--2---:R-:W-:Y:S02]  /*0400*/  IADD3 R4, P1, PT, -R4, UR10, RZ ;  /* 0x0000000a04047c10 */ /* 0x004fe4000ff3e1ff */
[C---:B------:R-:W-:Y:S02]  /*0410*/  IADD3.X R3, PT, PT, R0.reuse, UR7, RZ, P0, !PT ;  /* 0x0000000700037c10 */ /* 0x040fe400087fe4ff */
[----:B------:R-:W-:-:S03]  /*0420*/  IADD3.X R5, PT, PT, ~R0, UR11, RZ, P1, !PT ;  /* 0x0000000b00057c10 */ /* 0x000fc60008ffe5ff */
[----:B------:R-:W2:Y:S04]  /*0430*/  LDG.E R7, desc[UR8][R2.64+0x400] ;  /* 0x0004000802077981 */ /* 0x000ea8000c1e1900 */
[----:B------:R-:W3:Y:S04]  /*0440*/  LDG.E R9, desc[UR8][R4.64+-0x404] ;  /* 0xfffbfc0804097981 */ /* 0x000ee8000c1e1900 */
[----:B---3--:R-:W-:Y:S04]  /*0450*/  STG.E desc[UR8][R2.64+0x400], R9 ;  /* 0x0004000902007986 */ /* 0x008fe8000c101908 */
[----:B--2---:R-:W-:Y:S01]  /*0460*/  STG.E desc[UR8][R4.64+-0x404], R7 ;  /* 0xfffbfc0704007986 */ /* 0x004fe2000c101908 */
[----:B------:R-:W-:Y:S05]  /*0470*/  EXIT ;  /* 0x000000000000794d */ /* 0x000fea0003800000 */
.L_x_1299:
        /* <DEDUP_REMOVED lines=16> */
.L_x_1312:


//--------------------- .text._ZN3cub18CUB_300001_SM_10006detail8for_each13static_kernelINS2_12policy_hub_t12policy_500_tElN6thrust24THRUST_300001_SM_1000_NS8cuda_cub20__uninitialized_copy7functorINS7_6detail15normal_iteratorINS7_10device_ptrIiEEEENSC_INS7_7pointerIiNS8_5par_tENS7_11use_defaultESI_EEEEEEEEvT0_T1_ --------------------------
	.section	.text._ZN3cub18CUB_300001_SM_10006detail8for_each13static_kernelINS2_12policy_hub_t12policy_500_tElN6thrust24THRUST_300001_SM_1000_NS8cuda_cub20__uninitialized_copy7functorINS7_6detail15normal_iteratorINS7_10device_ptrIiEEEENSC_INS7_7pointerIiNS8_5par_tENS7_11use_defaultESI_EEEEEEEEvT0_T1_,"ax",@progbits
	.align	128
        .global         _ZN3cub18CUB_300001_SM_10006detail8for_each13static_kernelINS2_12policy_hub_t12policy_500_tElN6thrust24THRUST_300001_SM_1000_NS8cuda_cub20__uninitialized_copy7functorINS7_6detail15normal_iteratorINS7_10device_ptrIiEEEENSC_INS7_7pointerIiNS8_5par_tENS7_11use_defaultESI_EEEEEEEEvT0_T1_
        .type           _ZN3cub18CUB_300001_SM_10006detail8for_each13static_kernelINS2_12policy_hub_t12policy_500_tElN6thrust24THRUST_300001_SM_1000_NS8cuda_cub20__uninitialized_copy7functorINS7_6detail15normal_iteratorINS7_10device_ptrIiEEEENSC_INS7_7pointerIiNS8_5par_tENS7_11use_defaultESI_EEEEEEEEvT0_T1_,@function
        .size           _ZN3cub18CUB_300001_SM_10006detail8for_each13static_kernelINS2_12policy_hub_t12policy_500_tElN6thrust24THRUST_300001_SM_1000_NS8cuda_cub20__uninitialized_copy7functorINS7_6detail15normal_iteratorINS7_10device_ptrIiEEEENSC_INS7_7pointerIiNS8_5par_tENS7_11use_defaultESI_EEEEEEEEvT0_T1_,(.L_x_1313 - _ZN3cub18CUB_300001_SM_10006detail8for_each13static_kernelINS2_12policy_hub_t12policy_500_tElN6thrust24THRUST_300001_SM_1000_NS8cuda_cub20__uninitialized_copy7functorINS7_6detail15normal_iteratorINS7_10device_ptrIiEEEENSC_INS7_7pointerIiNS8_5par_tENS7_11use_defaultESI_EEEEEEEEvT0_T1_)
        .other          _ZN3cub18CUB_300001_SM_10006detail8for_each13static_kernelINS2_12policy_hub_t12policy_500_tElN6thrust24THRUST_300001_SM_1000_NS8cuda_cub20__uninitialized_copy7functorINS7_6detail15normal_iteratorINS7_10device_ptrIiEEEENSC_INS7_7pointerIiNS8_5par_tENS7_11use_defaultESI_EEEEEEEEvT0_T1_,@"STO_CUDA_ENTRY STV_DEFAULT"
_ZN3cub18CUB_300001_SM_10006detail8for_each13static_kernelINS2_12policy_hub_t12policy_500_tElN6thrust24THRUST_300001_SM_1000_NS8cuda_cub20__uninitialized_copy7functorINS7_6detail15normal_iteratorINS7_10device_ptrIiEEEENSC_INS7_7pointerIiNS8_5par_tENS7_11use_defaultESI_EEEEEEEEvT0_T1_:
.text._ZN3cub18CUB_300001_SM_10006detail8for_each13static_kernelINS2_12policy_hub_t12policy_500_tElN6thrust24THRUST_300001_SM_1000_NS8cuda_cub20__uninitialized_copy7functorINS7_6detail15normal_iteratorINS7_10device_ptrIiEEEENSC_INS7_7pointerIiNS8_5par_tENS7_11use_defaultESI_EEEEEEEEvT0_T1_:
        /* <DEDUP_REMOVED lines=26> */
.L_x_1300:
        /* <DEDUP_REMOVED lines=23> */
.L_x_1302:
[----:B------:R-:W-:Y:S05]  /*0310*/  BSYNC.RECONVERGENT B0 ;  /* 0x0000000000007941 */ /* 0x000fea0003800200 */
.L_x_1301:
        /* <DEDUP_REMOVED lines=14> */
.L_x_1303:
        /* <DEDUP_REMOVED lines=16> */
.L_x_1313:


//--------------------- .text._ZN3cub18CUB_300001_SM_10006detail11EmptyKernelIvEEvv --------------------------
	.section	.text._ZN3cub18CUB_300001_SM_10006detail11EmptyKernelIvEEvv,"ax",@progbits
	.align	128
        .global         _ZN3cub18CUB_300001_SM_10006detail11EmptyKernelIvEEvv
        .type           _ZN3cub18CUB_300001_SM_10006detail11EmptyKernelIvEEvv,@function
        .size           _ZN3cub18CUB_300001_SM_10006detail11EmptyKernelIvEEvv,(.L_x_1314 - _ZN3cub18CUB_300001_SM_10006detail11EmptyKernelIvEEvv)
        .other          _ZN3cub18CUB_300001_SM_10006detail11EmptyKernelIvEEvv,@"STO_CUDA_ENTRY STV_DEFAULT"
_ZN3cub18CUB_300001_SM_10006detail11EmptyKernelIvEEvv:
.text._ZN3cub18CUB_300001_SM_10006detail11EmptyKernelIvEEvv:
[----:B------:R-:W-:Y:S01]  /*0000*/  LDC R1, c[0x0][0x37c] ;  /* 0x0000df00ff017b82 */ /* 0x000fe20000000800 */
[----:B------:R-:W-:Y:S05]  /*0010*/  EXIT ;  /* 0x000000000000794d */ /* 0x000fea0003800000 */
.L_x_1304:
        /* <DEDUP_REMOVED lines=14> */
.L_x_1314:


//--------------------- .nv.shared._ZN3cub18CUB_300001_SM_10006detail6select23DeviceSelectSweepKernelINS2_10policy_hubIiilLb0ELNS0_10SelectImplE2EE10Policy1000EPiN6thrust24THRUST_300001_SM_1000_NS6detail15normal_iteratorINSA_10device_ptrIiEEEESF_PlNS0_13ScanTileStateIiLb1EEE7is_evenNS0_8NullTypeEiNS2_19streaming_context_tIlLb1EEELS5_2EEEvT0_T1_T2_T3_T4_T5_T6_T7_iT8_NS1_7vsmem_tE --------------------------
	.section	.nv.shared._ZN3cub18CUB_300001_SM_10006detail6select23DeviceSelectSweepKernelINS2_10policy_hubIiilLb0ELNS0_10SelectImplE2EE10Policy1000EPiN6thrust24THRUST_300001_SM_1000_NS6detail15normal_iteratorINSA_10device_ptrIiEEEESF_PlNS0_13ScanTileStateIiLb1EEE7is_evenNS0_8NullTypeEiNS2_19streaming_context_tIlLb1EEELS5_2EEEvT0_T1_T2_T3_T4_T5_T6_T7_iT8_NS1_7vsmem_tE,"aw",@nobits
	.sectionflags	@""
	.align	16
.nv.shared._ZN3cub18CUB_300001_SM_10006detail6select23DeviceSelectSweepKernelINS2_10policy_hubIiilLb0ELNS0_10SelectImplE2EE10Policy1000EPiN6thrust24THRUST_300001_SM_1000_NS6detail15normal_iteratorINSA_10device_ptrIiEEEESF_PlNS0_13ScanTileStateIiLb1EEE7is_evenNS0_8NullTypeEiNS2_19streaming_context_tIlLb1EEELS5_2EEEvT0_T1_T2_T3_T4_T5_T6_T7_iT8_NS1_7vsmem_tE:
	.zero		20736


//--------------------- .nv.shared.reserved.0     --------------------------
	.section	.nv.shared.reserved.0,"aw",@nobits
	.weak		__nv_reservedSMEM_offset_0_alias
	.size		__nv_reservedSMEM_offset_0_alias, 0, 64
	.other		__nv_reservedSMEM_offset_0_alias,@"STO_CUDA_RESERVED_SHARED STV_DEFAULT"
__nv_reservedSMEM_offset_0_alias:
	.zero		0
	.zero		64


//--------------------- .nv.global                --------------------------
	.section	.nv.global,"aw",@nobits
.nv.global:
	.type		_ZN34_INTERNAL_1b98f244_4_k_cu__Z4testv6thrust24THRUST_300001_SM_1000_NS12placeholders2_8E,@object
	.size		_ZN34_INTERNAL_1b98f244_4_k_cu__Z4testv6thrust24THRUST_300001_SM_1000_NS12placeholders2_8E,(_ZN34_INTERNAL_1b98f244_4_k_cu__Z4testv4cuda3std3__436_GLOBAL__N__1b98f244_4_k_cu__Z4testv6ignoreE - _ZN34_INTERNAL_1b98f244_4_k_cu__Z4testv6thrust24THRUST_300001_SM_1000_NS12placeholders2_8E)
_ZN34_INTERNAL_1b98f244_4_k_cu__Z4testv6thrust24THRUST_300001_SM_1000_NS12placeholders2_8E:
	.zero		1
	.type		_ZN34_INTERNAL_1b98f244_4_k_cu__Z4testv4cuda3std3__436_GLOBAL__N__1b98f244_4_k_cu__Z4testv6ignoreE,@object
	.size		_ZN34_INTERNAL_1b98f244_4_k_cu__Z4testv4cuda3std3__436_GLOBAL__N__1b98f244_4_k_cu__Z4testv6ignoreE,(_ZN34_INTERNAL_1b98f244_4_k_cu__Z4testv4cuda3std6ranges3__45__cpo4dataE - _ZN34_INTERNAL_1b98f244_4_k_cu__Z4testv4cuda3std3__436_GLOBAL__N__1b98f244_4_k_cu__Z4testv6ignoreE)
_ZN34_INTERNAL_1b98f244_4_k_cu__Z4testv4cuda3std3__436_GLOBAL__N__1b98f244_4_k_cu__Z4testv6ignoreE:
	.zero		1
	.type		_ZN34_INTERNAL_1b98f244_4_k_cu__Z4testv4cuda3std6ranges3__45__cpo4dataE,@object
	.size		_ZN34_INTERNAL_1b98f244_4_k_cu__Z4testv4cuda3std6ranges3__45__cpo4dataE,(_ZN34_INTERNAL_1b98f244_4_k_cu__Z4testv6thrust24THRUST_300001_SM_1000_NS6system3cpp3parE - _ZN34_INTERNAL_1b98f244_4_k_cu__Z4testv4cuda3std6ranges3__45__cpo4dataE)
_ZN34_INTERNAL_1b98f244_4_k_cu__Z4testv4cuda3std6ranges3__45__cpo4dataE:
	.zero		1
	.type		_ZN34_INTERNAL_1b98f244_4_k_cu__Z4testv6thrust24THRUST_300001_SM_1000_NS6system3cpp3parE,@object
	.size		_ZN34_INTERNAL_1b98f244_4_k_cu__Z4testv6thrust24THRUST_300001_SM_1000_NS6system3cpp3parE,(_ZN34_INTERNAL_1b98f244_4_k_cu__Z4testv4cuda3std3__45__cpo5beginE - _ZN34_INTERNAL_1b98f244_4_k_cu__Z4testv6thrust24THRUST_300001_SM_1000_NS6system3cpp3parE)
_ZN34_INTERNAL_1b98f244_4_k_cu__Z4testv6thrust24THRUST_300001_SM_1000_NS6system3cpp3parE:
	.zero		1
	.type		_ZN34_INTERNAL_1b98f244_4_k_cu__Z4testv4cuda3std3__45__cpo5beginE,@object
	.size		_ZN34_INTERNAL_1b98f244_4_k_cu__Z4testv4cuda3std3__45__cpo5beginE,(_ZN34_INTERNAL_1b98f244_4_k_cu__Z4testv4cuda3std6ranges3__45__cpo5beginE - _ZN34_INTERNAL_1b98f244_4_k_cu__Z4testv4cuda3std3__45__cpo5beginE)
_ZN34_INTERNAL_1b98f244_4_k_cu__Z4testv4cuda3std3__45__cpo5beginE:
	.zero		1
	.type		_ZN34_INTERNAL_1b98f244_4_k_cu__Z4testv4cuda3std6ranges3__45__cpo5beginE,@object
	.size		_ZN34_INTERNAL_1b98f244_4_k_cu__Z4testv4cuda3std6ranges3__45__cpo5beginE,(_ZN34_INTERNAL_1b98f244_4_k_cu__Z4testv6thrust24THRUST_300001_SM_1000_NS6deviceE - _ZN34_INTERNAL_1b98f244_4_k_cu__Z4testv4cuda3std6ranges3__45__cpo5beginE)
_ZN34_INTERNAL_1b98f244_4_k_cu__Z4testv4cuda3std6ranges3__45__cpo5beginE:
	.zero		1
	.type		_ZN34_INTERNAL_1b98f244_4_k_cu__Z4testv6thrust24THRUST_300001_SM_1000_NS6deviceE,@object
	.size		_ZN34_INTERNAL_1b98f244_4_k_cu__Z4testv6thrust24THRUST_300001_SM_1000_NS6deviceE,(_ZN34_INTERNAL_1b98f244_4_k_cu__Z4testv4cuda3std3__47nulloptE - _ZN34_INTERNAL_1b98f244_4_k_cu__Z4testv6thrust24THRUST_300001_SM_1000_NS6deviceE)
_ZN34_INTERNAL_1b98f244_4_k_cu__Z4testv6thrust24THRUST_300001_SM_1000_NS6deviceE:
	.zero		1
	.type		_ZN34_INTERNAL_1b98f244_4_k_cu__Z4testv4cuda3std3__47nulloptE,@object
	.size		_ZN34_INTERNAL_1b98f244_4_k_cu__Z4testv4cuda3std3__47nulloptE,(_ZN34_INTERNAL_1b98f244_4_k_cu__Z4testv4cuda3std6ranges3__45__cpo8distanceE - _ZN34_INTERNAL_1b98f244_4_k_cu__Z4testv4cuda3std3__47nulloptE)
_ZN34_INTERNAL_1b98f244_4_k_cu__Z4testv4cuda3std3__47nulloptE:
	.zero		1
	.type		_ZN34_INTERNAL_1b98f244_4_k_cu__Z4testv4cuda3std6ranges3__45__cpo8distanceE,@object
	.size		_ZN34_INTERNAL_1b98f244_4_k_cu__Z4testv4cuda3std6ranges3__45__cpo8distanceE,(_ZN34_INTERNAL_1b98f244_4_k_cu__Z4testv6thrust24THRUST_300001_SM_1000_NS12placeholders2_4E - _ZN34_INTERNAL_1b98f244_4_k_cu__Z4testv4cuda3std6ranges3__45__cpo8distanceE)
_ZN34_INTERNAL_1b98f244_4_k_cu__Z4testv4cuda3std6ranges3__45__cpo8distanceE:
	.zero		1
	.type		_ZN34_INTERNAL_1b98f244_4_k_cu__Z4testv6thrust24THRUST_300001_SM_1000_NS12placeholders2_4E,@object
	.size		_ZN34_INTERNAL_1b98f244_4_k_cu__Z4testv6thrust24THRUST_300001_SM_1000_NS12placeholders2_4E,(_ZN34_INTERNAL_1b98f244_4_k_cu__Z4testv4cuda3std3__45__cpo6rbeginE - _ZN34_INTERNAL_1b98f244_4_k_cu__Z4testv6thrust24THRUST_300001_SM_1000_NS12placeholders2_4E)
_ZN34_INTERNAL_1b98f244_4_k_cu__Z4testv6thrust24THRUST_300001_SM_1000_NS12placeholders2_4E:
	.zero		1
	.type		_ZN34_INTERNAL_1b98f244_4_k_cu__Z4testv4cuda3std3__45__cpo6rbeginE,@object
	.size		_ZN34_INTERNAL_1b98f244_4_k_cu__Z4testv4cuda3std3__45__cpo6rbeginE,(_ZN34_INTERNAL_1b98f244_4_k_cu__Z4testv4cuda3std6ranges3__45__cpo7advanceE - _ZN34_INTERNAL_1b98f244_4_k_cu__Z4testv4cuda3std3__45__cpo6rbeginE)
_ZN34_INTERNAL_1b98f244_4_k_cu__Z4testv4cuda3std3__45__cpo6rbeginE:
	.zero		1
	.type		_ZN34_INTERNAL_1b98f244_4_k_cu__Z4testv4cuda3std6ranges3__45__cpo7advanceE,@object
	.size		_ZN34_INTERNAL_1b98f244_4_k_cu__Z4testv4cuda3std6ranges3__45__cpo7advanceE,(_ZN34_INTERNAL_1b98f244_4_k_cu__Z4testv6thrust24THRUST_300001_SM_1000_NS12placeholders3_10E - _ZN34_INTERNAL_1b98f244_4_k_cu__Z4testv4cuda3std6ranges3__45__cpo7advanceE)
_ZN34_INTERNAL_1b98f244_4_k_cu__Z4testv4cuda3std6ranges3__45__cpo7advanceE:
	.zero		1
	.type		_ZN34_INTERNAL_1b98f244_4_k_cu__Z4testv6thrust24THRUST_300001_SM_1000_NS12placeholders3_10E,@object
	.size		_ZN34_INTERNAL_1b98f244_4_k_cu__Z4testv6thrust24THRUST_300001_SM_1000_NS12placeholders3_10E,(_ZN34_INTERNAL_1b98f244_4_k_cu__Z4testv4cuda3std3__48in_placeE - _ZN34_INTERNAL_1b98f244_4_k_cu__Z4testv6thrust24THRUST_300001_SM_1000_NS12placeholders3_10E)
_ZN34_INTERNAL_1b98f244_4_k_cu__Z4testv6thrust24THRUST_300001_SM_1000_NS12placeholders3_10E:
	.zero		1
	.type		_ZN34_INTERNAL_1b98f244_4_k_cu__Z4testv4cuda3std3__48in_placeE,@object
	.size		_ZN34_INTERNAL_1b98f244_4_k_cu__Z4testv4cuda3std3__48in_placeE,(_ZN34_INTERNAL_1b98f244_4_k_cu__Z4testv4cuda3std6ranges3__45__cpo4sizeE - _ZN34_INTERNAL_1b98f244_4_k_cu__Z4testv4cuda3std3__48in_placeE)
_ZN34_INTERNAL_1b98f244_4_k_cu__Z4testv4cuda3std3__48in_placeE:
	.zero		1
	.type		_ZN34_INTERNAL_1b98f244_4_k_cu__Z4testv4cuda3std6ranges3__45__cpo4sizeE,@object
	.size		_ZN34_INTERNAL_1b98f244_4_k_cu__Z4testv4cuda3std6ranges3__45__cpo4sizeE,(_ZN34_INTERNAL_1b98f244_4_k_cu__Z4testv6thrust24THRUST_300001_SM_1000_NS12placeholders2_2E - _ZN34_INTERNAL_1b98f244_4_k_cu__Z4testv4cuda3std6ranges3__45__cpo4sizeE)
_ZN34_INTERNAL_1b98f244_4_k_cu__Z4testv4cuda3std6ranges3__45__cpo4sizeE:
	.zero		1
	.type		_ZN34_INTERNAL_1b98f244_4_k_cu__Z4testv6thrust24THRUST_300001_SM_1000_NS12placeholders2_2E,@object
	.size		_ZN34_INTERNAL_1b98f244_4_k_cu__Z4testv6thrust24THRUST_300001_SM_1000_NS12placeholders2_2E,(_ZN34_INTERNAL_1b98f244_4_k_cu__Z4testv4cuda3std3__45__cpo6cbeginE - _ZN34_INTERNAL_1b98f244_4_k_cu__Z4testv6thrust24THRUST_300001_SM_1000_NS12placeholders2_2E)
_ZN34_INTERNAL_1b98f244_4_k_cu__Z4testv6thrust24THRUST_300001_SM_1000_NS12placeholders2_2E:
	.zero		1
	.type		_ZN34_INTERNAL_1b98f244_4_k_cu__Z4testv4cuda3std3__45__cpo6cbeginE,@object
	.size		_ZN34_INTERNAL_1b98f244_4_k_cu__Z4testv4cuda3std3__45__cpo6cbeginE,(_ZN34_INTERNAL_1b98f244_4_k_cu__Z4testv4cuda3std6ranges3__45__cpo6cbeginE - _ZN34_INTERNAL_1b98f244_4_k_cu__Z4testv4cuda3std3__45__cpo6cbeginE)
_ZN34_INTERNAL_1b98f244_4_k_cu__Z4testv4cuda3std3__45__cpo6cbeginE:
	.zero		1
	.type		_ZN34_INTERNAL_1b98f244_4_k_cu__Z4testv4cuda3std6ranges3__45__cpo6cbeginE,@object
	.size		_ZN34_INTERNAL_1b98f244_4_k_cu__Z4testv4cuda3std6ranges3__45__cpo6cbeginE,(_ZN34_INTERNAL_1b98f244_4_k_cu__Z4testv6thrust24THRUST_300001_SM_1000_NS12placeholders2_6E - _ZN34_INTERNAL_1b98f244_4_k_cu__Z4testv4cuda3std6ranges3__45__cpo6cbeginE)
_ZN34_INTERNAL_1b98f244_4_k_cu__Z4testv4cuda3std6ranges3__45__cpo6cbeginE:
	.zero		1
	.type		_ZN34_INTERNAL_1b98f244_4_k_cu__Z4testv6thrust24THRUST_300001_SM_1000_NS12placeholders2_6E,@object
	.size		_ZN34_INTERNAL_1b98f244_4_k_cu__Z4testv6thrust24THRUST_300001_SM_1000_NS12placeholders2_6E,(_ZN34_INTERNAL_1b98f244_4_k_cu__Z4testv4cuda3std3__45__cpo7crbeginE - _ZN34_INTERNAL_1b98f244_4_k_cu__Z4testv6thrust24THRUST_300001_SM_1000_NS12placeholders2_6E)
_ZN34_INTERNAL_1b98f244_4_k_cu__Z4testv6thrust24THRUST_300001_SM_1000_NS12placeholders2_6E:
	.zero		1
	.type		_ZN34_INTERNAL_1b98f244_4_k_cu__Z4testv4cuda3std3__45__cpo7crbeginE,@object
	.size		_ZN34_INTERNAL_1b98f244_4_k_cu__Z4testv4cuda3std3__45__cpo7crbeginE,(_ZN34_INTERNAL_1b98f244_4_k_cu__Z4testv4cuda3std6ranges3__45__cpo4nextE - _ZN34_INTERNAL_1b98f244_4_k_cu__Z4testv4cuda3std3__45__cpo7crbeginE)
_ZN34_INTERNAL_1b98f244_4_k_cu__Z4testv4cuda3std3__45__cpo7crbeginE:
	.zero		1
	.type		_ZN34_INTERNAL_1b98f244_4_k_cu__Z4testv4cuda3std6ranges3__45__cpo4nextE,@object
	.size		_ZN34_INTERNAL_1b98f244_4_k_cu__Z4testv4cuda3std6ranges3__45__cpo4nextE,(_ZN34_INTERNAL_1b98f244_4_k_cu__Z4testv4cuda3std6ranges3__45__cpo4swapE - _ZN34_INTERNAL_1b98f244_4_k_cu__Z4testv4cuda3std6ranges3__45__cpo4nextE)
_ZN34_INTERNAL_1b98f244_4_k_cu__Z4testv4cuda3std6ranges3__45__cpo4nextE:
	.zero		1
	.type		_ZN34_INTERNAL_1b98f244_4_k_cu__Z4testv4cuda3std6ranges3__45__cpo4swapE,@object
	.size		_ZN34_INTERNAL_1b98f244_4_k_cu__Z4testv4cuda3std6ranges3__45__cpo4swapE,(_ZN34_INTERNAL_1b98f244_4_k_cu__Z4testv6thrust24THRUST_300001_SM_1000_NS8cuda_cub10par_nosyncE - _ZN34_INTERNAL_1b98f244_4_k_cu__Z4testv4cuda3std6ranges3__45__cpo4swapE)
_ZN34_INTERNAL_1b98f244_4_k_cu__Z4testv4cuda3std6ranges3__45__cpo4swapE:
	.zero		1
	.type		_ZN34_INTERNAL_1b98f244_4_k_cu__Z4testv6thrust24THRUST_300001_SM_1000_NS8cuda_cub10par_nosyncE,@object
	.size		_ZN34_INTERNAL_1b98f244_4_k_cu__Z4testv6thrust24THRUST_300001_SM_1000_NS8cuda_cub10par_nosyncE,(_ZN34_INTERNAL_1b98f244_4_k_cu__Z4testv6thrust24THRUST_300001_SM_1000_NS3seqE - _ZN34_INTERNAL_1b98f244_4_k_cu__Z4testv6thrust24THRUST_300001_SM_1000_NS8cuda_cub10par_nosyncE)
_ZN34_INTERNAL_1b98f244_4_k_cu__Z4testv6thrust24THRUST_300001_SM_1000_NS8cuda_cub10par_nosyncE:
	.zero		1
	.type		_ZN34_INTERNAL_1b98f244_4_k_cu__Z4testv6thrust24THRUST_300001_SM_1000_NS3seqE,@object
	.size		_ZN34_INTERNAL_1b98f244_4_k_cu__Z4testv6thrust24THRUST_300001_SM_1000_NS3seqE,(_ZN34_INTERNAL_1b98f244_4_k_cu__Z4testv4cuda3std3__420unreachable_sentinelE - _ZN34_INTERNAL_1b98f244_4_k_cu__Z4testv6thrust24THRUST_300001_SM_1000_NS3seqE)
_ZN34_INTERNAL_1b98f244_4_k_cu__Z4testv6thrust24THRUST_300001_SM_1000_NS3seqE:
	.zero		1
	.type		_ZN34_INTERNAL_1b98f244_4_k_cu__Z4testv4cuda3std3__420unreachable_sentinelE,@object
	.size		_ZN34_INTERNAL_1b98f244_4_k_cu__Z4testv4cuda3std3__420unreachable_sentinelE,(_ZN34_INTERNAL_1b98f244_4_k_cu__Z4testv4cuda3std6ranges3__45__cpo5ssizeE - _ZN34_INTERNAL_1b98f244_4_k_cu__Z4testv4cuda3std3__420unreachable_sentinelE)
_ZN34_INTERNAL_1b98f244_4_k_cu__Z4testv4cuda3std3__420unreachable_sentinelE:
	.zero		1
	.type		_ZN34_INTERNAL_1b98f244_4_k_cu__Z4testv4cuda3std6ranges3__45__cpo5ssizeE,@object
	.size		_ZN34_INTERNAL_1b98f244_4_k_cu__Z4testv4cuda3std6ranges3__45__cpo5ssizeE,(_ZN34_INTERNAL_1b98f244_4_k_cu__Z4testv6thrust24THRUST_300001_SM_1000_NS12placeholders2_3E - _ZN34_INTERNAL_1b98f244_4_k_cu__Z4testv4cuda3std6ranges3__45__cpo5ssizeE)
_ZN34_INTERNAL_1b98f244_4_k_cu__Z4testv4cuda3std6ranges3__45__cpo5ssizeE:
	.zero		1
	.type		_ZN34_INTERNAL_1b98f244_4_k_cu__Z4testv6thrust24THRUST_300001_SM_1000_NS12placeholders2_3E,@object
	.size		_ZN34_INTERNAL_1b98f244_4_k_cu__Z4testv6thrust24THRUST_300001_SM_1000_NS12placeholders2_3E,(_ZN34_INTERNAL_1b98f244_4_k_cu__Z4testv4cuda3std3__45__cpo4cendE - _ZN34_INTERNAL_1b98f244_4_k_cu__Z4testv6thrust24THRUST_300001_SM_1000_NS12placeholders2_3E)
_ZN34_INTERNAL_1b98f244_4_k_cu__Z4testv6thrust24THRUST_300001_SM_1000_NS12placeholders2_3E:
	.zero		1
	.type		_ZN34_INTERNAL_1b98f244_4_k_cu__Z4testv4cuda3std3__45__cpo4cendE,@object
	.size		_ZN34_INTERNAL_1b98f244_4_k_cu__Z4testv4cuda3std3__45__cpo4cendE,(_ZN34_INTERNAL_1b98f244_4_k_cu__Z4testv4cuda3std6ranges3__45__cpo4cendE - _ZN34_INTERNAL_1b98f244_4_k_cu__Z4testv4cuda3std3__45__cpo4cendE)
_ZN34_INTERNAL_1b98f244_4_k_cu__Z4testv4cuda3std3__45__cpo4cendE:
	.zero		1
	.type		_ZN34_INTERNAL_1b98f244_4_k_cu__Z4testv4cuda3std6ranges3__45__cpo4cendE,@object
	.size		_ZN34_INTERNAL_1b98f244_4_k_cu__Z4testv4cuda3std6ranges3__45__cpo4cendE,(_ZN34_INTERNAL_1b98f244_4_k_cu__Z4testv6thrust24THRUST_300001_SM_1000_NS12placeholders2_7E - _ZN34_INTERNAL_1b98f244_4_k_cu__Z4testv4cuda3std6ranges3__45__cpo4cendE)
_ZN34_INTERNAL_1b98f244_4_k_cu__Z4testv4cuda3std6ranges3__45__cpo4cendE:
	.zero		1
	.type		_ZN34_INTERNAL_1b98f244_4_k_cu__Z4testv6thrust24THRUST_300001_SM_1000_NS12placeholders2_7E,@object
	.size		_ZN34_INTERNAL_1b98f244_4_k_cu__Z4testv6thrust24THRUST_300001_SM_1000_NS12placeholders2_7E,(_ZN34_INTERNAL_1b98f244_4_k_cu__Z4testv4cuda3std3__45__cpo5crendE - _ZN34_INTERNAL_1b98f244_4_k_cu__Z4testv6thrust24THRUST_300001_SM_1000_NS12placeholders2_7E)
_ZN34_INTERNAL_1b98f244_4_k_cu__Z4testv6thrust24THRUST_300001_SM_1000_NS12placeholders2_7E:
	.zero		1
	.type		_ZN34_INTERNAL_1b98f244_4_k_cu__Z4testv4cuda3std3__45__cpo5crendE,@object
	.size		_ZN34_INTERNAL_1b98f244_4_k_cu__Z4testv4cuda3std3__45__cpo5crendE,(_ZN34_INTERNAL_1b98f244_4_k_cu__Z4testv4cuda3std6ranges3__45__cpo4prevE - _ZN34_INTERNAL_1b98f244_4_k_cu__Z4testv4cuda3std3__45__cpo5crendE)
_ZN34_INTERNAL_1b98f244_4_k_cu__Z4testv4cuda3std3__45__cpo5crendE:
	.zero		1
	.type		_ZN34_INTERNAL_1b98f244_4_k_cu__Z4testv4cuda3std6ranges3__45__cpo4prevE,@object
	.size		_ZN34_INTERNAL_1b98f244_4_k_cu__Z4testv4cuda3std6ranges3__45__cpo4prevE,(_ZN34_INTERNAL_1b98f244_4_k_cu__Z4testv4cuda3std6ranges3__45__cpo9iter_moveE - _ZN34_INTERNAL_1b98f244_4_k_cu__Z4testv4cuda3std6ranges3__45__cpo4prevE)
_ZN34_INTERNAL_1b98f244_4_k_cu__Z4testv4cuda3std6ranges3__45__cpo4prevE:
	.zero		1
	.type		_ZN34_INTERNAL_1b98f244_4_k_cu__Z4testv4cuda3std6ranges3__45__cpo9iter_moveE,@object
	.size		_ZN34_INTERNAL_1b98f244_4_k_cu__Z4testv4cuda3std6ranges3__45__cpo9iter_moveE,(_ZN34_INTERNAL_1b98f244_4_k_cu__Z4testv6thrust24THRUST_300001_SM_1000_NS6system6detail10sequential3seqE - _ZN34_INTERNAL_1b98f244_4_k_cu__Z4testv4cuda3std6ranges3__45__cpo9iter_moveE)
_ZN34_INTERNAL_1b98f244_4_k_cu__Z4testv4cuda3std6ranges3__45__cpo9iter_moveE:
	.zero		1
	.type		_ZN34_INTERNAL_1b98f244_4_k_cu__Z4testv6thrust24THRUST_300001_SM_1000_NS6system6detail10sequential3seqE,@object
	.size		_ZN34_INTERNAL_1b98f244_4_k_cu__Z4testv6thrust24THRUST_300001_SM_1000_NS6system6detail10sequential3seqE,(_ZN34_INTERNAL_1b98f244_4_k_cu__Z4testv6thrust24THRUST_300001_SM_1000_NS12placeholders2_9E - _ZN34_INTERNAL_1b98f244_4_k_cu__Z4testv6thrust24THRUST_300001_SM_1000_NS6system6detail10sequential3seqE)
_ZN34_INTERNAL_1b98f244_4_k_cu__Z4testv6thrust24THRUST_300001_SM_1000_NS6system6detail10sequential3seqE:
	.zero		1
	.type		_ZN34_INTERNAL_1b98f244_4_k_cu__Z4testv6thrust24THRUST_300001_SM_1000_NS12placeholders2_9E,@object
	.size		_ZN34_INTERNAL_1b98f244_4_k_cu__Z4testv6thrust24THRUST_300001_SM_1000_NS12placeholders2_9E,(_ZN34_INTERNAL_1b98f244_4_k_cu__Z4testv4cuda3std3__419piecewise_constructE - _ZN34_INTERNAL_1b98f244_4_k_cu__Z4testv6thrust24THRUST_300001_SM_1000_NS12placeholders2_9E)
_ZN34_INTERNAL_1b98f244_4_k_cu__Z4testv6thrust24THRUST_300001_SM_1000_NS12placeholders2_9E:
	.zero		1
	.type		_ZN34_INTERNAL_1b98f244_4_k_cu__Z4testv4cuda3std3__419piecewise_constructE,@object
	.size		_ZN34_INTERNAL_1b98f244_4_k_cu__Z4testv4cuda3std3__419piecewise_constructE,(_ZN34_INTERNAL_1b98f244_4_k_cu__Z4testv4cuda3std6ranges3__45__cpo5cdataE - _ZN34_INTERNAL_1b98f244_4_k_cu__Z4testv4cuda3std3__419piecewise_constructE)
_ZN34_INTERNAL_1b98f244_4_k_cu__Z4testv4cuda3std3__419piecewise_constructE:
	.zero		1
	.type		_ZN34_INTERNAL_1b98f244_4_k_cu__Z4testv4cuda3std6ranges3__45__cpo5cdataE,@object
	.size		_ZN34_INTERNAL_1b98f244_4_k_cu__Z4testv4cuda3std6ranges3__45__cpo5cdataE,(_ZN34_INTERNAL_1b98f244_4_k_cu__Z4testv6thrust24THRUST_300001_SM_1000_NS12placeholders2_1E - _ZN34_INTERNAL_1b98f244_4_k_cu__Z4testv4cuda3std6ranges3__45__cpo5cdataE)
_ZN34_INTERNAL_1b98f244_4_k_cu__Z4testv4cuda3std6ranges3__45__cpo5cdataE:
	.zero		1
	.type		_ZN34_INTERNAL_1b98f244_4_k_cu__Z4testv6thrust24THRUST_300001_SM_1000_NS12placeholders2_1E,@object
	.size		_ZN34_INTERNAL_1b98f244_4_k_cu__Z4testv6thrust24THRUST_300001_SM_1000_NS12placeholders2_1E,(_ZN34_INTERNAL_1b98f244_4_k_cu__Z4testv4cuda3std3__45__cpo3endE - _ZN34_INTERNAL_1b98f244_4_k_cu__Z4testv6thrust24THRUST_300001_SM_1000_NS12placeholders2_1E)
_ZN34_INTERNAL_1b98f244_4_k_cu__Z4testv6thrust24THRUST_300001_SM_1000_NS12placeholders2_1E:
	.zero		1
	.type		_ZN34_INTERNAL_1b98f244_4_k_cu__Z4testv4cuda3std3__45__cpo3endE,@object
	.size		_ZN34_INTERNAL_1b98f244_4_k_cu__Z4testv4cuda3std3__45__cpo3endE,(_ZN34_INTERNAL_1b98f244_4_k_cu__Z4testv4cuda3std6ranges3__45__cpo3endE - _ZN34_INTERNAL_1b98f244_4_k_cu__Z4testv4cuda3std3__45__cpo3endE)
_ZN34_INTERNAL_1b98f244_4_k_cu__Z4testv4cuda3std3__45__cpo3endE:
	.zero		1
	.type		_ZN34_INTERNAL_1b98f244_4_k_cu__Z4testv4cuda3std6ranges3__45__cpo3endE,@object
	.size		_ZN34_INTERNAL_1b98f244_4_k_cu__Z4testv4cuda3std6ranges3__45__cpo3endE,(_ZN34_INTERNAL_1b98f244_4_k_cu__Z4testv6thrust24THRUST_300001_SM_1000_NS12placeholders2_5E - _ZN34_INTERNAL_1b98f244_4_k_cu__Z4testv4cuda3std6ranges3__45__cpo3endE)
_ZN34_INTERNAL_1b98f244_4_k_cu__Z4testv4cuda3std6ranges3__45__cpo3endE:
	.zero		1
	.type		_ZN34_INTERNAL_1b98f244_4_k_cu__Z4testv6thrust24THRUST_300001_SM_1000_NS12placeholders2_5E,@object
	.size		_ZN34_INTERNAL_1b98f244_4_k_cu__Z4testv6thrust24THRUST_300001_SM_1000_NS12placeholders2_5E,(_ZN34_INTERNAL_1b98f244_4_k_cu__Z4testv4cuda3std3__45__cpo4rendE - _ZN34_INTERNAL_1b98f244_4_k_cu__Z4testv6thrust24THRUST_300001_SM_1000_NS12placeholders2_5E)
_ZN34_INTERNAL_1b98f244_4_k_cu__Z4testv6thrust24THRUST_300001_SM_1000_NS12placeholders2_5E:
	.zero		1
	.type		_ZN34_INTERNAL_1b98f244_4_k_cu__Z4testv4cuda3std3__45__cpo4rendE,@object
	.size		_ZN34_INTERNAL_1b98f244_4_k_cu__Z4testv4cuda3std3__45__cpo4rendE,(_ZN34_INTERNAL_1b98f244_4_k_cu__Z4testv4cuda3std6ranges3__45__cpo9iter_swapE - _ZN34_INTERNAL_1b98f244_4_k_cu__Z4testv4cuda3std3__45__cpo4rendE)
_ZN34_INTERNAL_1b98f244_4_k_cu__Z4testv4cuda3std3__45__cpo4rendE:
	.zero		1
	.type		_ZN34_INTERNAL_1b98f244_4_k_cu__Z4testv4cuda3std6ranges3__45__cpo9iter_swapE,@object
	.size		_ZN34_INTERNAL_1b98f244_4_k_cu__Z4testv4cuda3std6ranges3__45__cpo9iter_swapE,(_ZN34_INTERNAL_1b98f244_4_k_cu__Z4testv4cuda3std3__48unexpectE - _ZN34_INTERNAL_1b98f244_4_k_cu__Z4testv4cuda3std6ranges3__45__cpo9iter_swapE)
_ZN34_INTERNAL_1b98f244_4_k_cu__Z4testv4cuda3std6ranges3__45__cpo9iter_swapE:
	.zero		1
	.type		_ZN34_INTERNAL_1b98f244_4_k_cu__Z4testv4cuda3std3__48unexpectE,@object
	.size		_ZN34_INTERNAL_1b98f244_4_k_cu__Z4testv4cuda3std3__48unexpectE,(_ZN34_INTERNAL_1b98f244_4_k_cu__Z4testv6thrust24THRUST_300001_SM_1000_NS8cuda_cub3parE - _ZN34_INTERNAL_1b98f244_4_k_cu__Z4testv4cuda3std3__48unexpectE)
_ZN34_INTERNAL_1b98f244_4_k_cu__Z4testv4cuda3std3__48unexpectE:
	.zero		1
	.type		_ZN34_INTERNAL_1b98f244_4_k_cu__Z4testv6thrust24THRUST_300001_SM_1000_NS8cuda_cub3parE,@object
	.size		_ZN34_INTERNAL_1b98f244_4_k_cu__Z4testv6thrust24THRUST_300001_SM_1000_NS8cuda_cub3parE,(.L_29 - _ZN34_INTERNAL_1b98f244_4_k_cu__Z4testv6thrust24THRUST_300001_SM_1000_NS8cuda_cub3parE)
_ZN34_INTERNAL_1b98f244_4_k_cu__Z4testv6thrust24THRUST_300001_SM_1000_NS8cuda_cub3parE:
	.zero		1
.L_29:


//--------------------- .nv.shared._ZN3cub18CUB_300001_SM_10006detail6select23DeviceSelectSweepKernelINS2_10policy_hubIiiiLb0ELNS0_10SelectImplE2EE10Policy1000EPiN6thrust24THRUST_300001_SM_1000_NS6detail15normal_iteratorINSA_10device_ptrIiEEEESF_S8_NS0_13ScanTileStateIiLb1EEE7is_evenNS0_8NullTypeEiNS2_19streaming_context_tIiLb0EEELS5_2EEEvT0_T1_T2_T3_T4_T5_T6_T7_iT8_NS1_7vsmem_tE --------------------------
	.section	.nv.shared._ZN3cub18CUB_300001_SM_10006detail6select23DeviceSelectSweepKernelINS2_10policy_hubIiiiLb0ELNS0_10SelectImplE2EE10Policy1000EPiN6thrust24THRUST_300001_SM_1000_NS6detail15normal_iteratorINSA_10device_ptrIiEEEESF_S8_NS0_13ScanTileStateIiLb1EEE7is_evenNS0_8NullTypeEiNS2_19streaming_context_tIiLb0EEELS5_2EEEvT0_T1_T2_T3_T4_T5_T6_T7_iT8_NS1_7vsmem_tE,"aw",@nobits
	.sectionflags	@""
	.align	16
.nv.shared._ZN3cub18CUB_300001_SM_10006detail6select23DeviceSelectSweepKernelINS2_10policy_hubIiiiLb0ELNS0_10SelectImplE2EE10Policy1000EPiN6thrust24THRUST_300001_SM_1000_NS6detail15normal_iteratorINSA_10device_ptrIiEEEESF_S8_NS0_13ScanTileStateIiLb1EEE7is_evenNS0_8NullTypeEiNS2_19streaming_context_tIiLb0EEELS5_2EEEvT0_T1_T2_T3_T4_T5_T6_T7_iT8_NS1_7vsmem_tE:
	.zero		20736


//--------------------- .nv.shared._ZN3cub18CUB_300001_SM_10006detail6select23DeviceSelectSweepKernelINS2_10policy_hubIiNS0_8NullTypeElLb0ELNS0_10SelectImplE2EE10Policy1000EPiPS5_N6thrust24THRUST_300001_SM_1000_NS6detail15normal_iteratorINSC_10device_ptrIiEEEEPlNS0_13ScanTileStateIiLb1EEE7is_evenS5_iNS2_19streaming_context_tIlLb1EEELS6_2EEEvT0_T1_T2_T3_T4_T5_T6_T7_iT8_NS1_7vsmem_tE --------------------------
	.section	.nv.shared._ZN3cub18CUB_300001_SM_10006detail6select23DeviceSelectSweepKernelINS2_10policy_hubIiNS0_8NullTypeElLb0ELNS0_10SelectImplE2EE10Policy1000EPiPS5_N6thrust24THRUST_300001_SM_1000_NS6detail15normal_iteratorINSC_10device_ptrIiEEEEPlNS0_13ScanTileStateIiLb1EEE7is_evenS5_iNS2_19streaming_context_tIlLb1EEELS6_2EEEvT0_T1_T2_T3_T4_T5_T6_T7_iT8_NS1_7vsmem_tE,"aw",@nobits
	.sectionflags	@""
	.align	16
.nv.shared._ZN3cub18CUB_300001_SM_10006detail6select23DeviceSelectSweepKernelINS2_10policy_hubIiNS0_8NullTypeElLb0ELNS0_10SelectImplE2EE10Policy1000EPiPS5_N6thrust24THRUST_300001_SM_1000_NS6detail15normal_iteratorINSC_10device_ptrIiEEEEPlNS0_13ScanTileStateIiLb1EEE7is_evenS5_iNS2_19streaming_context_tIlLb1EEELS6_2EEEvT0_T1_T2_T3_T4_T5_T6_T7_iT8_NS1_7vsmem_tE:
	.zero		47232


//--------------------- .nv.shared._ZN3cub18CUB_300001_SM_10006detail6select23DeviceSelectSweepKernelINS2_10policy_hubIiNS0_8NullTypeEiLb0ELNS0_10SelectImplE2EE10Policy1000EPiPS5_N6thrust24THRUST_300001_SM_1000_NS6detail15normal_iteratorINSC_10device_ptrIiEEEES9_NS0_13ScanTileStateIiLb1EEE7is_evenS5_iNS2_19streaming_context_tIiLb0EEELS6_2EEEvT0_T1_T2_T3_T4_T5_T6_T7_iT8_NS1_7vsmem_tE --------------------------
	.section	.nv.shared._ZN3cub18CUB_300001_SM_10006detail6select23DeviceSelectSweepKernelINS2_10policy_hubIiNS0_8NullTypeEiLb0ELNS0_10SelectImplE2EE10Policy1000EPiPS5_N6thrust24THRUST_300001_SM_1000_NS6detail15normal_iteratorINSC_10device_ptrIiEEEES9_NS0_13ScanTileStateIiLb1EEE7is_evenS5_iNS2_19streaming_context_tIiLb0EEELS6_2EEEvT0_T1_T2_T3_T4_T5_T6_T7_iT8_NS1_7vsmem_tE,"aw",@nobits
	.sectionflags	@""
	.align	16
.nv.shared._ZN3cub18CUB_300001_SM_10006detail6select23DeviceSelectSweepKernelINS2_10policy_hubIiNS0_8NullTypeEiLb0ELNS0_10SelectImplE2EE10Policy1000EPiPS5_N6thrust24THRUST_300001_SM_1000_NS6detail15normal_iteratorINSC_10device_ptrIiEEEES9_NS0_13ScanTileStateIiLb1EEE7is_evenS5_iNS2_19streaming_context_tIiLb0EEELS6_2EEEvT0_T1_T2_T3_T4_T5_T6_T7_iT8_NS1_7vsmem_tE:
	.zero		47232


//--------------------- .nv.constant0._ZN3cub18CUB_300001_SM_10006detail6select23DeviceSelectSweepKernelINS2_10policy_hubIiilLb0ELNS0_10SelectImplE2EE10Policy1000EPiN6thrust24THRUST_300001_SM_1000_NS6detail15normal_iteratorINSA_10device_ptrIiEEEESF_PlNS0_13ScanTileStateIiLb1EEE7is_evenNS0_8NullTypeEiNS2_19streaming_context_tIlLb1EEELS5_2EEEvT0_T1_T2_T3_T4_T5_T6_T7_iT8_NS1_7vsmem_tE --------------------------
	.section	.nv.constant0._ZN3cub18CUB_300001_SM_10006detail6select23DeviceSelectSweepKernelINS2_10policy_hubIiilLb0ELNS0_10SelectImplE2EE10Policy1000EPiN6thrust24THRUST_300001_SM_1000_NS6detail15normal_iteratorINSA_10device_ptrIiEEEESF_PlNS0_13ScanTileStateIiLb1EEE7is_evenNS0_8NullTypeEiNS2_19streaming_context_tIlLb1EEELS5_2EEEvT0_T1_T2_T3_T4_T5_T6_T7_iT8_NS1_7vsmem_tE,"a",@progbits
	.sectionflags	@""
	.align	4
.nv.constant0._ZN3cub18CUB_300001_SM_10006detail6select23DeviceSelectSweepKernelINS2_10policy_hubIiilLb0ELNS0_10SelectImplE2EE10Policy1000EPiN6thrust24THRUST_300001_SM_1000_NS6detail15normal_iteratorINSA_10device_ptrIiEEEESF_PlNS0_13ScanTileStateIiLb1EEE7is_evenNS0_8NullTypeEiNS2_19streaming_context_tIlLb1EEELS5_2EEEvT0_T1_T2_T3_T4_T5_T6_T7_iT8_NS1_7vsmem_tE:
	.zero		1000


//--------------------- .nv.constant0._ZN3cub18CUB_300001_SM_10006detail6select23DeviceSelectSweepKernelINS2_10policy_hubIiiiLb0ELNS0_10SelectImplE2EE10Policy1000EPiN6thrust24THRUST_300001_SM_1000_NS6detail15normal_iteratorINSA_10device_ptrIiEEEESF_S8_NS0_13ScanTileStateIiLb1EEE7is_evenNS0_8NullTypeEiNS2_19streaming_context_tIiLb0EEELS5_2EEEvT0_T1_T2_T3_T4_T5_T6_T7_iT8_NS1_7vsmem_tE --------------------------
	.section	.nv.constant0._ZN3cub18CUB_300001_SM_10006detail6select23DeviceSelectSweepKernelINS2_10policy_hubIiiiLb0ELNS0_10SelectImplE2EE10Policy1000EPiN6thrust24THRUST_300001_SM_1000_NS6detail15normal_iteratorINSA_10device_ptrIiEEEESF_S8_NS0_13ScanTileStateIiLb1EEE7is_evenNS0_8NullTypeEiNS2_19streaming_context_tIiLb0EEELS5_2EEEvT0_T1_T2_T3_T4_T5_T6_T7_iT8_NS1_7vsmem_tE,"a",@progbits
	.sectionflags	@""
	.align	4
.nv.constant0._ZN3cub18CUB_300001_SM_10006detail6select23DeviceSelectSweepKernelINS2_10policy_hubIiiiLb0ELNS0_10SelectImplE2EE10Policy1000EPiN6thrust24THRUST_300001_SM_1000_NS6detail15normal_iteratorINSA_10device_ptrIiEEEESF_S8_NS0_13ScanTileStateIiLb1EEE7is_evenNS0_8NullTypeEiNS2_19streaming_context_tIiLb0EEELS5_2EEEvT0_T1_T2_T3_T4_T5_T6_T7_iT8_NS1_7vsmem_tE:
	.zero		960


//--------------------- .nv.constant0._ZN3cub18CUB_300001_SM_10006detail6select23DeviceSelectSweepKernelINS2_10policy_hubIiNS0_8NullTypeElLb0ELNS0_10SelectImplE2EE10Policy1000EPiPS5_N6thrust24THRUST_300001_SM_1000_NS6detail15normal_iteratorINSC_10device_ptrIiEEEEPlNS0_13ScanTileStateIiLb1EEE7is_evenS5_iNS2_19streaming_context_tIlLb1EEELS6_2EEEvT0_T1_T2_T3_T4_T5_T6_T7_iT8_NS1_7vsmem_tE --------------------------
	.section	.nv.constant0._ZN3cub18CUB_300001_SM_10006detail6select23DeviceSelectSweepKernelINS2_10policy_hubIiNS0_8NullTypeElLb0ELNS0_10SelectImplE2EE10Policy1000EPiPS5_N6thrust24THRUST_300001_SM_1000_NS6detail15normal_iteratorINSC_10device_ptrIiEEEEPlNS0_13ScanTileStateIiLb1EEE7is_evenS5_iNS2_19streaming_context_tIlLb1EEELS6_2EEEvT0_T1_T2_T3_T4_T5_T6_T7_iT8_NS1_7vsmem_tE,"a",@progbits
	.sectionflags	@""
	.align	4
.nv.constant0._ZN3cub18CUB_300001_SM_10006detail6select23DeviceSelectSweepKernelINS2_10policy_hubIiNS0_8NullTypeElLb0ELNS0_10SelectImplE2EE10Policy1000EPiPS5_N6thrust24THRUST_300001_SM_1000_NS6detail15normal_iteratorINSC_10device_ptrIiEEEEPlNS0_13ScanTileStateIiLb1EEE7is_evenS5_iNS2_19streaming_context_tIlLb1EEELS6_2EEEvT0_T1_T2_T3_T4_T5_T6_T7_iT8_NS1_7vsmem_tE:
	.zero		1000


//--------------------- .nv.constant0._ZN3cub18CUB_300001_SM_10006detail6select23DeviceSelectSweepKernelINS2_10policy_hubIiNS0_8NullTypeEiLb0ELNS0_10SelectImplE2EE10Policy1000EPiPS5_N6thrust24THRUST_300001_SM_1000_NS6detail15normal_iteratorINSC_10device_ptrIiEEEES9_NS0_13ScanTileStateIiLb1EEE7is_evenS5_iNS2_19streaming_context_tIiLb0EEELS6_2EEEvT0_T1_T2_T3_T4_T5_T6_T7_iT8_NS1_7vsmem_tE --------------------------
	.section	.nv.constant0._ZN3cub18CUB_300001_SM_10006detail6select23DeviceSelectSweepKernelINS2_10policy_hubIiNS0_8NullTypeEiLb0ELNS0_10SelectImplE2EE10Policy1000EPiPS5_N6thrust24THRUST_300001_SM_1000_NS6detail15normal_iteratorINSC_10device_ptrIiEEEES9_NS0_13ScanTileStateIiLb1EEE7is_evenS5_iNS2_19streaming_context_tIiLb0EEELS6_2EEEvT0_T1_T2_T3_T4_T5_T6_T7_iT8_NS1_7vsmem_tE,"a",@progbits
	.sectionflags	@""
	.align	4
.nv.constant0._ZN3cub18CUB_300001_SM_10006detail6select23DeviceSelectSweepKernelINS2_10policy_hubIiNS0_8NullTypeEiLb0ELNS0_10SelectImplE2EE10Policy1000EPiPS5_N6thrust24THRUST_300001_SM_1000_NS6detail15normal_iteratorINSC_10device_ptrIiEEEES9_NS0_13ScanTileStateIiLb1EEE7is_evenS5_iNS2_19streaming_context_tIiLb0EEELS6_2EEEvT0_T1_T2_T3_T4_T5_T6_T7_iT8_NS1_7vsmem_tE:
	.zero		960


//--------------------- .nv.constant0._ZN3cub18CUB_300001_SM_10006detail4scan23DeviceCompactInitKernelINS0_13ScanTileStateIiLb1EEEPlEEvT_iT0_ --------------------------
	.section	.nv.constant0._ZN3cub18CUB_300001_SM_10006detail4scan23DeviceCompactInitKernelINS0_13ScanTileStateIiLb1EEEPlEEvT_iT0_,"a",@progbits
	.sectionflags	@""
	.align	4
.nv.constant0._ZN3cub18CUB_300001_SM_10006detail4scan23DeviceCompactInitKernelINS0_13ScanTileStateIiLb1EEEPlEEvT_iT0_:
	.zero		920


//--------------------- .nv.constant0._ZN3cub18CUB_300001_SM_10006detail4scan23DeviceCompactInitKernelINS0_13ScanTileStateIiLb1EEEPiEEvT_iT0_ --------------------------
	.section	.nv.constant0._ZN3cub18CUB_300001_SM_10006detail4scan23DeviceCompactInitKernelINS0_13ScanTileStateIiLb1EEEPiEEvT_iT0_,"a",@progbits
	.sectionflags	@""
	.align	4
.nv.constant0._ZN3cub18CUB_300001_SM_10006detail4scan23DeviceCompactInitKernelINS0_13ScanTileStateIiLb1EEEPiEEvT_iT0_:
	.zero		920


//--------------------- .nv.constant0._ZN3cub18CUB_300001_SM_10006detail8for_each13static_kernelINS2_12policy_hub_t12policy_500_tElN6thrust24THRUST_300001_SM_1000_NS8cuda_cub20__uninitialized_copy7functorINS7_6detail15normal_iteratorINS7_10device_ptrIiEEEENSC_INS7_7pointerIiNS8_3tagENS7_11use_defaultESI_EEEEEEEEvT0_T1_ --------------------------
	.section	.nv.constant0._ZN3cub18CUB_300001_SM_10006detail8for_each13static_kernelINS2_12policy_hub_t12policy_500_tElN6thrust24THRUST_300001_SM_1000_NS8cuda_cub20__uninitialized_copy7functorINS7_6detail15normal_iteratorINS7_10device_ptrIiEEEENSC_INS7_7pointerIiNS8_3tagENS7_11use_defaultESI_EEEEEEEEvT0_T1_,"a",@progbits
	.sectionflags	@""
	.align	4
.nv.constant0._ZN3cub18CUB_300001_SM_10006detail8for_each13static_kernelINS2_12policy_hub_t12policy_500_tElN6thrust24THRUST_300001_SM_1000_NS8cuda_cub20__uninitialized_copy7functorINS7_6detail15normal_iteratorINS7_10device_ptrIiEEEENSC_INS7_7pointerIiNS8_3tagENS7_11use_defaultESI_EEEEEEEEvT0_T1_:
	.zero		920


//--------------------- .nv.constant0._ZN3cub18CUB_300001_SM_10006detail8for_each13static_kernelINS2_12policy_hub_t12policy_500_tElN6thrust24THRUST_300001_SM_1000_NS8cuda_cub13__swap_ranges6swap_fINS7_6detail15normal_iteratorINS7_10device_ptrIiEEEENS7_16reverse_iteratorISF_EEEEEEvT0_T1_ --------------------------
	.section	.nv.constant0._ZN3cub18CUB_300001_SM_10006detail8for_each13static_kernelINS2_12policy_hub_t12policy_500_tElN6thrust24THRUST_300001_SM_1000_NS8cuda_cub13__swap_ranges6swap_fINS7_6detail15normal_iteratorINS7_10device_ptrIiEEEENS7_16reverse_iteratorISF_EEEEEEvT0_T1_,"a",@progbits
	.sectionflags	@""
	.align	4
.nv.constant0._ZN3cub18CUB_300001_SM_10006detail8for_each13static_kernelINS2_12policy_hub_t12policy_500_tElN6thrust24THRUST_300001_SM_1000_NS8cuda_cub13__swap_ranges6swap_fINS7_6detail15normal_iteratorINS7_10device_ptrIiEEEENS7_16reverse_iteratorISF_EEEEEEvT0_T1_:
	.zero		920


//--------------------- .nv.constant0._ZN3cub18CUB_300001_SM_10006detail8for_each13static_kernelINS2_12policy_hub_t12policy_500_tElN6thrust24THRUST_300001_SM_1000_NS8cuda_cub20__uninitialized_copy7functorINS7_6detail15normal_iteratorINS7_10device_ptrIiEEEENSC_INS7_7pointerIiNS8_5par_tENS7_11use_defaultESI_EEEEEEEEvT0_T1_ --------------------------
	.section	.nv.constant0._ZN3cub18CUB_300001_SM_10006detail8for_each13static_kernelINS2_12policy_hub_t12policy_500_tElN6thrust24THRUST_300001_SM_1000_NS8cuda_cub20__uninitialized_copy7functorINS7_6detail15normal_iteratorINS7_10device_ptrIiEEEENSC_INS7_7pointerIiNS8_5par_tENS7_11use_defaultESI_EEEEEEEEvT0_T1_,"a",@progbits
	.sectionflags	@""
	.align	4
.nv.constant0._ZN3cub18CUB_300001_SM_10006detail8for_each13static_kernelINS2_12policy_hub_t12policy_500_tElN6thrust24THRUST_300001_SM_1000_NS8cuda_cub20__uninitialized_copy7functorINS7_6detail15normal_iteratorINS7_10device_ptrIiEEEENSC_INS7_7pointerIiNS8_5par_tENS7_11use_defaultESI_EEEEEEEEvT0_T1_:
	.zero		920


//--------------------- .nv.constant0._ZN3cub18CUB_300001_SM_10006detail11EmptyKernelIvEEvv --------------------------
	.section	.nv.constant0._ZN3cub18CUB_300001_SM_10006detail11EmptyKernelIvEEvv,"a",@progbits
	.sectionflags	@""
	.align	4
.nv.constant0._ZN3cub18CUB_300001_SM_10006detail11EmptyKernelIvEEvv:
	.zero		896


//--------------------- SYMBOLS --------------------------

	.type		.nv.reservedSmem.offset0,@object
	.size		.nv.reservedSmem.offset0,0x4
	.type		.nv.reservedSmem.cap,@object
	.size		.nv.reservedSmem.cap,0x4
